//
// Generated by NVIDIA NVVM Compiler
//
// Compiler Build ID: CL-36424714
// Cuda compilation tools, release 13.0, V13.0.88
// Based on NVVM 20.0.0
//

.version 9.0
.target sm_100
.address_size 64

	// .globl	_Z9init_pbviPPfS0_fi
.extern .func  (.param .b64 func_retval0) malloc
(
	.param .b64 malloc_param_0
)
;
.extern .func free
(
	.param .b64 free_param_0
)
;
// _ZZ11pbvi_sharedPPfS0_S_S_S_S_PiiiifE3s_T has been demoted
// _ZZ11pbvi_sharedPPfS0_S_S_S_S_PiiiifE3s_O has been demoted
// _ZZ11pbvi_sharedPPfS0_S_S_S_S_PiiiifE3s_R has been demoted
// _ZZ11pbvi_sharedPPfS0_S_S_S_S_PiiiifE3s_B has been demoted

.visible .entry _Z9init_pbviPPfS0_fi(
	.param .u64 .ptr .align 1 _Z9init_pbviPPfS0_fi_param_0,
	.param .u64 .ptr .align 1 _Z9init_pbviPPfS0_fi_param_1,
	.param .f32 _Z9init_pbviPPfS0_fi_param_2,
	.param .u32 _Z9init_pbviPPfS0_fi_param_3
)
{
	.reg .pred 	%p<10>;
	.reg .b32 	%r<27>;
	.reg .b32 	%f<2>;
	.reg .b64 	%rd<139>;

	ld.param.u64 	%rd8, [_Z9init_pbviPPfS0_fi_param_0];
	ld.param.u64 	%rd9, [_Z9init_pbviPPfS0_fi_param_1];
	ld.param.f32 	%f1, [_Z9init_pbviPPfS0_fi_param_2];
	ld.param.u32 	%r16, [_Z9init_pbviPPfS0_fi_param_3];
	cvta.to.global.u64 	%rd10, %rd9;
	cvta.to.global.u64 	%rd11, %rd8;
	mov.u32 	%r17, %tid.x;
	mov.u32 	%r18, %ctaid.x;
	mov.u32 	%r19, %ntid.x;
	mad.lo.s32 	%r20, %r18, %r19, %r17;
	mul.wide.s32 	%rd12, %r16, 4;
	{ // callseq 0, 0
	.param .b64 param0;
	st.param.b64 	[param0], %rd12;
	.param .b64 retval0;
	call.uni (retval0), 
	malloc, 
	(
	param0
	);
	ld.param.b64 	%rd13, [retval0];
	} // callseq 0
	mul.wide.s32 	%rd15, %r20, 8;
	add.s64 	%rd1, %rd11, %rd15;
	st.global.u64 	[%rd1], %rd13;
	{ // callseq 1, 0
	.param .b64 param0;
	st.param.b64 	[param0], %rd12;
	.param .b64 retval0;
	call.uni (retval0), 
	malloc, 
	(
	param0
	);
	ld.param.b64 	%rd16, [retval0];
	} // callseq 1
	add.s64 	%rd2, %rd10, %rd15;
	st.global.u64 	[%rd2], %rd16;
	setp.lt.s32 	%p1, %r16, 1;
	@%p1 bra 	$L__BB0_13;
	and.b32  	%r1, %r16, 15;
	setp.lt.u32 	%p2, %r16, 16;
	mov.b32 	%r24, 0;
	@%p2 bra 	$L__BB0_4;
	and.b32  	%r24, %r16, 2147483632;
	neg.s32 	%r22, %r24;
	mov.b64 	%rd137, 0;
$L__BB0_3:
	.pragma "nounroll";
	ld.global.u64 	%rd19, [%rd1];
	add.s64 	%rd20, %rd19, %rd137;
	st.f32 	[%rd20], %f1;
	ld.global.u64 	%rd21, [%rd2];
	add.s64 	%rd22, %rd21, %rd137;
	st.f32 	[%rd22], %f1;
	ld.global.u64 	%rd23, [%rd1];
	add.s64 	%rd24, %rd23, %rd137;
	st.f32 	[%rd24+4], %f1;
	ld.global.u64 	%rd25, [%rd2];
	add.s64 	%rd26, %rd25, %rd137;
	st.f32 	[%rd26+4], %f1;
	ld.global.u64 	%rd27, [%rd1];
	add.s64 	%rd28, %rd27, %rd137;
	st.f32 	[%rd28+8], %f1;
	ld.global.u64 	%rd29, [%rd2];
	add.s64 	%rd30, %rd29, %rd137;
	st.f32 	[%rd30+8], %f1;
	ld.global.u64 	%rd31, [%rd1];
	add.s64 	%rd32, %rd31, %rd137;
	st.f32 	[%rd32+12], %f1;
	ld.global.u64 	%rd33, [%rd2];
	add.s64 	%rd34, %rd33, %rd137;
	st.f32 	[%rd34+12], %f1;
	ld.global.u64 	%rd35, [%rd1];
	add.s64 	%rd36, %rd35, %rd137;
	st.f32 	[%rd36+16], %f1;
	ld.global.u64 	%rd37, [%rd2];
	add.s64 	%rd38, %rd37, %rd137;
	st.f32 	[%rd38+16], %f1;
	ld.global.u64 	%rd39, [%rd1];
	add.s64 	%rd40, %rd39, %rd137;
	st.f32 	[%rd40+20], %f1;
	ld.global.u64 	%rd41, [%rd2];
	add.s64 	%rd42, %rd41, %rd137;
	st.f32 	[%rd42+20], %f1;
	ld.global.u64 	%rd43, [%rd1];
	add.s64 	%rd44, %rd43, %rd137;
	st.f32 	[%rd44+24], %f1;
	ld.global.u64 	%rd45, [%rd2];
	add.s64 	%rd46, %rd45, %rd137;
	st.f32 	[%rd46+24], %f1;
	ld.global.u64 	%rd47, [%rd1];
	add.s64 	%rd48, %rd47, %rd137;
	st.f32 	[%rd48+28], %f1;
	ld.global.u64 	%rd49, [%rd2];
	add.s64 	%rd50, %rd49, %rd137;
	st.f32 	[%rd50+28], %f1;
	ld.global.u64 	%rd51, [%rd1];
	add.s64 	%rd52, %rd51, %rd137;
	st.f32 	[%rd52+32], %f1;
	ld.global.u64 	%rd53, [%rd2];
	add.s64 	%rd54, %rd53, %rd137;
	st.f32 	[%rd54+32], %f1;
	ld.global.u64 	%rd55, [%rd1];
	add.s64 	%rd56, %rd55, %rd137;
	st.f32 	[%rd56+36], %f1;
	ld.global.u64 	%rd57, [%rd2];
	add.s64 	%rd58, %rd57, %rd137;
	st.f32 	[%rd58+36], %f1;
	ld.global.u64 	%rd59, [%rd1];
	add.s64 	%rd60, %rd59, %rd137;
	st.f32 	[%rd60+40], %f1;
	ld.global.u64 	%rd61, [%rd2];
	add.s64 	%rd62, %rd61, %rd137;
	st.f32 	[%rd62+40], %f1;
	ld.global.u64 	%rd63, [%rd1];
	add.s64 	%rd64, %rd63, %rd137;
	st.f32 	[%rd64+44], %f1;
	ld.global.u64 	%rd65, [%rd2];
	add.s64 	%rd66, %rd65, %rd137;
	st.f32 	[%rd66+44], %f1;
	ld.global.u64 	%rd67, [%rd1];
	add.s64 	%rd68, %rd67, %rd137;
	st.f32 	[%rd68+48], %f1;
	ld.global.u64 	%rd69, [%rd2];
	add.s64 	%rd70, %rd69, %rd137;
	st.f32 	[%rd70+48], %f1;
	ld.global.u64 	%rd71, [%rd1];
	add.s64 	%rd72, %rd71, %rd137;
	st.f32 	[%rd72+52], %f1;
	ld.global.u64 	%rd73, [%rd2];
	add.s64 	%rd74, %rd73, %rd137;
	st.f32 	[%rd74+52], %f1;
	ld.global.u64 	%rd75, [%rd1];
	add.s64 	%rd76, %rd75, %rd137;
	st.f32 	[%rd76+56], %f1;
	ld.global.u64 	%rd77, [%rd2];
	add.s64 	%rd78, %rd77, %rd137;
	st.f32 	[%rd78+56], %f1;
	ld.global.u64 	%rd79, [%rd1];
	add.s64 	%rd80, %rd79, %rd137;
	st.f32 	[%rd80+60], %f1;
	ld.global.u64 	%rd81, [%rd2];
	add.s64 	%rd82, %rd81, %rd137;
	st.f32 	[%rd82+60], %f1;
	add.s32 	%r22, %r22, 16;
	add.s64 	%rd137, %rd137, 64;
	setp.ne.s32 	%p3, %r22, 0;
	@%p3 bra 	$L__BB0_3;
$L__BB0_4:
	setp.eq.s32 	%p4, %r1, 0;
	@%p4 bra 	$L__BB0_13;
	and.b32  	%r7, %r16, 7;
	setp.lt.u32 	%p5, %r1, 8;
	@%p5 bra 	$L__BB0_7;
	ld.global.u64 	%rd83, [%rd1];
	mul.wide.u32 	%rd84, %r24, 4;
	add.s64 	%rd85, %rd83, %rd84;
	st.f32 	[%rd85], %f1;
	ld.global.u64 	%rd86, [%rd2];
	add.s64 	%rd87, %rd86, %rd84;
	st.f32 	[%rd87], %f1;
	ld.global.u64 	%rd88, [%rd1];
	add.s64 	%rd89, %rd88, %rd84;
	st.f32 	[%rd89+4], %f1;
	ld.global.u64 	%rd90, [%rd2];
	add.s64 	%rd91, %rd90, %rd84;
	st.f32 	[%rd91+4], %f1;
	ld.global.u64 	%rd92, [%rd1];
	add.s64 	%rd93, %rd92, %rd84;
	st.f32 	[%rd93+8], %f1;
	ld.global.u64 	%rd94, [%rd2];
	add.s64 	%rd95, %rd94, %rd84;
	st.f32 	[%rd95+8], %f1;
	ld.global.u64 	%rd96, [%rd1];
	add.s64 	%rd97, %rd96, %rd84;
	st.f32 	[%rd97+12], %f1;
	ld.global.u64 	%rd98, [%rd2];
	add.s64 	%rd99, %rd98, %rd84;
	st.f32 	[%rd99+12], %f1;
	ld.global.u64 	%rd100, [%rd1];
	add.s64 	%rd101, %rd100, %rd84;
	st.f32 	[%rd101+16], %f1;
	ld.global.u64 	%rd102, [%rd2];
	add.s64 	%rd103, %rd102, %rd84;
	st.f32 	[%rd103+16], %f1;
	ld.global.u64 	%rd104, [%rd1];
	add.s64 	%rd105, %rd104, %rd84;
	st.f32 	[%rd105+20], %f1;
	ld.global.u64 	%rd106, [%rd2];
	add.s64 	%rd107, %rd106, %rd84;
	st.f32 	[%rd107+20], %f1;
	ld.global.u64 	%rd108, [%rd1];
	add.s64 	%rd109, %rd108, %rd84;
	st.f32 	[%rd109+24], %f1;
	ld.global.u64 	%rd110, [%rd2];
	add.s64 	%rd111, %rd110, %rd84;
	st.f32 	[%rd111+24], %f1;
	ld.global.u64 	%rd112, [%rd1];
	add.s64 	%rd113, %rd112, %rd84;
	st.f32 	[%rd113+28], %f1;
	ld.global.u64 	%rd114, [%rd2];
	add.s64 	%rd115, %rd114, %rd84;
	st.f32 	[%rd115+28], %f1;
	add.s32 	%r24, %r24, 8;
$L__BB0_7:
	setp.eq.s32 	%p6, %r7, 0;
	@%p6 bra 	$L__BB0_13;
	and.b32  	%r10, %r16, 3;
	setp.lt.u32 	%p7, %r7, 4;
	@%p7 bra 	$L__BB0_10;
	ld.global.u64 	%rd116, [%rd1];
	mul.wide.u32 	%rd117, %r24, 4;
	add.s64 	%rd118, %rd116, %rd117;
	st.f32 	[%rd118], %f1;
	ld.global.u64 	%rd119, [%rd2];
	add.s64 	%rd120, %rd119, %rd117;
	st.f32 	[%rd120], %f1;
	ld.global.u64 	%rd121, [%rd1];
	add.s64 	%rd122, %rd121, %rd117;
	st.f32 	[%rd122+4], %f1;
	ld.global.u64 	%rd123, [%rd2];
	add.s64 	%rd124, %rd123, %rd117;
	st.f32 	[%rd124+4], %f1;
	ld.global.u64 	%rd125, [%rd1];
	add.s64 	%rd126, %rd125, %rd117;
	st.f32 	[%rd126+8], %f1;
	ld.global.u64 	%rd127, [%rd2];
	add.s64 	%rd128, %rd127, %rd117;
	st.f32 	[%rd128+8], %f1;
	ld.global.u64 	%rd129, [%rd1];
	add.s64 	%rd130, %rd129, %rd117;
	st.f32 	[%rd130+12], %f1;
	ld.global.u64 	%rd131, [%rd2];
	add.s64 	%rd132, %rd131, %rd117;
	st.f32 	[%rd132+12], %f1;
	add.s32 	%r24, %r24, 4;
$L__BB0_10:
	setp.eq.s32 	%p8, %r10, 0;
	@%p8 bra 	$L__BB0_13;
	mul.wide.u32 	%rd138, %r24, 4;
	neg.s32 	%r26, %r10;
$L__BB0_12:
	.pragma "nounroll";
	ld.global.u64 	%rd133, [%rd1];
	add.s64 	%rd134, %rd133, %rd138;
	st.f32 	[%rd134], %f1;
	ld.global.u64 	%rd135, [%rd2];
	add.s64 	%rd136, %rd135, %rd138;
	st.f32 	[%rd136], %f1;
	add.s64 	%rd138, %rd138, 4;
	add.s32 	%r26, %r26, 1;
	setp.ne.s32 	%p9, %r26, 0;
	@%p9 bra 	$L__BB0_12;
$L__BB0_13:
	ret;

}
	// .globl	_Z11pbvi_sharedPPfS0_S_S_S_S_Piiiif
.visible .entry _Z11pbvi_sharedPPfS0_S_S_S_S_Piiiif(
	.param .u64 .ptr .align 1 _Z11pbvi_sharedPPfS0_S_S_S_S_Piiiif_param_0,
	.param .u64 .ptr .align 1 _Z11pbvi_sharedPPfS0_S_S_S_S_Piiiif_param_1,
	.param .u64 .ptr .align 1 _Z11pbvi_sharedPPfS0_S_S_S_S_Piiiif_param_2,
	.param .u64 .ptr .align 1 _Z11pbvi_sharedPPfS0_S_S_S_S_Piiiif_param_3,
	.param .u64 .ptr .align 1 _Z11pbvi_sharedPPfS0_S_S_S_S_Piiiif_param_4,
	.param .u64 .ptr .align 1 _Z11pbvi_sharedPPfS0_S_S_S_S_Piiiif_param_5,
	.param .u64 .ptr .align 1 _Z11pbvi_sharedPPfS0_S_S_S_S_Piiiif_param_6,
	.param .u32 _Z11pbvi_sharedPPfS0_S_S_S_S_Piiiif_param_7,
	.param .u32 _Z11pbvi_sharedPPfS0_S_S_S_S_Piiiif_param_8,
	.param .u32 _Z11pbvi_sharedPPfS0_S_S_S_S_Piiiif_param_9,
	.param .f32 _Z11pbvi_sharedPPfS0_S_S_S_S_Piiiif_param_10
)
{
	.reg .pred 	%p<162>;
	.reg .b16 	%rs<11>;
	.reg .b32 	%r<541>;
	.reg .b32 	%f<971>;
	.reg .b64 	%rd<336>;
	// demoted variable
	.shared .align 4 .b8 _ZZ11pbvi_sharedPPfS0_S_S_S_S_PiiiifE3s_T[1200];
	// demoted variable
	.shared .align 4 .b8 _ZZ11pbvi_sharedPPfS0_S_S_S_S_PiiiifE3s_O[240];
	// demoted variable
	.shared .align 4 .b8 _ZZ11pbvi_sharedPPfS0_S_S_S_S_PiiiifE3s_R[120];
	// demoted variable
	.shared .align 4 .b8 _ZZ11pbvi_sharedPPfS0_S_S_S_S_PiiiifE3s_B[5120];
	ld.param.u64 	%rd87, [_Z11pbvi_sharedPPfS0_S_S_S_S_Piiiif_param_0];
	ld.param.u64 	%rd88, [_Z11pbvi_sharedPPfS0_S_S_S_S_Piiiif_param_2];
	ld.param.u64 	%rd89, [_Z11pbvi_sharedPPfS0_S_S_S_S_Piiiif_param_3];
	ld.param.u64 	%rd90, [_Z11pbvi_sharedPPfS0_S_S_S_S_Piiiif_param_4];
	ld.param.u64 	%rd91, [_Z11pbvi_sharedPPfS0_S_S_S_S_Piiiif_param_5];
	ld.param.u64 	%rd86, [_Z11pbvi_sharedPPfS0_S_S_S_S_Piiiif_param_6];
	ld.param.u32 	%r188, [_Z11pbvi_sharedPPfS0_S_S_S_S_Piiiif_param_7];
	ld.param.u32 	%r189, [_Z11pbvi_sharedPPfS0_S_S_S_S_Piiiif_param_8];
	cvta.to.global.u64 	%rd1, %rd87;
	cvta.to.global.u64 	%rd2, %rd91;
	cvta.to.global.u64 	%rd3, %rd90;
	cvta.to.global.u64 	%rd4, %rd89;
	cvta.to.global.u64 	%rd5, %rd88;
	mov.u32 	%r1, %tid.x;
	mov.u32 	%r191, %ctaid.x;
	mov.u32 	%r192, %ntid.x;
	mad.lo.s32 	%r2, %r191, %r192, %r1;
	setp.lt.s32 	%p1, %r188, 1;
	@%p1 bra 	$L__BB1_13;
	mul.lo.s32 	%r3, %r188, %r2;
	mul.lo.s32 	%r4, %r188, %r1;
	add.s32 	%r194, %r188, -1;
	and.b32  	%r5, %r188, 15;
	setp.lt.u32 	%p2, %r194, 15;
	mov.b32 	%r478, 0;
	@%p2 bra 	$L__BB1_4;
	and.b32  	%r478, %r188, 2147483632;
	mov.b32 	%r476, 0;
$L__BB1_3:
	.pragma "nounroll";
	add.s32 	%r196, %r476, %r3;
	mul.wide.s32 	%rd92, %r196, 4;
	add.s64 	%rd93, %rd2, %rd92;
	ld.global.f32 	%f67, [%rd93];
	add.s32 	%r197, %r476, %r4;
	shl.b32 	%r198, %r197, 2;
	mov.u32 	%r199, _ZZ11pbvi_sharedPPfS0_S_S_S_S_PiiiifE3s_B;
	add.s32 	%r200, %r199, %r198;
	st.shared.f32 	[%r200], %f67;
	ld.global.f32 	%f68, [%rd93+4];
	st.shared.f32 	[%r200+4], %f68;
	ld.global.f32 	%f69, [%rd93+8];
	st.shared.f32 	[%r200+8], %f69;
	ld.global.f32 	%f70, [%rd93+12];
	st.shared.f32 	[%r200+12], %f70;
	ld.global.f32 	%f71, [%rd93+16];
	st.shared.f32 	[%r200+16], %f71;
	ld.global.f32 	%f72, [%rd93+20];
	st.shared.f32 	[%r200+20], %f72;
	ld.global.f32 	%f73, [%rd93+24];
	st.shared.f32 	[%r200+24], %f73;
	ld.global.f32 	%f74, [%rd93+28];
	st.shared.f32 	[%r200+28], %f74;
	ld.global.f32 	%f75, [%rd93+32];
	st.shared.f32 	[%r200+32], %f75;
	ld.global.f32 	%f76, [%rd93+36];
	st.shared.f32 	[%r200+36], %f76;
	ld.global.f32 	%f77, [%rd93+40];
	st.shared.f32 	[%r200+40], %f77;
	ld.global.f32 	%f78, [%rd93+44];
	st.shared.f32 	[%r200+44], %f78;
	ld.global.f32 	%f79, [%rd93+48];
	st.shared.f32 	[%r200+48], %f79;
	ld.global.f32 	%f80, [%rd93+52];
	st.shared.f32 	[%r200+52], %f80;
	ld.global.f32 	%f81, [%rd93+56];
	st.shared.f32 	[%r200+56], %f81;
	ld.global.f32 	%f82, [%rd93+60];
	st.shared.f32 	[%r200+60], %f82;
	add.s32 	%r476, %r476, 16;
	setp.ne.s32 	%p3, %r476, %r478;
	@%p3 bra 	$L__BB1_3;
$L__BB1_4:
	setp.eq.s32 	%p4, %r5, 0;
	@%p4 bra 	$L__BB1_13;
	and.b32  	%r10, %r188, 7;
	setp.lt.u32 	%p5, %r5, 8;
	@%p5 bra 	$L__BB1_7;
	add.s32 	%r201, %r478, %r3;
	mul.wide.s32 	%rd94, %r201, 4;
	add.s64 	%rd95, %rd2, %rd94;
	ld.global.f32 	%f83, [%rd95];
	add.s32 	%r202, %r478, %r4;
	shl.b32 	%r203, %r202, 2;
	mov.u32 	%r204, _ZZ11pbvi_sharedPPfS0_S_S_S_S_PiiiifE3s_B;
	add.s32 	%r205, %r204, %r203;
	st.shared.f32 	[%r205], %f83;
	ld.global.f32 	%f84, [%rd95+4];
	st.shared.f32 	[%r205+4], %f84;
	ld.global.f32 	%f85, [%rd95+8];
	st.shared.f32 	[%r205+8], %f85;
	ld.global.f32 	%f86, [%rd95+12];
	st.shared.f32 	[%r205+12], %f86;
	ld.global.f32 	%f87, [%rd95+16];
	st.shared.f32 	[%r205+16], %f87;
	ld.global.f32 	%f88, [%rd95+20];
	st.shared.f32 	[%r205+20], %f88;
	ld.global.f32 	%f89, [%rd95+24];
	st.shared.f32 	[%r205+24], %f89;
	ld.global.f32 	%f90, [%rd95+28];
	st.shared.f32 	[%r205+28], %f90;
	add.s32 	%r478, %r478, 8;
$L__BB1_7:
	setp.eq.s32 	%p6, %r10, 0;
	@%p6 bra 	$L__BB1_13;
	and.b32  	%r13, %r188, 3;
	setp.lt.u32 	%p7, %r10, 4;
	@%p7 bra 	$L__BB1_10;
	add.s32 	%r206, %r478, %r3;
	mul.wide.s32 	%rd96, %r206, 4;
	add.s64 	%rd97, %rd2, %rd96;
	ld.global.f32 	%f91, [%rd97];
	add.s32 	%r207, %r478, %r4;
	shl.b32 	%r208, %r207, 2;
	mov.u32 	%r209, _ZZ11pbvi_sharedPPfS0_S_S_S_S_PiiiifE3s_B;
	add.s32 	%r210, %r209, %r208;
	st.shared.f32 	[%r210], %f91;
	ld.global.f32 	%f92, [%rd97+4];
	st.shared.f32 	[%r210+4], %f92;
	ld.global.f32 	%f93, [%rd97+8];
	st.shared.f32 	[%r210+8], %f93;
	ld.global.f32 	%f94, [%rd97+12];
	st.shared.f32 	[%r210+12], %f94;
	add.s32 	%r478, %r478, 4;
$L__BB1_10:
	setp.eq.s32 	%p8, %r13, 0;
	@%p8 bra 	$L__BB1_13;
	mov.b32 	%r481, 0;
	mov.u32 	%r215, _ZZ11pbvi_sharedPPfS0_S_S_S_S_PiiiifE3s_B;
$L__BB1_12:
	.pragma "nounroll";
	add.s32 	%r212, %r478, %r3;
	mul.wide.s32 	%rd98, %r212, 4;
	add.s64 	%rd99, %rd2, %rd98;
	ld.global.f32 	%f95, [%rd99];
	add.s32 	%r213, %r478, %r4;
	shl.b32 	%r214, %r213, 2;
	add.s32 	%r216, %r215, %r214;
	st.shared.f32 	[%r216], %f95;
	add.s32 	%r478, %r478, 1;
	add.s32 	%r481, %r481, 1;
	setp.ne.s32 	%p9, %r481, %r13;
	@%p9 bra 	$L__BB1_12;
$L__BB1_13:
	ld.param.u32 	%r467, [_Z11pbvi_sharedPPfS0_S_S_S_S_Piiiif_param_9];
	mul.lo.s32 	%r20, %r188, %r188;
	mul.lo.s32 	%r21, %r467, %r20;
	setp.gt.s32 	%p10, %r21, 128;
	@%p10 bra 	$L__BB1_16;
	setp.ge.u32 	%p20, %r1, %r21;
	@%p20 bra 	$L__BB1_32;
	mul.wide.u32 	%rd103, %r1, 4;
	add.s64 	%rd104, %rd5, %rd103;
	ld.global.f32 	%f101, [%rd104];
	shl.b32 	%r229, %r1, 2;
	mov.u32 	%r230, _ZZ11pbvi_sharedPPfS0_S_S_S_S_PiiiifE3s_T;
	add.s32 	%r231, %r230, %r229;
	st.shared.f32 	[%r231], %f101;
	bra.uni 	$L__BB1_32;
$L__BB1_16:
	add.s32 	%r218, %r21, 127;
	shr.u32 	%r22, %r218, 7;
	mul.lo.s32 	%r23, %r22, %r1;
	and.b32  	%r24, %r22, 3;
	setp.lt.u32 	%p11, %r21, 385;
	mov.b32 	%r484, 0;
	@%p11 bra 	$L__BB1_27;
	and.b32  	%r484, %r22, 16777212;
	mov.b32 	%r482, 0;
$L__BB1_18:
	add.s32 	%r27, %r482, %r23;
	setp.ge.s32 	%p12, %r27, %r21;
	mul.wide.s32 	%rd100, %r27, 4;
	add.s64 	%rd6, %rd5, %rd100;
	shl.b32 	%r220, %r27, 2;
	mov.u32 	%r221, _ZZ11pbvi_sharedPPfS0_S_S_S_S_PiiiifE3s_T;
	add.s32 	%r28, %r221, %r220;
	@%p12 bra 	$L__BB1_20;
	ld.global.f32 	%f96, [%rd6];
	st.shared.f32 	[%r28], %f96;
$L__BB1_20:
	add.s32 	%r222, %r27, 1;
	setp.ge.s32 	%p13, %r222, %r21;
	@%p13 bra 	$L__BB1_22;
	ld.global.f32 	%f97, [%rd6+4];
	st.shared.f32 	[%r28+4], %f97;
$L__BB1_22:
	add.s32 	%r223, %r27, 2;
	setp.ge.s32 	%p14, %r223, %r21;
	@%p14 bra 	$L__BB1_24;
	ld.global.f32 	%f98, [%rd6+8];
	st.shared.f32 	[%r28+8], %f98;
$L__BB1_24:
	add.s32 	%r224, %r27, 3;
	setp.ge.s32 	%p15, %r224, %r21;
	@%p15 bra 	$L__BB1_26;
	ld.global.f32 	%f99, [%rd6+12];
	st.shared.f32 	[%r28+12], %f99;
$L__BB1_26:
	add.s32 	%r482, %r482, 4;
	setp.ne.s32 	%p16, %r482, %r484;
	@%p16 bra 	$L__BB1_18;
$L__BB1_27:
	setp.eq.s32 	%p17, %r24, 0;
	@%p17 bra 	$L__BB1_32;
	mov.b32 	%r485, 0;
$L__BB1_29:
	.pragma "nounroll";
	add.s32 	%r33, %r484, %r23;
	setp.ge.s32 	%p18, %r33, %r21;
	@%p18 bra 	$L__BB1_31;
	mul.wide.s32 	%rd101, %r33, 4;
	add.s64 	%rd102, %rd5, %rd101;
	ld.global.f32 	%f100, [%rd102];
	shl.b32 	%r226, %r33, 2;
	mov.u32 	%r227, _ZZ11pbvi_sharedPPfS0_S_S_S_S_PiiiifE3s_T;
	add.s32 	%r228, %r227, %r226;
	st.shared.f32 	[%r228], %f100;
$L__BB1_31:
	add.s32 	%r484, %r484, 1;
	add.s32 	%r485, %r485, 1;
	setp.ne.s32 	%p19, %r485, %r24;
	@%p19 bra 	$L__BB1_29;
$L__BB1_32:
	ld.param.u32 	%r468, [_Z11pbvi_sharedPPfS0_S_S_S_S_Piiiif_param_9];
	mul.lo.s32 	%r36, %r189, %r188;
	mul.lo.s32 	%r37, %r36, %r468;
	setp.gt.s32 	%p21, %r37, 128;
	@%p21 bra 	$L__BB1_35;
	setp.ge.u32 	%p31, %r1, %r37;
	@%p31 bra 	$L__BB1_51;
	mul.wide.u32 	%rd108, %r1, 4;
	add.s64 	%rd109, %rd4, %rd108;
	ld.global.f32 	%f107, [%rd109];
	shl.b32 	%r244, %r1, 2;
	mov.u32 	%r245, _ZZ11pbvi_sharedPPfS0_S_S_S_S_PiiiifE3s_O;
	add.s32 	%r246, %r245, %r244;
	st.shared.f32 	[%r246], %f107;
	bra.uni 	$L__BB1_51;
$L__BB1_35:
	add.s32 	%r233, %r37, 127;
	shr.u32 	%r38, %r233, 7;
	mul.lo.s32 	%r39, %r38, %r1;
	and.b32  	%r40, %r38, 3;
	setp.lt.u32 	%p22, %r37, 385;
	mov.b32 	%r488, 0;
	@%p22 bra 	$L__BB1_46;
	and.b32  	%r488, %r38, 16777212;
	mov.b32 	%r486, 0;
$L__BB1_37:
	add.s32 	%r43, %r486, %r39;
	setp.ge.s32 	%p23, %r43, %r37;
	mul.wide.s32 	%rd105, %r43, 4;
	add.s64 	%rd7, %rd4, %rd105;
	shl.b32 	%r235, %r43, 2;
	mov.u32 	%r236, _ZZ11pbvi_sharedPPfS0_S_S_S_S_PiiiifE3s_O;
	add.s32 	%r44, %r236, %r235;
	@%p23 bra 	$L__BB1_39;
	ld.global.f32 	%f102, [%rd7];
	st.shared.f32 	[%r44], %f102;
$L__BB1_39:
	add.s32 	%r237, %r43, 1;
	setp.ge.s32 	%p24, %r237, %r37;
	@%p24 bra 	$L__BB1_41;
	ld.global.f32 	%f103, [%rd7+4];
	st.shared.f32 	[%r44+4], %f103;
$L__BB1_41:
	add.s32 	%r238, %r43, 2;
	setp.ge.s32 	%p25, %r238, %r37;
	@%p25 bra 	$L__BB1_43;
	ld.global.f32 	%f104, [%rd7+8];
	st.shared.f32 	[%r44+8], %f104;
$L__BB1_43:
	add.s32 	%r239, %r43, 3;
	setp.ge.s32 	%p26, %r239, %r37;
	@%p26 bra 	$L__BB1_45;
	ld.global.f32 	%f105, [%rd7+12];
	st.shared.f32 	[%r44+12], %f105;
$L__BB1_45:
	add.s32 	%r486, %r486, 4;
	setp.ne.s32 	%p27, %r486, %r488;
	@%p27 bra 	$L__BB1_37;
$L__BB1_46:
	setp.eq.s32 	%p28, %r40, 0;
	@%p28 bra 	$L__BB1_51;
	mov.b32 	%r489, 0;
$L__BB1_48:
	.pragma "nounroll";
	add.s32 	%r49, %r488, %r39;
	setp.ge.s32 	%p29, %r49, %r37;
	@%p29 bra 	$L__BB1_50;
	mul.wide.s32 	%rd106, %r49, 4;
	add.s64 	%rd107, %rd4, %rd106;
	ld.global.f32 	%f106, [%rd107];
	shl.b32 	%r241, %r49, 2;
	mov.u32 	%r242, _ZZ11pbvi_sharedPPfS0_S_S_S_S_PiiiifE3s_O;
	add.s32 	%r243, %r242, %r241;
	st.shared.f32 	[%r243], %f106;
$L__BB1_50:
	add.s32 	%r488, %r488, 1;
	add.s32 	%r489, %r489, 1;
	setp.ne.s32 	%p30, %r489, %r40;
	@%p30 bra 	$L__BB1_48;
$L__BB1_51:
	ld.param.u32 	%r469, [_Z11pbvi_sharedPPfS0_S_S_S_S_Piiiif_param_9];
	mul.lo.s32 	%r52, %r469, %r188;
	setp.gt.s32 	%p32, %r52, 128;
	@%p32 bra 	$L__BB1_54;
	setp.ge.u32 	%p42, %r1, %r52;
	@%p42 bra 	$L__BB1_70;
	mul.wide.u32 	%rd113, %r1, 4;
	add.s64 	%rd114, %rd3, %rd113;
	ld.global.f32 	%f113, [%rd114];
	shl.b32 	%r259, %r1, 2;
	mov.u32 	%r260, _ZZ11pbvi_sharedPPfS0_S_S_S_S_PiiiifE3s_R;
	add.s32 	%r261, %r260, %r259;
	st.shared.f32 	[%r261], %f113;
	bra.uni 	$L__BB1_70;
$L__BB1_54:
	add.s32 	%r248, %r52, 127;
	shr.u32 	%r53, %r248, 7;
	mul.lo.s32 	%r54, %r53, %r1;
	and.b32  	%r55, %r53, 3;
	setp.lt.u32 	%p33, %r52, 385;
	mov.b32 	%r492, 0;
	@%p33 bra 	$L__BB1_65;
	and.b32  	%r492, %r53, 16777212;
	mov.b32 	%r490, 0;
$L__BB1_56:
	add.s32 	%r58, %r490, %r54;
	setp.ge.s32 	%p34, %r58, %r52;
	mul.wide.s32 	%rd110, %r58, 4;
	add.s64 	%rd8, %rd3, %rd110;
	shl.b32 	%r250, %r58, 2;
	mov.u32 	%r251, _ZZ11pbvi_sharedPPfS0_S_S_S_S_PiiiifE3s_R;
	add.s32 	%r59, %r251, %r250;
	@%p34 bra 	$L__BB1_58;
	ld.global.f32 	%f108, [%rd8];
	st.shared.f32 	[%r59], %f108;
$L__BB1_58:
	add.s32 	%r252, %r58, 1;
	setp.ge.s32 	%p35, %r252, %r52;
	@%p35 bra 	$L__BB1_60;
	ld.global.f32 	%f109, [%rd8+4];
	st.shared.f32 	[%r59+4], %f109;
$L__BB1_60:
	add.s32 	%r253, %r58, 2;
	setp.ge.s32 	%p36, %r253, %r52;
	@%p36 bra 	$L__BB1_62;
	ld.global.f32 	%f110, [%rd8+8];
	st.shared.f32 	[%r59+8], %f110;
$L__BB1_62:
	add.s32 	%r254, %r58, 3;
	setp.ge.s32 	%p37, %r254, %r52;
	@%p37 bra 	$L__BB1_64;
	ld.global.f32 	%f111, [%rd8+12];
	st.shared.f32 	[%r59+12], %f111;
$L__BB1_64:
	add.s32 	%r490, %r490, 4;
	setp.ne.s32 	%p38, %r490, %r492;
	@%p38 bra 	$L__BB1_56;
$L__BB1_65:
	setp.eq.s32 	%p39, %r55, 0;
	@%p39 bra 	$L__BB1_70;
	mov.b32 	%r493, 0;
$L__BB1_67:
	.pragma "nounroll";
	add.s32 	%r64, %r492, %r54;
	setp.ge.s32 	%p40, %r64, %r52;
	@%p40 bra 	$L__BB1_69;
	mul.wide.s32 	%rd111, %r64, 4;
	add.s64 	%rd112, %rd3, %rd111;
	ld.global.f32 	%f112, [%rd112];
	shl.b32 	%r256, %r64, 2;
	mov.u32 	%r257, _ZZ11pbvi_sharedPPfS0_S_S_S_S_PiiiifE3s_R;
	add.s32 	%r258, %r257, %r256;
	st.shared.f32 	[%r258], %f112;
$L__BB1_69:
	add.s32 	%r492, %r492, 1;
	add.s32 	%r493, %r493, 1;
	setp.ne.s32 	%p41, %r493, %r55;
	@%p41 bra 	$L__BB1_67;
$L__BB1_70:
	ld.param.u32 	%r470, [_Z11pbvi_sharedPPfS0_S_S_S_S_Piiiif_param_9];
	cvta.to.global.u64 	%rd115, %rd86;
	mul.wide.s32 	%rd116, %r2, 4;
	add.s64 	%rd9, %rd115, %rd116;
	mov.b32 	%r262, -1;
	st.global.u32 	[%rd9], %r262;
	mul.wide.s32 	%rd10, %r188, 4;
	{ // callseq 2, 0
	.param .b64 param0;
	st.param.b64 	[param0], %rd10;
	.param .b64 retval0;
	call.uni (retval0), 
	malloc, 
	(
	param0
	);
	ld.param.b64 	%rd335, [retval0];
	} // callseq 2
	{ // callseq 3, 0
	.param .b64 param0;
	st.param.b64 	[param0], %rd10;
	.param .b64 retval0;
	call.uni (retval0), 
	malloc, 
	(
	param0
	);
	ld.param.b64 	%rd334, [retval0];
	} // callseq 3
	{ // callseq 4, 0
	.param .b64 param0;
	st.param.b64 	[param0], %rd10;
	.param .b64 retval0;
	call.uni (retval0), 
	malloc, 
	(
	param0
	);
	ld.param.b64 	%rd333, [retval0];
	} // callseq 4
	setp.lt.s32 	%p43, %r470, 1;
	@%p43 bra 	$L__BB1_253;
	ld.param.u64 	%rd289, [_Z11pbvi_sharedPPfS0_S_S_S_S_Piiiif_param_1];
	setp.lt.s32 	%p44, %r189, 1;
	mul.lo.s32 	%r67, %r188, %r2;
	cvta.to.global.u64 	%rd120, %rd289;
	mul.wide.s32 	%rd121, %r2, 8;
	add.s64 	%rd14, %rd120, %rd121;
	@%p44 bra 	$L__BB1_208;
	setp.lt.s32 	%p75, %r188, 2;
	@%p75 bra 	$L__BB1_175;
	add.s32 	%r68, %r188, -1;
	and.b32  	%r69, %r188, 15;
	and.b32  	%r70, %r188, 7;
	and.b32  	%r71, %r188, 3;
	and.b32  	%r72, %r188, 2147483640;
	and.b32  	%r73, %r188, 1;
	and.b32  	%r74, %r188, 2147483632;
	mov.f32 	%f936, 0f00000000;
	mov.b32 	%r494, 0;
$L__BB1_74:
	mov.b64 	%rd294, 0;
$L__BB1_75:
	add.s64 	%rd157, %rd335, %rd294;
	mov.b16 	%rs8, 0;
	st.u8 	[%rd157], %rs8;
	add.s64 	%rd294, %rd294, 1;
	setp.lt.u64 	%p97, %rd294, %rd10;
	@%p97 bra 	$L__BB1_75;
	setp.gt.s32 	%p98, %r188, 0;
	mul.lo.s32 	%r317, %r188, %r188;
	mul.lo.s32 	%r76, %r494, %r317;
	@%p98 bra 	$L__BB1_117;
	mov.b32 	%r503, 0;
$L__BB1_78:
	mov.b64 	%rd296, 0;
$L__BB1_79:
	add.s64 	%rd159, %rd333, %rd296;
	mov.b16 	%rs9, 0;
	st.u8 	[%rd159], %rs9;
	add.s64 	%rd296, %rd296, 1;
	setp.lt.u64 	%p99, %rd296, %rd10;
	@%p99 bra 	$L__BB1_79;
	mov.b32 	%r504, 0;
$L__BB1_81:
	mul.wide.u32 	%rd160, %r504, 8;
	add.s64 	%rd26, %rd1, %rd160;
	mov.b32 	%r505, 1;
$L__BB1_82:
	mul.lo.s32 	%r322, %r189, %r188;
	mad.lo.s32 	%r323, %r494, %r322, %r503;
	mad.lo.s32 	%r324, %r505, %r189, %r323;
	shl.b32 	%r325, %r324, 2;
	mov.u32 	%r326, _ZZ11pbvi_sharedPPfS0_S_S_S_S_PiiiifE3s_O;
	add.s32 	%r99, %r326, %r325;
	mov.b32 	%r506, 0;
$L__BB1_83:
	.pragma "nounroll";
	ld.shared.f32 	%f335, [%r99];
	add.s32 	%r327, %r505, %r76;
	mad.lo.s32 	%r328, %r506, %r188, %r327;
	shl.b32 	%r329, %r328, 2;
	mov.u32 	%r330, _ZZ11pbvi_sharedPPfS0_S_S_S_S_PiiiifE3s_T;
	add.s32 	%r331, %r330, %r329;
	ld.shared.f32 	%f336, [%r331];
	mul.f32 	%f337, %f335, %f336;
	ld.global.u64 	%rd161, [%rd26];
	mul.wide.u32 	%rd162, %r505, 4;
	add.s64 	%rd163, %rd161, %rd162;
	ld.f32 	%f338, [%rd163];
	mul.wide.u32 	%rd164, %r506, 4;
	add.s64 	%rd165, %rd334, %rd164;
	ld.f32 	%f339, [%rd165];
	fma.rn.f32 	%f340, %f337, %f338, %f339;
	st.f32 	[%rd165], %f340;
	ld.shared.f32 	%f341, [%r99];
	shl.b32 	%r332, %r188, 2;
	add.s32 	%r333, %r331, %r332;
	ld.shared.f32 	%f342, [%r333];
	mul.f32 	%f343, %f341, %f342;
	ld.global.u64 	%rd166, [%rd26];
	add.s64 	%rd167, %rd166, %rd162;
	ld.f32 	%f344, [%rd167];
	ld.f32 	%f345, [%rd165+4];
	fma.rn.f32 	%f346, %f343, %f344, %f345;
	st.f32 	[%rd165+4], %f346;
	ld.shared.f32 	%f347, [%r99];
	add.s32 	%r334, %r333, %r332;
	ld.shared.f32 	%f348, [%r334];
	mul.f32 	%f349, %f347, %f348;
	ld.global.u64 	%rd168, [%rd26];
	add.s64 	%rd169, %rd168, %rd162;
	ld.f32 	%f350, [%rd169];
	ld.f32 	%f351, [%rd165+8];
	fma.rn.f32 	%f352, %f349, %f350, %f351;
	st.f32 	[%rd165+8], %f352;
	ld.shared.f32 	%f353, [%r99];
	add.s32 	%r335, %r334, %r332;
	ld.shared.f32 	%f354, [%r335];
	mul.f32 	%f355, %f353, %f354;
	ld.global.u64 	%rd170, [%rd26];
	add.s64 	%rd171, %rd170, %rd162;
	ld.f32 	%f356, [%rd171];
	ld.f32 	%f357, [%rd165+12];
	fma.rn.f32 	%f358, %f355, %f356, %f357;
	st.f32 	[%rd165+12], %f358;
	ld.shared.f32 	%f359, [%r99];
	add.s32 	%r336, %r335, %r332;
	ld.shared.f32 	%f360, [%r336];
	mul.f32 	%f361, %f359, %f360;
	ld.global.u64 	%rd172, [%rd26];
	add.s64 	%rd173, %rd172, %rd162;
	ld.f32 	%f362, [%rd173];
	ld.f32 	%f363, [%rd165+16];
	fma.rn.f32 	%f364, %f361, %f362, %f363;
	st.f32 	[%rd165+16], %f364;
	ld.shared.f32 	%f365, [%r99];
	add.s32 	%r337, %r336, %r332;
	ld.shared.f32 	%f366, [%r337];
	mul.f32 	%f367, %f365, %f366;
	ld.global.u64 	%rd174, [%rd26];
	add.s64 	%rd175, %rd174, %rd162;
	ld.f32 	%f368, [%rd175];
	ld.f32 	%f369, [%rd165+20];
	fma.rn.f32 	%f370, %f367, %f368, %f369;
	st.f32 	[%rd165+20], %f370;
	ld.shared.f32 	%f371, [%r99];
	add.s32 	%r338, %r337, %r332;
	ld.shared.f32 	%f372, [%r338];
	mul.f32 	%f373, %f371, %f372;
	ld.global.u64 	%rd176, [%rd26];
	add.s64 	%rd177, %rd176, %rd162;
	ld.f32 	%f374, [%rd177];
	ld.f32 	%f375, [%rd165+24];
	fma.rn.f32 	%f376, %f373, %f374, %f375;
	st.f32 	[%rd165+24], %f376;
	ld.shared.f32 	%f377, [%r99];
	add.s32 	%r339, %r338, %r332;
	ld.shared.f32 	%f378, [%r339];
	mul.f32 	%f379, %f377, %f378;
	ld.global.u64 	%rd178, [%rd26];
	add.s64 	%rd179, %rd178, %rd162;
	ld.f32 	%f380, [%rd179];
	ld.f32 	%f381, [%rd165+28];
	fma.rn.f32 	%f382, %f379, %f380, %f381;
	st.f32 	[%rd165+28], %f382;
	add.s32 	%r506, %r506, 8;
	setp.ne.s32 	%p100, %r506, %r188;
	@%p100 bra 	$L__BB1_83;
	add.s32 	%r505, %r505, 1;
	setp.ne.s32 	%p101, %r505, %r188;
	@%p101 bra 	$L__BB1_82;
	add.s32 	%r504, %r504, 1;
	setp.ne.s32 	%p102, %r504, 4096;
	@%p102 bra 	$L__BB1_81;
	add.s32 	%r503, %r503, 1;
	setp.ne.s32 	%p103, %r503, %r189;
	@%p103 bra 	$L__BB1_78;
$L__BB1_87:
	setp.gt.s32 	%p141, %r188, 0;
	mov.f32 	%f935, 0f00000000;
	@%p141 bra 	$L__BB1_104;
$L__BB1_88:
	setp.leu.f32 	%p160, %f935, %f936;
	@%p160 bra 	$L__BB1_90;
	ld.param.u64 	%rd290, [_Z11pbvi_sharedPPfS0_S_S_S_S_Piiiif_param_1];
	st.global.u32 	[%rd9], %r494;
	cvta.to.global.u64 	%rd286, %rd290;
	mov.u32 	%r463, %ctaid.x;
	mov.u32 	%r464, %ntid.x;
	mov.u32 	%r465, %tid.x;
	mad.lo.s32 	%r466, %r463, %r464, %r465;
	mul.wide.s32 	%rd287, %r466, 8;
	add.s64 	%rd288, %rd286, %rd287;
	ld.global.u64 	%rd20, [%rd288];
	st.global.u64 	[%rd288], %rd335;
	mov.f32 	%f936, %f935;
	mov.u64 	%rd335, %rd20;
$L__BB1_90:
	ld.param.u32 	%r475, [_Z11pbvi_sharedPPfS0_S_S_S_S_Piiiif_param_9];
	add.s32 	%r494, %r494, 1;
	setp.eq.s32 	%p161, %r494, %r475;
	@%p161 bra 	$L__BB1_253;
	bra.uni 	$L__BB1_74;
$L__BB1_91:
	setp.lt.u32 	%p151, %r68, 15;
	mov.f32 	%f935, 0f00000000;
	mov.b32 	%r498, 0;
	@%p151 bra 	$L__BB1_94;
	mov.f32 	%f935, 0f00000000;
	mov.b32 	%r496, 0;
$L__BB1_93:
	.pragma "nounroll";
	mul.wide.u32 	%rd279, %r496, 4;
	add.s64 	%rd280, %rd335, %rd279;
	ld.f32 	%f831, [%rd280];
	add.s32 	%r447, %r496, %r67;
	shl.b32 	%r448, %r447, 2;
	mov.u32 	%r449, _ZZ11pbvi_sharedPPfS0_S_S_S_S_PiiiifE3s_B;
	add.s32 	%r450, %r449, %r448;
	ld.shared.f32 	%f832, [%r450];
	fma.rn.f32 	%f833, %f831, %f832, %f935;
	ld.f32 	%f834, [%rd280+4];
	ld.shared.f32 	%f835, [%r450+4];
	fma.rn.f32 	%f836, %f834, %f835, %f833;
	ld.f32 	%f837, [%rd280+8];
	ld.shared.f32 	%f838, [%r450+8];
	fma.rn.f32 	%f839, %f837, %f838, %f836;
	ld.f32 	%f840, [%rd280+12];
	ld.shared.f32 	%f841, [%r450+12];
	fma.rn.f32 	%f842, %f840, %f841, %f839;
	ld.f32 	%f843, [%rd280+16];
	ld.shared.f32 	%f844, [%r450+16];
	fma.rn.f32 	%f845, %f843, %f844, %f842;
	ld.f32 	%f846, [%rd280+20];
	ld.shared.f32 	%f847, [%r450+20];
	fma.rn.f32 	%f848, %f846, %f847, %f845;
	ld.f32 	%f849, [%rd280+24];
	ld.shared.f32 	%f850, [%r450+24];
	fma.rn.f32 	%f851, %f849, %f850, %f848;
	ld.f32 	%f852, [%rd280+28];
	ld.shared.f32 	%f853, [%r450+28];
	fma.rn.f32 	%f854, %f852, %f853, %f851;
	ld.f32 	%f855, [%rd280+32];
	ld.shared.f32 	%f856, [%r450+32];
	fma.rn.f32 	%f857, %f855, %f856, %f854;
	ld.f32 	%f858, [%rd280+36];
	ld.shared.f32 	%f859, [%r450+36];
	fma.rn.f32 	%f860, %f858, %f859, %f857;
	ld.f32 	%f861, [%rd280+40];
	ld.shared.f32 	%f862, [%r450+40];
	fma.rn.f32 	%f863, %f861, %f862, %f860;
	ld.f32 	%f864, [%rd280+44];
	ld.shared.f32 	%f865, [%r450+44];
	fma.rn.f32 	%f866, %f864, %f865, %f863;
	ld.f32 	%f867, [%rd280+48];
	ld.shared.f32 	%f868, [%r450+48];
	fma.rn.f32 	%f869, %f867, %f868, %f866;
	ld.f32 	%f870, [%rd280+52];
	ld.shared.f32 	%f871, [%r450+52];
	fma.rn.f32 	%f872, %f870, %f871, %f869;
	ld.f32 	%f873, [%rd280+56];
	ld.shared.f32 	%f874, [%r450+56];
	fma.rn.f32 	%f875, %f873, %f874, %f872;
	ld.f32 	%f876, [%rd280+60];
	ld.shared.f32 	%f877, [%r450+60];
	fma.rn.f32 	%f935, %f876, %f877, %f875;
	add.s32 	%r496, %r496, 16;
	setp.eq.s32 	%p152, %r496, %r74;
	mov.u32 	%r498, %r74;
	@%p152 bra 	$L__BB1_94;
	bra.uni 	$L__BB1_93;
$L__BB1_94:
	setp.eq.s32 	%p153, %r69, 0;
	@%p153 bra 	$L__BB1_88;
	add.s32 	%r451, %r69, -1;
	setp.lt.u32 	%p154, %r451, 7;
	@%p154 bra 	$L__BB1_97;
	mul.wide.u32 	%rd281, %r498, 4;
	add.s64 	%rd282, %rd335, %rd281;
	ld.f32 	%f879, [%rd282];
	add.s32 	%r452, %r498, %r67;
	shl.b32 	%r453, %r452, 2;
	mov.u32 	%r454, _ZZ11pbvi_sharedPPfS0_S_S_S_S_PiiiifE3s_B;
	add.s32 	%r455, %r454, %r453;
	ld.shared.f32 	%f880, [%r455];
	fma.rn.f32 	%f881, %f879, %f880, %f935;
	ld.f32 	%f882, [%rd282+4];
	ld.shared.f32 	%f883, [%r455+4];
	fma.rn.f32 	%f884, %f882, %f883, %f881;
	ld.f32 	%f885, [%rd282+8];
	ld.shared.f32 	%f886, [%r455+8];
	fma.rn.f32 	%f887, %f885, %f886, %f884;
	ld.f32 	%f888, [%rd282+12];
	ld.shared.f32 	%f889, [%r455+12];
	fma.rn.f32 	%f890, %f888, %f889, %f887;
	ld.f32 	%f891, [%rd282+16];
	ld.shared.f32 	%f892, [%r455+16];
	fma.rn.f32 	%f893, %f891, %f892, %f890;
	ld.f32 	%f894, [%rd282+20];
	ld.shared.f32 	%f895, [%r455+20];
	fma.rn.f32 	%f896, %f894, %f895, %f893;
	ld.f32 	%f897, [%rd282+24];
	ld.shared.f32 	%f898, [%r455+24];
	fma.rn.f32 	%f899, %f897, %f898, %f896;
	ld.f32 	%f900, [%rd282+28];
	ld.shared.f32 	%f901, [%r455+28];
	fma.rn.f32 	%f935, %f900, %f901, %f899;
	add.s32 	%r498, %r498, 8;
$L__BB1_97:
	setp.eq.s32 	%p155, %r70, 0;
	@%p155 bra 	$L__BB1_88;
	setp.lt.u32 	%p156, %r90, 3;
	@%p156 bra 	$L__BB1_100;
	mul.wide.u32 	%rd283, %r498, 4;
	add.s64 	%rd284, %rd335, %rd283;
	ld.f32 	%f903, [%rd284];
	add.s32 	%r456, %r498, %r67;
	shl.b32 	%r457, %r456, 2;
	mov.u32 	%r458, _ZZ11pbvi_sharedPPfS0_S_S_S_S_PiiiifE3s_B;
	add.s32 	%r459, %r458, %r457;
	ld.shared.f32 	%f904, [%r459];
	fma.rn.f32 	%f905, %f903, %f904, %f935;
	ld.f32 	%f906, [%rd284+4];
	ld.shared.f32 	%f907, [%r459+4];
	fma.rn.f32 	%f908, %f906, %f907, %f905;
	ld.f32 	%f909, [%rd284+8];
	ld.shared.f32 	%f910, [%r459+8];
	fma.rn.f32 	%f911, %f909, %f910, %f908;
	ld.f32 	%f912, [%rd284+12];
	ld.shared.f32 	%f913, [%r459+12];
	fma.rn.f32 	%f935, %f912, %f913, %f911;
	add.s32 	%r498, %r498, 4;
$L__BB1_100:
	setp.eq.s32 	%p157, %r71, 0;
	@%p157 bra 	$L__BB1_88;
	setp.eq.s32 	%p158, %r71, 1;
	mul.wide.u32 	%rd285, %r498, 4;
	add.s64 	%rd22, %rd335, %rd285;
	ld.f32 	%f914, [%rd22];
	add.s32 	%r460, %r498, %r67;
	shl.b32 	%r461, %r460, 2;
	mov.u32 	%r462, _ZZ11pbvi_sharedPPfS0_S_S_S_S_PiiiifE3s_B;
	add.s32 	%r87, %r462, %r461;
	ld.shared.f32 	%f915, [%r87];
	fma.rn.f32 	%f935, %f914, %f915, %f935;
	@%p158 bra 	$L__BB1_88;
	setp.eq.s32 	%p159, %r71, 2;
	ld.f32 	%f916, [%rd22+4];
	ld.shared.f32 	%f917, [%r87+4];
	fma.rn.f32 	%f935, %f916, %f917, %f935;
	@%p159 bra 	$L__BB1_88;
	ld.f32 	%f918, [%rd22+8];
	ld.shared.f32 	%f919, [%r87+8];
	fma.rn.f32 	%f935, %f918, %f919, %f935;
	bra.uni 	$L__BB1_88;
$L__BB1_104:
	setp.lt.u32 	%p142, %r68, 15;
	mul.lo.s32 	%r88, %r494, %r188;
	mov.b32 	%r501, 0;
	@%p142 bra 	$L__BB1_107;
	mov.b32 	%r495, 0;
$L__BB1_106:
	.pragma "nounroll";
	ld.param.f32 	%f927, [_Z11pbvi_sharedPPfS0_S_S_S_S_Piiiif_param_10];
	add.s32 	%r429, %r495, %r88;
	shl.b32 	%r430, %r429, 2;
	mov.u32 	%r431, _ZZ11pbvi_sharedPPfS0_S_S_S_S_PiiiifE3s_R;
	add.s32 	%r432, %r431, %r430;
	ld.shared.f32 	%f735, [%r432];
	mul.wide.u32 	%rd272, %r495, 4;
	add.s64 	%rd273, %rd335, %rd272;
	ld.f32 	%f736, [%rd273];
	fma.rn.f32 	%f737, %f927, %f736, %f735;
	st.f32 	[%rd273], %f737;
	ld.shared.f32 	%f738, [%r432+4];
	ld.f32 	%f739, [%rd273+4];
	fma.rn.f32 	%f740, %f927, %f739, %f738;
	st.f32 	[%rd273+4], %f740;
	ld.shared.f32 	%f741, [%r432+8];
	ld.f32 	%f742, [%rd273+8];
	fma.rn.f32 	%f743, %f927, %f742, %f741;
	st.f32 	[%rd273+8], %f743;
	ld.shared.f32 	%f744, [%r432+12];
	ld.f32 	%f745, [%rd273+12];
	fma.rn.f32 	%f746, %f927, %f745, %f744;
	st.f32 	[%rd273+12], %f746;
	ld.shared.f32 	%f747, [%r432+16];
	ld.f32 	%f748, [%rd273+16];
	fma.rn.f32 	%f749, %f927, %f748, %f747;
	st.f32 	[%rd273+16], %f749;
	ld.shared.f32 	%f750, [%r432+20];
	ld.f32 	%f751, [%rd273+20];
	fma.rn.f32 	%f752, %f927, %f751, %f750;
	st.f32 	[%rd273+20], %f752;
	ld.shared.f32 	%f753, [%r432+24];
	ld.f32 	%f754, [%rd273+24];
	fma.rn.f32 	%f755, %f927, %f754, %f753;
	st.f32 	[%rd273+24], %f755;
	ld.shared.f32 	%f756, [%r432+28];
	ld.f32 	%f757, [%rd273+28];
	fma.rn.f32 	%f758, %f927, %f757, %f756;
	st.f32 	[%rd273+28], %f758;
	ld.shared.f32 	%f759, [%r432+32];
	ld.f32 	%f760, [%rd273+32];
	fma.rn.f32 	%f761, %f927, %f760, %f759;
	st.f32 	[%rd273+32], %f761;
	ld.shared.f32 	%f762, [%r432+36];
	ld.f32 	%f763, [%rd273+36];
	fma.rn.f32 	%f764, %f927, %f763, %f762;
	st.f32 	[%rd273+36], %f764;
	ld.shared.f32 	%f765, [%r432+40];
	ld.f32 	%f766, [%rd273+40];
	fma.rn.f32 	%f767, %f927, %f766, %f765;
	st.f32 	[%rd273+40], %f767;
	ld.shared.f32 	%f768, [%r432+44];
	ld.f32 	%f769, [%rd273+44];
	fma.rn.f32 	%f770, %f927, %f769, %f768;
	st.f32 	[%rd273+44], %f770;
	ld.shared.f32 	%f771, [%r432+48];
	ld.f32 	%f772, [%rd273+48];
	fma.rn.f32 	%f773, %f927, %f772, %f771;
	st.f32 	[%rd273+48], %f773;
	ld.shared.f32 	%f774, [%r432+52];
	ld.f32 	%f775, [%rd273+52];
	fma.rn.f32 	%f776, %f927, %f775, %f774;
	st.f32 	[%rd273+52], %f776;
	ld.shared.f32 	%f777, [%r432+56];
	ld.f32 	%f778, [%rd273+56];
	fma.rn.f32 	%f779, %f927, %f778, %f777;
	st.f32 	[%rd273+56], %f779;
	ld.shared.f32 	%f780, [%r432+60];
	ld.f32 	%f781, [%rd273+60];
	fma.rn.f32 	%f782, %f927, %f781, %f780;
	st.f32 	[%rd273+60], %f782;
	add.s32 	%r495, %r495, 16;
	setp.eq.s32 	%p143, %r495, %r74;
	mov.u32 	%r501, %r74;
	@%p143 bra 	$L__BB1_107;
	bra.uni 	$L__BB1_106;
$L__BB1_107:
	add.s32 	%r90, %r70, -1;
	setp.eq.s32 	%p144, %r69, 0;
	@%p144 bra 	$L__BB1_91;
	add.s32 	%r433, %r69, -1;
	setp.lt.u32 	%p145, %r433, 7;
	@%p145 bra 	$L__BB1_110;
	ld.param.f32 	%f928, [_Z11pbvi_sharedPPfS0_S_S_S_S_Piiiif_param_10];
	add.s32 	%r434, %r501, %r88;
	shl.b32 	%r435, %r434, 2;
	mov.u32 	%r436, _ZZ11pbvi_sharedPPfS0_S_S_S_S_PiiiifE3s_R;
	add.s32 	%r437, %r436, %r435;
	ld.shared.f32 	%f783, [%r437];
	mul.wide.u32 	%rd274, %r501, 4;
	add.s64 	%rd275, %rd335, %rd274;
	ld.f32 	%f784, [%rd275];
	fma.rn.f32 	%f785, %f928, %f784, %f783;
	st.f32 	[%rd275], %f785;
	ld.shared.f32 	%f786, [%r437+4];
	ld.f32 	%f787, [%rd275+4];
	fma.rn.f32 	%f788, %f928, %f787, %f786;
	st.f32 	[%rd275+4], %f788;
	ld.shared.f32 	%f789, [%r437+8];
	ld.f32 	%f790, [%rd275+8];
	fma.rn.f32 	%f791, %f928, %f790, %f789;
	st.f32 	[%rd275+8], %f791;
	ld.shared.f32 	%f792, [%r437+12];
	ld.f32 	%f793, [%rd275+12];
	fma.rn.f32 	%f794, %f928, %f793, %f792;
	st.f32 	[%rd275+12], %f794;
	ld.shared.f32 	%f795, [%r437+16];
	ld.f32 	%f796, [%rd275+16];
	fma.rn.f32 	%f797, %f928, %f796, %f795;
	st.f32 	[%rd275+16], %f797;
	ld.shared.f32 	%f798, [%r437+20];
	ld.f32 	%f799, [%rd275+20];
	fma.rn.f32 	%f800, %f928, %f799, %f798;
	st.f32 	[%rd275+20], %f800;
	ld.shared.f32 	%f801, [%r437+24];
	ld.f32 	%f802, [%rd275+24];
	fma.rn.f32 	%f803, %f928, %f802, %f801;
	st.f32 	[%rd275+24], %f803;
	ld.shared.f32 	%f804, [%r437+28];
	ld.f32 	%f805, [%rd275+28];
	fma.rn.f32 	%f806, %f928, %f805, %f804;
	st.f32 	[%rd275+28], %f806;
	add.s32 	%r501, %r501, 8;
$L__BB1_110:
	setp.eq.s32 	%p146, %r70, 0;
	@%p146 bra 	$L__BB1_91;
	setp.lt.u32 	%p147, %r90, 3;
	@%p147 bra 	$L__BB1_113;
	ld.param.f32 	%f929, [_Z11pbvi_sharedPPfS0_S_S_S_S_Piiiif_param_10];
	add.s32 	%r438, %r501, %r88;
	shl.b32 	%r439, %r438, 2;
	mov.u32 	%r440, _ZZ11pbvi_sharedPPfS0_S_S_S_S_PiiiifE3s_R;
	add.s32 	%r441, %r440, %r439;
	ld.shared.f32 	%f807, [%r441];
	mul.wide.u32 	%rd276, %r501, 4;
	add.s64 	%rd277, %rd335, %rd276;
	ld.f32 	%f808, [%rd277];
	fma.rn.f32 	%f809, %f929, %f808, %f807;
	st.f32 	[%rd277], %f809;
	ld.shared.f32 	%f810, [%r441+4];
	ld.f32 	%f811, [%rd277+4];
	fma.rn.f32 	%f812, %f929, %f811, %f810;
	st.f32 	[%rd277+4], %f812;
	ld.shared.f32 	%f813, [%r441+8];
	ld.f32 	%f814, [%rd277+8];
	fma.rn.f32 	%f815, %f929, %f814, %f813;
	st.f32 	[%rd277+8], %f815;
	ld.shared.f32 	%f816, [%r441+12];
	ld.f32 	%f817, [%rd277+12];
	fma.rn.f32 	%f818, %f929, %f817, %f816;
	st.f32 	[%rd277+12], %f818;
	add.s32 	%r501, %r501, 4;
$L__BB1_113:
	setp.eq.s32 	%p148, %r71, 0;
	@%p148 bra 	$L__BB1_91;
	ld.param.f32 	%f930, [_Z11pbvi_sharedPPfS0_S_S_S_S_Piiiif_param_10];
	setp.eq.s32 	%p149, %r71, 1;
	add.s32 	%r442, %r501, %r88;
	shl.b32 	%r443, %r442, 2;
	mov.u32 	%r444, _ZZ11pbvi_sharedPPfS0_S_S_S_S_PiiiifE3s_R;
	add.s32 	%r95, %r444, %r443;
	ld.shared.f32 	%f819, [%r95];
	mul.wide.u32 	%rd278, %r501, 4;
	add.s64 	%rd23, %rd335, %rd278;
	ld.f32 	%f820, [%rd23];
	fma.rn.f32 	%f821, %f930, %f820, %f819;
	st.f32 	[%rd23], %f821;
	@%p149 bra 	$L__BB1_91;
	ld.param.f32 	%f931, [_Z11pbvi_sharedPPfS0_S_S_S_S_Piiiif_param_10];
	setp.eq.s32 	%p150, %r71, 2;
	ld.shared.f32 	%f822, [%r95+4];
	ld.f32 	%f823, [%rd23+4];
	fma.rn.f32 	%f824, %f931, %f823, %f822;
	st.f32 	[%rd23+4], %f824;
	@%p150 bra 	$L__BB1_91;
	ld.param.f32 	%f932, [_Z11pbvi_sharedPPfS0_S_S_S_S_Piiiif_param_10];
	ld.shared.f32 	%f825, [%r95+8];
	ld.f32 	%f826, [%rd23+8];
	fma.rn.f32 	%f827, %f932, %f826, %f825;
	st.f32 	[%rd23+8], %f827;
	bra.uni 	$L__BB1_91;
$L__BB1_117:
	mov.b32 	%r507, 0;
$L__BB1_118:
	mov.b64 	%rd301, 0;
$L__BB1_119:
	add.s64 	%rd181, %rd333, %rd301;
	mov.b16 	%rs10, 0;
	st.u8 	[%rd181], %rs10;
	add.s64 	%rd301, %rd301, 1;
	setp.lt.u64 	%p104, %rd301, %rd10;
	@%p104 bra 	$L__BB1_119;
	mul.lo.s32 	%r342, %r189, %r188;
	mad.lo.s32 	%r343, %r494, %r342, %r507;
	shl.b32 	%r344, %r343, 2;
	mov.u32 	%r345, _ZZ11pbvi_sharedPPfS0_S_S_S_S_PiiiifE3s_O;
	add.s32 	%r106, %r345, %r344;
	mov.f32 	%f945, 0f00000000;
	mov.b32 	%r512, 0;
	mov.u64 	%rd303, %rd333;
$L__BB1_121:
	setp.lt.u32 	%p105, %r68, 7;
	mul.wide.u32 	%rd182, %r512, 8;
	add.s64 	%rd37, %rd1, %rd182;
	mov.b32 	%r524, 0;
	@%p105 bra 	$L__BB1_124;
	mov.b32 	%r513, 0;
$L__BB1_123:
	.pragma "nounroll";
	ld.shared.f32 	%f384, [%r106];
	mad.lo.s32 	%r348, %r513, %r188, %r76;
	shl.b32 	%r349, %r348, 2;
	mov.u32 	%r350, _ZZ11pbvi_sharedPPfS0_S_S_S_S_PiiiifE3s_T;
	add.s32 	%r351, %r350, %r349;
	ld.shared.f32 	%f385, [%r351];
	mul.f32 	%f386, %f384, %f385;
	ld.global.u64 	%rd183, [%rd37];
	ld.f32 	%f387, [%rd183];
	mul.f32 	%f388, %f386, %f387;
	mul.wide.u32 	%rd184, %r513, 4;
	add.s64 	%rd185, %rd334, %rd184;
	st.f32 	[%rd185], %f388;
	ld.shared.f32 	%f389, [%r106];
	shl.b32 	%r352, %r188, 2;
	add.s32 	%r353, %r351, %r352;
	ld.shared.f32 	%f390, [%r353];
	mul.f32 	%f391, %f389, %f390;
	ld.global.u64 	%rd186, [%rd37];
	ld.f32 	%f392, [%rd186];
	mul.f32 	%f393, %f391, %f392;
	st.f32 	[%rd185+4], %f393;
	ld.shared.f32 	%f394, [%r106];
	add.s32 	%r354, %r353, %r352;
	ld.shared.f32 	%f395, [%r354];
	mul.f32 	%f396, %f394, %f395;
	ld.global.u64 	%rd187, [%rd37];
	ld.f32 	%f397, [%rd187];
	mul.f32 	%f398, %f396, %f397;
	st.f32 	[%rd185+8], %f398;
	ld.shared.f32 	%f399, [%r106];
	add.s32 	%r355, %r354, %r352;
	ld.shared.f32 	%f400, [%r355];
	mul.f32 	%f401, %f399, %f400;
	ld.global.u64 	%rd188, [%rd37];
	ld.f32 	%f402, [%rd188];
	mul.f32 	%f403, %f401, %f402;
	st.f32 	[%rd185+12], %f403;
	ld.shared.f32 	%f404, [%r106];
	add.s32 	%r356, %r355, %r352;
	ld.shared.f32 	%f405, [%r356];
	mul.f32 	%f406, %f404, %f405;
	ld.global.u64 	%rd189, [%rd37];
	ld.f32 	%f407, [%rd189];
	mul.f32 	%f408, %f406, %f407;
	st.f32 	[%rd185+16], %f408;
	ld.shared.f32 	%f409, [%r106];
	add.s32 	%r357, %r356, %r352;
	ld.shared.f32 	%f410, [%r357];
	mul.f32 	%f411, %f409, %f410;
	ld.global.u64 	%rd190, [%rd37];
	ld.f32 	%f412, [%rd190];
	mul.f32 	%f413, %f411, %f412;
	st.f32 	[%rd185+20], %f413;
	ld.shared.f32 	%f414, [%r106];
	add.s32 	%r358, %r357, %r352;
	ld.shared.f32 	%f415, [%r358];
	mul.f32 	%f416, %f414, %f415;
	ld.global.u64 	%rd191, [%rd37];
	ld.f32 	%f417, [%rd191];
	mul.f32 	%f418, %f416, %f417;
	st.f32 	[%rd185+24], %f418;
	ld.shared.f32 	%f419, [%r106];
	add.s32 	%r359, %r358, %r352;
	ld.shared.f32 	%f420, [%r359];
	mul.f32 	%f421, %f419, %f420;
	ld.global.u64 	%rd192, [%rd37];
	ld.f32 	%f422, [%rd192];
	mul.f32 	%f423, %f421, %f422;
	st.f32 	[%rd185+28], %f423;
	add.s32 	%r513, %r513, 8;
	setp.eq.s32 	%p106, %r513, %r72;
	mov.u32 	%r524, %r72;
	@%p106 bra 	$L__BB1_124;
	bra.uni 	$L__BB1_123;
$L__BB1_124:
	setp.eq.s32 	%p107, %r70, 0;
	@%p107 bra 	$L__BB1_132;
	add.s32 	%r360, %r70, -1;
	setp.lt.u32 	%p108, %r360, 3;
	@%p108 bra 	$L__BB1_127;
	ld.shared.f32 	%f424, [%r106];
	mad.lo.s32 	%r361, %r524, %r188, %r76;
	shl.b32 	%r362, %r361, 2;
	mov.u32 	%r363, _ZZ11pbvi_sharedPPfS0_S_S_S_S_PiiiifE3s_T;
	add.s32 	%r364, %r363, %r362;
	ld.shared.f32 	%f425, [%r364];
	mul.f32 	%f426, %f424, %f425;
	ld.global.u64 	%rd193, [%rd37];
	ld.f32 	%f427, [%rd193];
	mul.f32 	%f428, %f426, %f427;
	mul.wide.u32 	%rd194, %r524, 4;
	add.s64 	%rd195, %rd334, %rd194;
	st.f32 	[%rd195], %f428;
	ld.shared.f32 	%f429, [%r106];
	shl.b32 	%r365, %r188, 2;
	add.s32 	%r366, %r364, %r365;
	ld.shared.f32 	%f430, [%r366];
	mul.f32 	%f431, %f429, %f430;
	ld.global.u64 	%rd196, [%rd37];
	ld.f32 	%f432, [%rd196];
	mul.f32 	%f433, %f431, %f432;
	st.f32 	[%rd195+4], %f433;
	ld.shared.f32 	%f434, [%r106];
	add.s32 	%r367, %r366, %r365;
	ld.shared.f32 	%f435, [%r367];
	mul.f32 	%f436, %f434, %f435;
	ld.global.u64 	%rd197, [%rd37];
	ld.f32 	%f437, [%rd197];
	mul.f32 	%f438, %f436, %f437;
	st.f32 	[%rd195+8], %f438;
	ld.shared.f32 	%f439, [%r106];
	add.s32 	%r368, %r367, %r365;
	ld.shared.f32 	%f440, [%r368];
	mul.f32 	%f441, %f439, %f440;
	ld.global.u64 	%rd198, [%rd37];
	ld.f32 	%f442, [%rd198];
	mul.f32 	%f443, %f441, %f442;
	st.f32 	[%rd195+12], %f443;
	add.s32 	%r524, %r524, 4;
$L__BB1_127:
	setp.eq.s32 	%p109, %r71, 0;
	@%p109 bra 	$L__BB1_132;
	setp.eq.s32 	%p110, %r71, 1;
	@%p110 bra 	$L__BB1_130;
	ld.shared.f32 	%f444, [%r106];
	mad.lo.s32 	%r369, %r524, %r188, %r76;
	shl.b32 	%r370, %r369, 2;
	mov.u32 	%r371, _ZZ11pbvi_sharedPPfS0_S_S_S_S_PiiiifE3s_T;
	add.s32 	%r372, %r371, %r370;
	ld.shared.f32 	%f445, [%r372];
	mul.f32 	%f446, %f444, %f445;
	ld.global.u64 	%rd199, [%rd37];
	ld.f32 	%f447, [%rd199];
	mul.f32 	%f448, %f446, %f447;
	mul.wide.u32 	%rd200, %r524, 4;
	add.s64 	%rd201, %rd334, %rd200;
	st.f32 	[%rd201], %f448;
	ld.shared.f32 	%f449, [%r106];
	shl.b32 	%r373, %r188, 2;
	add.s32 	%r374, %r372, %r373;
	ld.shared.f32 	%f450, [%r374];
	mul.f32 	%f451, %f449, %f450;
	ld.global.u64 	%rd202, [%rd37];
	ld.f32 	%f452, [%rd202];
	mul.f32 	%f453, %f451, %f452;
	st.f32 	[%rd201+4], %f453;
	add.s32 	%r524, %r524, 2;
$L__BB1_130:
	setp.eq.s32 	%p111, %r73, 0;
	@%p111 bra 	$L__BB1_132;
	ld.shared.f32 	%f454, [%r106];
	mad.lo.s32 	%r375, %r524, %r188, %r76;
	shl.b32 	%r376, %r375, 2;
	mov.u32 	%r377, _ZZ11pbvi_sharedPPfS0_S_S_S_S_PiiiifE3s_T;
	add.s32 	%r378, %r377, %r376;
	ld.shared.f32 	%f455, [%r378];
	mul.f32 	%f456, %f454, %f455;
	ld.global.u64 	%rd203, [%rd37];
	ld.f32 	%f457, [%rd203];
	mul.f32 	%f458, %f456, %f457;
	mul.wide.u32 	%rd204, %r524, 4;
	add.s64 	%rd205, %rd334, %rd204;
	st.f32 	[%rd205], %f458;
$L__BB1_132:
	mov.b32 	%r514, 1;
$L__BB1_133:
	mul.lo.s32 	%r381, %r514, %r189;
	shl.b32 	%r382, %r381, 2;
	add.s32 	%r119, %r106, %r382;
	add.s32 	%r120, %r514, %r76;
	mov.b32 	%r517, 0;
	@%p105 bra 	$L__BB1_136;
	mov.b32 	%r515, 0;
$L__BB1_135:
	.pragma "nounroll";
	ld.shared.f32 	%f459, [%r119];
	mad.lo.s32 	%r384, %r515, %r188, %r120;
	shl.b32 	%r385, %r384, 2;
	mov.u32 	%r386, _ZZ11pbvi_sharedPPfS0_S_S_S_S_PiiiifE3s_T;
	add.s32 	%r387, %r386, %r385;
	ld.shared.f32 	%f460, [%r387];
	mul.f32 	%f461, %f459, %f460;
	ld.global.u64 	%rd206, [%rd37];
	mul.wide.u32 	%rd207, %r514, 4;
	add.s64 	%rd208, %rd206, %rd207;
	ld.f32 	%f462, [%rd208];
	mul.wide.u32 	%rd209, %r515, 4;
	add.s64 	%rd210, %rd334, %rd209;
	ld.f32 	%f463, [%rd210];
	fma.rn.f32 	%f464, %f461, %f462, %f463;
	st.f32 	[%rd210], %f464;
	ld.shared.f32 	%f465, [%r119];
	shl.b32 	%r388, %r188, 2;
	add.s32 	%r389, %r387, %r388;
	ld.shared.f32 	%f466, [%r389];
	mul.f32 	%f467, %f465, %f466;
	ld.global.u64 	%rd211, [%rd37];
	add.s64 	%rd212, %rd211, %rd207;
	ld.f32 	%f468, [%rd212];
	ld.f32 	%f469, [%rd210+4];
	fma.rn.f32 	%f470, %f467, %f468, %f469;
	st.f32 	[%rd210+4], %f470;
	ld.shared.f32 	%f471, [%r119];
	add.s32 	%r390, %r389, %r388;
	ld.shared.f32 	%f472, [%r390];
	mul.f32 	%f473, %f471, %f472;
	ld.global.u64 	%rd213, [%rd37];
	add.s64 	%rd214, %rd213, %rd207;
	ld.f32 	%f474, [%rd214];
	ld.f32 	%f475, [%rd210+8];
	fma.rn.f32 	%f476, %f473, %f474, %f475;
	st.f32 	[%rd210+8], %f476;
	ld.shared.f32 	%f477, [%r119];
	add.s32 	%r391, %r390, %r388;
	ld.shared.f32 	%f478, [%r391];
	mul.f32 	%f479, %f477, %f478;
	ld.global.u64 	%rd215, [%rd37];
	add.s64 	%rd216, %rd215, %rd207;
	ld.f32 	%f480, [%rd216];
	ld.f32 	%f481, [%rd210+12];
	fma.rn.f32 	%f482, %f479, %f480, %f481;
	st.f32 	[%rd210+12], %f482;
	ld.shared.f32 	%f483, [%r119];
	add.s32 	%r392, %r391, %r388;
	ld.shared.f32 	%f484, [%r392];
	mul.f32 	%f485, %f483, %f484;
	ld.global.u64 	%rd217, [%rd37];
	add.s64 	%rd218, %rd217, %rd207;
	ld.f32 	%f486, [%rd218];
	ld.f32 	%f487, [%rd210+16];
	fma.rn.f32 	%f488, %f485, %f486, %f487;
	st.f32 	[%rd210+16], %f488;
	ld.shared.f32 	%f489, [%r119];
	add.s32 	%r393, %r392, %r388;
	ld.shared.f32 	%f490, [%r393];
	mul.f32 	%f491, %f489, %f490;
	ld.global.u64 	%rd219, [%rd37];
	add.s64 	%rd220, %rd219, %rd207;
	ld.f32 	%f492, [%rd220];
	ld.f32 	%f493, [%rd210+20];
	fma.rn.f32 	%f494, %f491, %f492, %f493;
	st.f32 	[%rd210+20], %f494;
	ld.shared.f32 	%f495, [%r119];
	add.s32 	%r394, %r393, %r388;
	ld.shared.f32 	%f496, [%r394];
	mul.f32 	%f497, %f495, %f496;
	ld.global.u64 	%rd221, [%rd37];
	add.s64 	%rd222, %rd221, %rd207;
	ld.f32 	%f498, [%rd222];
	ld.f32 	%f499, [%rd210+24];
	fma.rn.f32 	%f500, %f497, %f498, %f499;
	st.f32 	[%rd210+24], %f500;
	ld.shared.f32 	%f501, [%r119];
	add.s32 	%r395, %r394, %r388;
	ld.shared.f32 	%f502, [%r395];
	mul.f32 	%f503, %f501, %f502;
	ld.global.u64 	%rd223, [%rd37];
	add.s64 	%rd224, %rd223, %rd207;
	ld.f32 	%f504, [%rd224];
	ld.f32 	%f505, [%rd210+28];
	fma.rn.f32 	%f506, %f503, %f504, %f505;
	st.f32 	[%rd210+28], %f506;
	add.s32 	%r515, %r515, 8;
	setp.ne.s32 	%p113, %r515, %r72;
	mov.u32 	%r517, %r72;
	@%p113 bra 	$L__BB1_135;
$L__BB1_136:
	@%p107 bra 	$L__BB1_155;
	add.s32 	%r396, %r70, -1;
	setp.lt.u32 	%p115, %r396, 3;
	@%p115 bra 	$L__BB1_139;
	ld.shared.f32 	%f507, [%r119];
	mad.lo.s32 	%r397, %r517, %r188, %r120;
	shl.b32 	%r398, %r397, 2;
	mov.u32 	%r399, _ZZ11pbvi_sharedPPfS0_S_S_S_S_PiiiifE3s_T;
	add.s32 	%r400, %r399, %r398;
	ld.shared.f32 	%f508, [%r400];
	mul.f32 	%f509, %f507, %f508;
	ld.global.u64 	%rd225, [%rd37];
	mul.wide.u32 	%rd226, %r514, 4;
	add.s64 	%rd227, %rd225, %rd226;
	ld.f32 	%f510, [%rd227];
	mul.wide.u32 	%rd228, %r517, 4;
	add.s64 	%rd229, %rd334, %rd228;
	ld.f32 	%f511, [%rd229];
	fma.rn.f32 	%f512, %f509, %f510, %f511;
	st.f32 	[%rd229], %f512;
	ld.shared.f32 	%f513, [%r119];
	shl.b32 	%r401, %r188, 2;
	add.s32 	%r402, %r400, %r401;
	ld.shared.f32 	%f514, [%r402];
	mul.f32 	%f515, %f513, %f514;
	ld.global.u64 	%rd230, [%rd37];
	add.s64 	%rd231, %rd230, %rd226;
	ld.f32 	%f516, [%rd231];
	ld.f32 	%f517, [%rd229+4];
	fma.rn.f32 	%f518, %f515, %f516, %f517;
	st.f32 	[%rd229+4], %f518;
	ld.shared.f32 	%f519, [%r119];
	add.s32 	%r403, %r402, %r401;
	ld.shared.f32 	%f520, [%r403];
	mul.f32 	%f521, %f519, %f520;
	ld.global.u64 	%rd232, [%rd37];
	add.s64 	%rd233, %rd232, %rd226;
	ld.f32 	%f522, [%rd233];
	ld.f32 	%f523, [%rd229+8];
	fma.rn.f32 	%f524, %f521, %f522, %f523;
	st.f32 	[%rd229+8], %f524;
	ld.shared.f32 	%f525, [%r119];
	add.s32 	%r404, %r403, %r401;
	ld.shared.f32 	%f526, [%r404];
	mul.f32 	%f527, %f525, %f526;
	ld.global.u64 	%rd234, [%rd37];
	add.s64 	%rd235, %rd234, %rd226;
	ld.f32 	%f528, [%rd235];
	ld.f32 	%f529, [%rd229+12];
	fma.rn.f32 	%f530, %f527, %f528, %f529;
	st.f32 	[%rd229+12], %f530;
	add.s32 	%r517, %r517, 4;
$L__BB1_139:
	setp.eq.s32 	%p116, %r71, 0;
	@%p116 bra 	$L__BB1_155;
	setp.eq.s32 	%p117, %r71, 1;
	@%p117 bra 	$L__BB1_142;
	ld.shared.f32 	%f531, [%r119];
	mad.lo.s32 	%r405, %r517, %r188, %r120;
	shl.b32 	%r406, %r405, 2;
	mov.u32 	%r407, _ZZ11pbvi_sharedPPfS0_S_S_S_S_PiiiifE3s_T;
	add.s32 	%r408, %r407, %r406;
	ld.shared.f32 	%f532, [%r408];
	mul.f32 	%f533, %f531, %f532;
	ld.global.u64 	%rd236, [%rd37];
	mul.wide.u32 	%rd237, %r514, 4;
	add.s64 	%rd238, %rd236, %rd237;
	ld.f32 	%f534, [%rd238];
	mul.wide.u32 	%rd239, %r517, 4;
	add.s64 	%rd240, %rd334, %rd239;
	ld.f32 	%f535, [%rd240];
	fma.rn.f32 	%f536, %f533, %f534, %f535;
	st.f32 	[%rd240], %f536;
	ld.shared.f32 	%f537, [%r119];
	shl.b32 	%r409, %r188, 2;
	add.s32 	%r410, %r408, %r409;
	ld.shared.f32 	%f538, [%r410];
	mul.f32 	%f539, %f537, %f538;
	ld.global.u64 	%rd241, [%rd37];
	add.s64 	%rd242, %rd241, %rd237;
	ld.f32 	%f540, [%rd242];
	ld.f32 	%f541, [%rd240+4];
	fma.rn.f32 	%f542, %f539, %f540, %f541;
	st.f32 	[%rd240+4], %f542;
	add.s32 	%r517, %r517, 2;
$L__BB1_142:
	setp.eq.s32 	%p118, %r73, 0;
	@%p118 bra 	$L__BB1_155;
	ld.shared.f32 	%f543, [%r119];
	mad.lo.s32 	%r411, %r517, %r188, %r120;
	shl.b32 	%r412, %r411, 2;
	mov.u32 	%r413, _ZZ11pbvi_sharedPPfS0_S_S_S_S_PiiiifE3s_T;
	add.s32 	%r414, %r413, %r412;
	ld.shared.f32 	%f544, [%r414];
	mul.f32 	%f545, %f543, %f544;
	ld.global.u64 	%rd243, [%rd37];
	mul.wide.u32 	%rd244, %r514, 4;
	add.s64 	%rd245, %rd243, %rd244;
	ld.f32 	%f546, [%rd245];
	mul.wide.u32 	%rd246, %r517, 4;
	add.s64 	%rd247, %rd334, %rd246;
	ld.f32 	%f547, [%rd247];
	fma.rn.f32 	%f548, %f545, %f546, %f547;
	st.f32 	[%rd247], %f548;
	bra.uni 	$L__BB1_155;
$L__BB1_144:
	setp.eq.s32 	%p133, %r69, 0;
	@%p133 bra 	$L__BB1_154;
	add.s32 	%r425, %r69, -1;
	setp.lt.u32 	%p134, %r425, 7;
	@%p134 bra 	$L__BB1_147;
	mul.wide.u32 	%rd265, %r510, 4;
	add.s64 	%rd266, %rd333, %rd265;
	ld.f32 	%f689, [%rd266];
	add.s64 	%rd267, %rd335, %rd265;
	ld.f32 	%f690, [%rd267];
	add.f32 	%f691, %f689, %f690;
	st.f32 	[%rd267], %f691;
	ld.f32 	%f692, [%rd266+4];
	ld.f32 	%f693, [%rd267+4];
	add.f32 	%f694, %f692, %f693;
	st.f32 	[%rd267+4], %f694;
	ld.f32 	%f695, [%rd266+8];
	ld.f32 	%f696, [%rd267+8];
	add.f32 	%f697, %f695, %f696;
	st.f32 	[%rd267+8], %f697;
	ld.f32 	%f698, [%rd266+12];
	ld.f32 	%f699, [%rd267+12];
	add.f32 	%f700, %f698, %f699;
	st.f32 	[%rd267+12], %f700;
	ld.f32 	%f701, [%rd266+16];
	ld.f32 	%f702, [%rd267+16];
	add.f32 	%f703, %f701, %f702;
	st.f32 	[%rd267+16], %f703;
	ld.f32 	%f704, [%rd266+20];
	ld.f32 	%f705, [%rd267+20];
	add.f32 	%f706, %f704, %f705;
	st.f32 	[%rd267+20], %f706;
	ld.f32 	%f707, [%rd266+24];
	ld.f32 	%f708, [%rd267+24];
	add.f32 	%f709, %f707, %f708;
	st.f32 	[%rd267+24], %f709;
	ld.f32 	%f710, [%rd266+28];
	ld.f32 	%f711, [%rd267+28];
	add.f32 	%f712, %f710, %f711;
	st.f32 	[%rd267+28], %f712;
	add.s32 	%r510, %r510, 8;
$L__BB1_147:
	setp.eq.s32 	%p135, %r70, 0;
	@%p135 bra 	$L__BB1_154;
	add.s32 	%r426, %r70, -1;
	setp.lt.u32 	%p136, %r426, 3;
	@%p136 bra 	$L__BB1_150;
	mul.wide.u32 	%rd268, %r510, 4;
	add.s64 	%rd269, %rd333, %rd268;
	ld.f32 	%f713, [%rd269];
	add.s64 	%rd270, %rd335, %rd268;
	ld.f32 	%f714, [%rd270];
	add.f32 	%f715, %f713, %f714;
	st.f32 	[%rd270], %f715;
	ld.f32 	%f716, [%rd269+4];
	ld.f32 	%f717, [%rd270+4];
	add.f32 	%f718, %f716, %f717;
	st.f32 	[%rd270+4], %f718;
	ld.f32 	%f719, [%rd269+8];
	ld.f32 	%f720, [%rd270+8];
	add.f32 	%f721, %f719, %f720;
	st.f32 	[%rd270+8], %f721;
	ld.f32 	%f722, [%rd269+12];
	ld.f32 	%f723, [%rd270+12];
	add.f32 	%f724, %f722, %f723;
	st.f32 	[%rd270+12], %f724;
	add.s32 	%r510, %r510, 4;
$L__BB1_150:
	setp.eq.s32 	%p137, %r71, 0;
	@%p137 bra 	$L__BB1_154;
	setp.eq.s32 	%p138, %r71, 1;
	mul.wide.u32 	%rd271, %r510, 4;
	add.s64 	%rd33, %rd333, %rd271;
	ld.f32 	%f725, [%rd33];
	add.s64 	%rd34, %rd335, %rd271;
	ld.f32 	%f726, [%rd34];
	add.f32 	%f727, %f725, %f726;
	st.f32 	[%rd34], %f727;
	@%p138 bra 	$L__BB1_154;
	setp.eq.s32 	%p139, %r71, 2;
	ld.f32 	%f728, [%rd33+4];
	ld.f32 	%f729, [%rd34+4];
	add.f32 	%f730, %f728, %f729;
	st.f32 	[%rd34+4], %f730;
	@%p139 bra 	$L__BB1_154;
	ld.f32 	%f731, [%rd33+8];
	ld.f32 	%f732, [%rd34+8];
	add.f32 	%f733, %f731, %f732;
	st.f32 	[%rd34+8], %f733;
$L__BB1_154:
	add.s32 	%r507, %r507, 1;
	setp.eq.s32 	%p140, %r507, %r189;
	@%p140 bra 	$L__BB1_87;
	bra.uni 	$L__BB1_118;
$L__BB1_155:
	add.s32 	%r514, %r514, 1;
	setp.eq.s32 	%p119, %r514, %r188;
	@%p119 bra 	$L__BB1_156;
	bra.uni 	$L__BB1_133;
$L__BB1_156:
	setp.lt.u32 	%p120, %r68, 15;
	mov.f32 	%f952, 0f00000000;
	mov.b32 	%r521, 0;
	@%p120 bra 	$L__BB1_159;
	mov.f32 	%f952, 0f00000000;
	mov.b32 	%r519, 0;
$L__BB1_158:
	.pragma "nounroll";
	mul.wide.u32 	%rd248, %r519, 4;
	add.s64 	%rd249, %rd334, %rd248;
	ld.f32 	%f552, [%rd249];
	add.s32 	%r417, %r519, %r67;
	mul.wide.s32 	%rd250, %r417, 4;
	add.s64 	%rd251, %rd2, %rd250;
	ld.global.f32 	%f553, [%rd251];
	fma.rn.f32 	%f554, %f552, %f553, %f952;
	ld.f32 	%f555, [%rd249+4];
	ld.global.f32 	%f556, [%rd251+4];
	fma.rn.f32 	%f557, %f555, %f556, %f554;
	ld.f32 	%f558, [%rd249+8];
	ld.global.f32 	%f559, [%rd251+8];
	fma.rn.f32 	%f560, %f558, %f559, %f557;
	ld.f32 	%f561, [%rd249+12];
	ld.global.f32 	%f562, [%rd251+12];
	fma.rn.f32 	%f563, %f561, %f562, %f560;
	ld.f32 	%f564, [%rd249+16];
	ld.global.f32 	%f565, [%rd251+16];
	fma.rn.f32 	%f566, %f564, %f565, %f563;
	ld.f32 	%f567, [%rd249+20];
	ld.global.f32 	%f568, [%rd251+20];
	fma.rn.f32 	%f569, %f567, %f568, %f566;
	ld.f32 	%f570, [%rd249+24];
	ld.global.f32 	%f571, [%rd251+24];
	fma.rn.f32 	%f572, %f570, %f571, %f569;
	ld.f32 	%f573, [%rd249+28];
	ld.global.f32 	%f574, [%rd251+28];
	fma.rn.f32 	%f575, %f573, %f574, %f572;
	ld.f32 	%f576, [%rd249+32];
	ld.global.f32 	%f577, [%rd251+32];
	fma.rn.f32 	%f578, %f576, %f577, %f575;
	ld.f32 	%f579, [%rd249+36];
	ld.global.f32 	%f580, [%rd251+36];
	fma.rn.f32 	%f581, %f579, %f580, %f578;
	ld.f32 	%f582, [%rd249+40];
	ld.global.f32 	%f583, [%rd251+40];
	fma.rn.f32 	%f584, %f582, %f583, %f581;
	ld.f32 	%f585, [%rd249+44];
	ld.global.f32 	%f586, [%rd251+44];
	fma.rn.f32 	%f587, %f585, %f586, %f584;
	ld.f32 	%f588, [%rd249+48];
	ld.global.f32 	%f589, [%rd251+48];
	fma.rn.f32 	%f590, %f588, %f589, %f587;
	ld.f32 	%f591, [%rd249+52];
	ld.global.f32 	%f592, [%rd251+52];
	fma.rn.f32 	%f593, %f591, %f592, %f590;
	ld.f32 	%f594, [%rd249+56];
	ld.global.f32 	%f595, [%rd251+56];
	fma.rn.f32 	%f596, %f594, %f595, %f593;
	ld.f32 	%f597, [%rd249+60];
	ld.global.f32 	%f598, [%rd251+60];
	fma.rn.f32 	%f952, %f597, %f598, %f596;
	add.s32 	%r519, %r519, 16;
	setp.eq.s32 	%p121, %r519, %r74;
	mov.u32 	%r521, %r74;
	@%p121 bra 	$L__BB1_159;
	bra.uni 	$L__BB1_158;
$L__BB1_159:
	setp.eq.s32 	%p122, %r69, 0;
	@%p122 bra 	$L__BB1_169;
	add.s32 	%r418, %r69, -1;
	setp.lt.u32 	%p123, %r418, 7;
	@%p123 bra 	$L__BB1_162;
	mul.wide.u32 	%rd252, %r521, 4;
	add.s64 	%rd253, %rd334, %rd252;
	ld.f32 	%f600, [%rd253];
	add.s32 	%r419, %r521, %r67;
	mul.wide.s32 	%rd254, %r419, 4;
	add.s64 	%rd255, %rd2, %rd254;
	ld.global.f32 	%f601, [%rd255];
	fma.rn.f32 	%f602, %f600, %f601, %f952;
	ld.f32 	%f603, [%rd253+4];
	ld.global.f32 	%f604, [%rd255+4];
	fma.rn.f32 	%f605, %f603, %f604, %f602;
	ld.f32 	%f606, [%rd253+8];
	ld.global.f32 	%f607, [%rd255+8];
	fma.rn.f32 	%f608, %f606, %f607, %f605;
	ld.f32 	%f609, [%rd253+12];
	ld.global.f32 	%f610, [%rd255+12];
	fma.rn.f32 	%f611, %f609, %f610, %f608;
	ld.f32 	%f612, [%rd253+16];
	ld.global.f32 	%f613, [%rd255+16];
	fma.rn.f32 	%f614, %f612, %f613, %f611;
	ld.f32 	%f615, [%rd253+20];
	ld.global.f32 	%f616, [%rd255+20];
	fma.rn.f32 	%f617, %f615, %f616, %f614;
	ld.f32 	%f618, [%rd253+24];
	ld.global.f32 	%f619, [%rd255+24];
	fma.rn.f32 	%f620, %f618, %f619, %f617;
	ld.f32 	%f621, [%rd253+28];
	ld.global.f32 	%f622, [%rd255+28];
	fma.rn.f32 	%f952, %f621, %f622, %f620;
	add.s32 	%r521, %r521, 8;
$L__BB1_162:
	@%p107 bra 	$L__BB1_169;
	add.s32 	%r420, %r70, -1;
	setp.lt.u32 	%p125, %r420, 3;
	@%p125 bra 	$L__BB1_165;
	mul.wide.u32 	%rd256, %r521, 4;
	add.s64 	%rd257, %rd334, %rd256;
	ld.f32 	%f624, [%rd257];
	add.s32 	%r421, %r521, %r67;
	mul.wide.s32 	%rd258, %r421, 4;
	add.s64 	%rd259, %rd2, %rd258;
	ld.global.f32 	%f625, [%rd259];
	fma.rn.f32 	%f626, %f624, %f625, %f952;
	ld.f32 	%f627, [%rd257+4];
	ld.global.f32 	%f628, [%rd259+4];
	fma.rn.f32 	%f629, %f627, %f628, %f626;
	ld.f32 	%f630, [%rd257+8];
	ld.global.f32 	%f631, [%rd259+8];
	fma.rn.f32 	%f632, %f630, %f631, %f629;
	ld.f32 	%f633, [%rd257+12];
	ld.global.f32 	%f634, [%rd259+12];
	fma.rn.f32 	%f952, %f633, %f634, %f632;
	add.s32 	%r521, %r521, 4;
$L__BB1_165:
	setp.eq.s32 	%p126, %r71, 0;
	@%p126 bra 	$L__BB1_169;
	setp.eq.s32 	%p127, %r71, 1;
	mul.wide.u32 	%rd260, %r521, 4;
	add.s64 	%rd40, %rd334, %rd260;
	ld.f32 	%f635, [%rd40];
	add.s32 	%r422, %r521, %r67;
	mul.wide.s32 	%rd261, %r422, 4;
	add.s64 	%rd41, %rd2, %rd261;
	ld.global.f32 	%f636, [%rd41];
	fma.rn.f32 	%f952, %f635, %f636, %f952;
	@%p127 bra 	$L__BB1_169;
	setp.eq.s32 	%p128, %r71, 2;
	ld.f32 	%f637, [%rd40+4];
	ld.global.f32 	%f638, [%rd41+4];
	fma.rn.f32 	%f952, %f637, %f638, %f952;
	@%p128 bra 	$L__BB1_169;
	ld.f32 	%f639, [%rd40+8];
	ld.global.f32 	%f640, [%rd41+8];
	fma.rn.f32 	%f952, %f639, %f640, %f952;
$L__BB1_169:
	setp.gt.f32 	%p129, %f952, %f945;
	mov.u64 	%rd333, %rd303;
	@%p129 bra 	$L__BB1_170;
	bra.uni 	$L__BB1_171;
$L__BB1_170:
	mov.u64 	%rd333, %rd334;
	mov.u64 	%rd334, %rd303;
	mov.f32 	%f945, %f952;
	mov.u64 	%rd303, %rd333;
$L__BB1_171:
	add.s32 	%r512, %r512, 1;
	setp.eq.s32 	%p130, %r512, 4096;
	@%p130 bra 	$L__BB1_172;
	bra.uni 	$L__BB1_121;
$L__BB1_172:
	setp.lt.u32 	%p131, %r68, 15;
	mov.b32 	%r510, 0;
	@%p131 bra 	$L__BB1_144;
	mov.b32 	%r508, 0;
$L__BB1_174:
	.pragma "nounroll";
	mul.wide.u32 	%rd262, %r508, 4;
	add.s64 	%rd263, %rd333, %rd262;
	ld.f32 	%f641, [%rd263];
	add.s64 	%rd264, %rd335, %rd262;
	ld.f32 	%f642, [%rd264];
	add.f32 	%f643, %f641, %f642;
	st.f32 	[%rd264], %f643;
	ld.f32 	%f644, [%rd263+4];
	ld.f32 	%f645, [%rd264+4];
	add.f32 	%f646, %f644, %f645;
	st.f32 	[%rd264+4], %f646;
	ld.f32 	%f647, [%rd263+8];
	ld.f32 	%f648, [%rd264+8];
	add.f32 	%f649, %f647, %f648;
	st.f32 	[%rd264+8], %f649;
	ld.f32 	%f650, [%rd263+12];
	ld.f32 	%f651, [%rd264+12];
	add.f32 	%f652, %f650, %f651;
	st.f32 	[%rd264+12], %f652;
	ld.f32 	%f653, [%rd263+16];
	ld.f32 	%f654, [%rd264+16];
	add.f32 	%f655, %f653, %f654;
	st.f32 	[%rd264+16], %f655;
	ld.f32 	%f656, [%rd263+20];
	ld.f32 	%f657, [%rd264+20];
	add.f32 	%f658, %f656, %f657;
	st.f32 	[%rd264+20], %f658;
	ld.f32 	%f659, [%rd263+24];
	ld.f32 	%f660, [%rd264+24];
	add.f32 	%f661, %f659, %f660;
	st.f32 	[%rd264+24], %f661;
	ld.f32 	%f662, [%rd263+28];
	ld.f32 	%f663, [%rd264+28];
	add.f32 	%f664, %f662, %f663;
	st.f32 	[%rd264+28], %f664;
	ld.f32 	%f665, [%rd263+32];
	ld.f32 	%f666, [%rd264+32];
	add.f32 	%f667, %f665, %f666;
	st.f32 	[%rd264+32], %f667;
	ld.f32 	%f668, [%rd263+36];
	ld.f32 	%f669, [%rd264+36];
	add.f32 	%f670, %f668, %f669;
	st.f32 	[%rd264+36], %f670;
	ld.f32 	%f671, [%rd263+40];
	ld.f32 	%f672, [%rd264+40];
	add.f32 	%f673, %f671, %f672;
	st.f32 	[%rd264+40], %f673;
	ld.f32 	%f674, [%rd263+44];
	ld.f32 	%f675, [%rd264+44];
	add.f32 	%f676, %f674, %f675;
	st.f32 	[%rd264+44], %f676;
	ld.f32 	%f677, [%rd263+48];
	ld.f32 	%f678, [%rd264+48];
	add.f32 	%f679, %f677, %f678;
	st.f32 	[%rd264+48], %f679;
	ld.f32 	%f680, [%rd263+52];
	ld.f32 	%f681, [%rd264+52];
	add.f32 	%f682, %f680, %f681;
	st.f32 	[%rd264+52], %f682;
	ld.f32 	%f683, [%rd263+56];
	ld.f32 	%f684, [%rd264+56];
	add.f32 	%f685, %f683, %f684;
	st.f32 	[%rd264+56], %f685;
	ld.f32 	%f686, [%rd263+60];
	ld.f32 	%f687, [%rd264+60];
	add.f32 	%f688, %f686, %f687;
	st.f32 	[%rd264+60], %f688;
	add.s32 	%r508, %r508, 16;
	setp.eq.s32 	%p132, %r508, %r74;
	mov.u32 	%r510, %r74;
	@%p132 bra 	$L__BB1_144;
	bra.uni 	$L__BB1_174;
$L__BB1_175:
	and.b32  	%r142, %r189, 3;
	and.b32  	%r143, %r189, 2147483644;
	mul.wide.s32 	%rd142, %r67, 4;
	add.s64 	%rd42, %rd2, %rd142;
	shl.b32 	%r301, %r67, 2;
	mov.u32 	%r302, _ZZ11pbvi_sharedPPfS0_S_S_S_S_PiiiifE3s_B;
	add.s32 	%r144, %r302, %r301;
	mov.f32 	%f953, 0f00000000;
	mov.b32 	%r526, 0;
$L__BB1_176:
	setp.eq.s32 	%p76, %r188, 0;
	@%p76 bra 	$L__BB1_179;
	mov.b64 	%rd309, 0;
$L__BB1_178:
	add.s64 	%rd144, %rd335, %rd309;
	mov.b16 	%rs4, 0;
	st.u8 	[%rd144], %rs4;
	add.s64 	%rd309, %rd309, 1;
	setp.lt.u64 	%p77, %rd309, %rd10;
	@%p77 bra 	$L__BB1_178;
$L__BB1_179:
	setp.lt.s32 	%p78, %r188, 1;
	@%p78 bra 	$L__BB1_206;
	mul.lo.s32 	%r305, %r526, %r20;
	shl.b32 	%r306, %r305, 2;
	mov.u32 	%r307, _ZZ11pbvi_sharedPPfS0_S_S_S_S_PiiiifE3s_T;
	add.s32 	%r146, %r307, %r306;
	mul.lo.s32 	%r147, %r526, %r36;
	mov.b32 	%r528, 0;
$L__BB1_181:
	mov.b64 	%rd317, 0;
$L__BB1_182:
	add.s64 	%rd150, %rd333, %rd317;
	mov.b16 	%rs7, 0;
	st.u8 	[%rd150], %rs7;
	add.s64 	%rd317, %rd317, 1;
	setp.lt.u64 	%p87, %rd317, %rd10;
	@%p87 bra 	$L__BB1_182;
	add.s32 	%r309, %r528, %r147;
	shl.b32 	%r310, %r309, 2;
	mov.u32 	%r311, _ZZ11pbvi_sharedPPfS0_S_S_S_S_PiiiifE3s_O;
	add.s32 	%r152, %r311, %r310;
	mov.f32 	%f957, 0f00000000;
	mov.b32 	%r529, 0;
$L__BB1_184:
	mul.wide.u32 	%rd151, %r529, 8;
	add.s64 	%rd62, %rd1, %rd151;
	ld.shared.f32 	%f302, [%r152];
	ld.shared.f32 	%f303, [%r146];
	mul.f32 	%f304, %f302, %f303;
	ld.global.u64 	%rd152, [%rd62];
	ld.f32 	%f305, [%rd152];
	mul.f32 	%f306, %f304, %f305;
	st.f32 	[%rd334], %f306;
	ld.global.f32 	%f307, [%rd42];
	mul.f32 	%f38, %f306, %f307;
	setp.leu.f32 	%p88, %f38, %f957;
	mov.u64 	%rd320, %rd333;
	@%p88 bra 	$L__BB1_186;
	add.f32 	%f957, %f38, 0f00000000;
	mov.u64 	%rd320, %rd334;
	mov.u64 	%rd334, %rd333;
$L__BB1_186:
	ld.shared.f32 	%f308, [%r152];
	ld.shared.f32 	%f309, [%r146];
	mul.f32 	%f310, %f308, %f309;
	ld.global.u64 	%rd153, [%rd62+8];
	ld.f32 	%f311, [%rd153];
	mul.f32 	%f312, %f310, %f311;
	st.f32 	[%rd334], %f312;
	ld.global.f32 	%f313, [%rd42];
	mul.f32 	%f41, %f312, %f313;
	setp.leu.f32 	%p89, %f41, %f957;
	mov.u64 	%rd322, %rd320;
	@%p89 bra 	$L__BB1_188;
	add.f32 	%f957, %f41, 0f00000000;
	mov.u64 	%rd322, %rd334;
	mov.u64 	%rd334, %rd320;
$L__BB1_188:
	ld.shared.f32 	%f314, [%r152];
	ld.shared.f32 	%f315, [%r146];
	mul.f32 	%f316, %f314, %f315;
	ld.global.u64 	%rd154, [%rd62+16];
	ld.f32 	%f317, [%rd154];
	mul.f32 	%f318, %f316, %f317;
	st.f32 	[%rd334], %f318;
	ld.global.f32 	%f319, [%rd42];
	mul.f32 	%f44, %f318, %f319;
	setp.leu.f32 	%p90, %f44, %f957;
	mov.u64 	%rd324, %rd322;
	@%p90 bra 	$L__BB1_190;
	add.f32 	%f957, %f44, 0f00000000;
	mov.u64 	%rd324, %rd334;
	mov.u64 	%rd334, %rd322;
$L__BB1_190:
	ld.shared.f32 	%f320, [%r152];
	ld.shared.f32 	%f321, [%r146];
	mul.f32 	%f322, %f320, %f321;
	ld.global.u64 	%rd155, [%rd62+24];
	ld.f32 	%f323, [%rd155];
	mul.f32 	%f324, %f322, %f323;
	st.f32 	[%rd334], %f324;
	ld.global.f32 	%f325, [%rd42];
	mul.f32 	%f47, %f324, %f325;
	setp.leu.f32 	%p91, %f47, %f957;
	mov.u64 	%rd333, %rd324;
	@%p91 bra 	$L__BB1_192;
	add.f32 	%f957, %f47, 0f00000000;
	mov.u64 	%rd333, %rd334;
	mov.u64 	%rd334, %rd324;
$L__BB1_192:
	add.s32 	%r529, %r529, 4;
	setp.ne.s32 	%p92, %r529, 4096;
	@%p92 bra 	$L__BB1_184;
	ld.f32 	%f326, [%rd333];
	ld.f32 	%f327, [%rd335];
	add.f32 	%f328, %f326, %f327;
	st.f32 	[%rd335], %f328;
	add.s32 	%r528, %r528, 1;
	setp.eq.s32 	%p93, %r528, %r189;
	@%p93 bra 	$L__BB1_204;
	bra.uni 	$L__BB1_181;
$L__BB1_194:
	setp.eq.s32 	%p80, %r188, 0;
	@%p80 bra 	$L__BB1_197;
	mov.b64 	%rd310, 0;
$L__BB1_196:
	add.s64 	%rd146, %rd333, %rd310;
	mov.b16 	%rs5, 0;
	st.u8 	[%rd146], %rs5;
	add.s64 	%rd310, %rd310, 1;
	setp.lt.u64 	%p81, %rd310, %rd10;
	@%p81 bra 	$L__BB1_196;
$L__BB1_197:
	add.s32 	%r527, %r527, 4;
	setp.eq.s32 	%p82, %r527, %r143;
	@%p82 bra 	$L__BB1_198;
	bra.uni 	$L__BB1_194;
$L__BB1_198:
	setp.eq.s32 	%p83, %r188, 0;
	setp.eq.s32 	%p84, %r142, 0;
	or.pred  	%p85, %p84, %p83;
	@%p85 bra 	$L__BB1_204;
	mov.b64 	%rd312, 0;
$L__BB1_200:
	add.s64 	%rd148, %rd333, %rd312;
	mov.b16 	%rs6, 0;
	st.u8 	[%rd148], %rs6;
	add.s64 	%rd312, %rd312, 1;
	setp.lt.u64 	%p86, %rd312, %rd10;
	@%p86 bra 	$L__BB1_200;
	bra.uni 	$L__BB1_204;
$L__BB1_201:
	setp.leu.f32 	%p95, %f954, %f953;
	@%p95 bra 	$L__BB1_203;
	st.global.u32 	[%rd9], %r526;
	ld.global.u64 	%rd50, [%rd14];
	st.global.u64 	[%rd14], %rd335;
	mov.f32 	%f953, %f954;
	mov.u64 	%rd335, %rd50;
$L__BB1_203:
	ld.param.u32 	%r474, [_Z11pbvi_sharedPPfS0_S_S_S_S_Piiiif_param_9];
	add.s32 	%r526, %r526, 1;
	setp.eq.s32 	%p96, %r526, %r474;
	@%p96 bra 	$L__BB1_253;
	bra.uni 	$L__BB1_176;
$L__BB1_204:
	setp.gt.s32 	%p94, %r188, 0;
	mov.f32 	%f954, 0f00000000;
	@%p94 bra 	$L__BB1_205;
	bra.uni 	$L__BB1_201;
$L__BB1_205:
	ld.param.f32 	%f926, [_Z11pbvi_sharedPPfS0_S_S_S_S_Piiiif_param_10];
	mul.lo.s32 	%r312, %r526, %r188;
	shl.b32 	%r313, %r312, 2;
	mov.u32 	%r314, _ZZ11pbvi_sharedPPfS0_S_S_S_S_PiiiifE3s_R;
	add.s32 	%r315, %r314, %r313;
	ld.shared.f32 	%f330, [%r315];
	ld.f32 	%f331, [%rd335];
	fma.rn.f32 	%f332, %f926, %f331, %f330;
	st.f32 	[%rd335], %f332;
	ld.shared.f32 	%f333, [%r144];
	fma.rn.f32 	%f954, %f332, %f333, 0f00000000;
	bra.uni 	$L__BB1_201;
$L__BB1_206:
	setp.lt.u32 	%p79, %r189, 4;
	@%p79 bra 	$L__BB1_198;
	mov.b32 	%r527, 0;
	bra.uni 	$L__BB1_194;
$L__BB1_208:
	setp.lt.s32 	%p45, %r188, 1;
	@%p45 bra 	$L__BB1_241;
	add.s32 	%r156, %r188, -1;
	and.b32  	%r157, %r188, 15;
	add.s32 	%r158, %r157, -1;
	and.b32  	%r159, %r188, 7;
	add.s32 	%r160, %r159, -1;
	and.b32  	%r161, %r188, 2147483632;
	and.b32  	%r162, %r188, 3;
	mov.f32 	%f963, 0f00000000;
	mov.b32 	%r530, 0;
$L__BB1_210:
	mov.b64 	%rd329, 0;
$L__BB1_211:
	add.s64 	%rd127, %rd335, %rd329;
	mov.b16 	%rs3, 0;
	st.u8 	[%rd127], %rs3;
	add.s64 	%rd329, %rd329, 1;
	setp.lt.u64 	%p54, %rd329, %rd10;
	@%p54 bra 	$L__BB1_211;
	setp.lt.u32 	%p55, %r156, 15;
	mul.lo.s32 	%r164, %r530, %r188;
	mov.b32 	%r537, 0;
	@%p55 bra 	$L__BB1_215;
	mov.b32 	%r531, 0;
$L__BB1_214:
	.pragma "nounroll";
	ld.param.f32 	%f920, [_Z11pbvi_sharedPPfS0_S_S_S_S_Piiiif_param_10];
	add.s32 	%r268, %r531, %r164;
	shl.b32 	%r269, %r268, 2;
	mov.u32 	%r270, _ZZ11pbvi_sharedPPfS0_S_S_S_S_PiiiifE3s_R;
	add.s32 	%r271, %r270, %r269;
	ld.shared.f32 	%f115, [%r271];
	mul.wide.u32 	%rd128, %r531, 4;
	add.s64 	%rd129, %rd335, %rd128;
	ld.f32 	%f116, [%rd129];
	fma.rn.f32 	%f117, %f920, %f116, %f115;
	st.f32 	[%rd129], %f117;
	ld.shared.f32 	%f118, [%r271+4];
	ld.f32 	%f119, [%rd129+4];
	fma.rn.f32 	%f120, %f920, %f119, %f118;
	st.f32 	[%rd129+4], %f120;
	ld.shared.f32 	%f121, [%r271+8];
	ld.f32 	%f122, [%rd129+8];
	fma.rn.f32 	%f123, %f920, %f122, %f121;
	st.f32 	[%rd129+8], %f123;
	ld.shared.f32 	%f124, [%r271+12];
	ld.f32 	%f125, [%rd129+12];
	fma.rn.f32 	%f126, %f920, %f125, %f124;
	st.f32 	[%rd129+12], %f126;
	ld.shared.f32 	%f127, [%r271+16];
	ld.f32 	%f128, [%rd129+16];
	fma.rn.f32 	%f129, %f920, %f128, %f127;
	st.f32 	[%rd129+16], %f129;
	ld.shared.f32 	%f130, [%r271+20];
	ld.f32 	%f131, [%rd129+20];
	fma.rn.f32 	%f132, %f920, %f131, %f130;
	st.f32 	[%rd129+20], %f132;
	ld.shared.f32 	%f133, [%r271+24];
	ld.f32 	%f134, [%rd129+24];
	fma.rn.f32 	%f135, %f920, %f134, %f133;
	st.f32 	[%rd129+24], %f135;
	ld.shared.f32 	%f136, [%r271+28];
	ld.f32 	%f137, [%rd129+28];
	fma.rn.f32 	%f138, %f920, %f137, %f136;
	st.f32 	[%rd129+28], %f138;
	ld.shared.f32 	%f139, [%r271+32];
	ld.f32 	%f140, [%rd129+32];
	fma.rn.f32 	%f141, %f920, %f140, %f139;
	st.f32 	[%rd129+32], %f141;
	ld.shared.f32 	%f142, [%r271+36];
	ld.f32 	%f143, [%rd129+36];
	fma.rn.f32 	%f144, %f920, %f143, %f142;
	st.f32 	[%rd129+36], %f144;
	ld.shared.f32 	%f145, [%r271+40];
	ld.f32 	%f146, [%rd129+40];
	fma.rn.f32 	%f147, %f920, %f146, %f145;
	st.f32 	[%rd129+40], %f147;
	ld.shared.f32 	%f148, [%r271+44];
	ld.f32 	%f149, [%rd129+44];
	fma.rn.f32 	%f150, %f920, %f149, %f148;
	st.f32 	[%rd129+44], %f150;
	ld.shared.f32 	%f151, [%r271+48];
	ld.f32 	%f152, [%rd129+48];
	fma.rn.f32 	%f153, %f920, %f152, %f151;
	st.f32 	[%rd129+48], %f153;
	ld.shared.f32 	%f154, [%r271+52];
	ld.f32 	%f155, [%rd129+52];
	fma.rn.f32 	%f156, %f920, %f155, %f154;
	st.f32 	[%rd129+52], %f156;
	ld.shared.f32 	%f157, [%r271+56];
	ld.f32 	%f158, [%rd129+56];
	fma.rn.f32 	%f159, %f920, %f158, %f157;
	st.f32 	[%rd129+56], %f159;
	ld.shared.f32 	%f160, [%r271+60];
	ld.f32 	%f161, [%rd129+60];
	fma.rn.f32 	%f162, %f920, %f161, %f160;
	st.f32 	[%rd129+60], %f162;
	add.s32 	%r531, %r531, 16;
	setp.eq.s32 	%p56, %r531, %r161;
	mov.u32 	%r537, %r161;
	@%p56 bra 	$L__BB1_215;
	bra.uni 	$L__BB1_214;
$L__BB1_215:
	setp.eq.s32 	%p57, %r157, 0;
	@%p57 bra 	$L__BB1_225;
	setp.lt.u32 	%p58, %r158, 7;
	@%p58 bra 	$L__BB1_218;
	ld.param.f32 	%f921, [_Z11pbvi_sharedPPfS0_S_S_S_S_Piiiif_param_10];
	add.s32 	%r272, %r537, %r164;
	shl.b32 	%r273, %r272, 2;
	mov.u32 	%r274, _ZZ11pbvi_sharedPPfS0_S_S_S_S_PiiiifE3s_R;
	add.s32 	%r275, %r274, %r273;
	ld.shared.f32 	%f163, [%r275];
	mul.wide.u32 	%rd130, %r537, 4;
	add.s64 	%rd131, %rd335, %rd130;
	ld.f32 	%f164, [%rd131];
	fma.rn.f32 	%f165, %f921, %f164, %f163;
	st.f32 	[%rd131], %f165;
	ld.shared.f32 	%f166, [%r275+4];
	ld.f32 	%f167, [%rd131+4];
	fma.rn.f32 	%f168, %f921, %f167, %f166;
	st.f32 	[%rd131+4], %f168;
	ld.shared.f32 	%f169, [%r275+8];
	ld.f32 	%f170, [%rd131+8];
	fma.rn.f32 	%f171, %f921, %f170, %f169;
	st.f32 	[%rd131+8], %f171;
	ld.shared.f32 	%f172, [%r275+12];
	ld.f32 	%f173, [%rd131+12];
	fma.rn.f32 	%f174, %f921, %f173, %f172;
	st.f32 	[%rd131+12], %f174;
	ld.shared.f32 	%f175, [%r275+16];
	ld.f32 	%f176, [%rd131+16];
	fma.rn.f32 	%f177, %f921, %f176, %f175;
	st.f32 	[%rd131+16], %f177;
	ld.shared.f32 	%f178, [%r275+20];
	ld.f32 	%f179, [%rd131+20];
	fma.rn.f32 	%f180, %f921, %f179, %f178;
	st.f32 	[%rd131+20], %f180;
	ld.shared.f32 	%f181, [%r275+24];
	ld.f32 	%f182, [%rd131+24];
	fma.rn.f32 	%f183, %f921, %f182, %f181;
	st.f32 	[%rd131+24], %f183;
	ld.shared.f32 	%f184, [%r275+28];
	ld.f32 	%f185, [%rd131+28];
	fma.rn.f32 	%f186, %f921, %f185, %f184;
	st.f32 	[%rd131+28], %f186;
	add.s32 	%r537, %r537, 8;
$L__BB1_218:
	setp.eq.s32 	%p59, %r159, 0;
	@%p59 bra 	$L__BB1_225;
	setp.lt.u32 	%p60, %r160, 3;
	@%p60 bra 	$L__BB1_221;
	ld.param.f32 	%f922, [_Z11pbvi_sharedPPfS0_S_S_S_S_Piiiif_param_10];
	add.s32 	%r276, %r537, %r164;
	shl.b32 	%r277, %r276, 2;
	mov.u32 	%r278, _ZZ11pbvi_sharedPPfS0_S_S_S_S_PiiiifE3s_R;
	add.s32 	%r279, %r278, %r277;
	ld.shared.f32 	%f187, [%r279];
	mul.wide.u32 	%rd132, %r537, 4;
	add.s64 	%rd133, %rd335, %rd132;
	ld.f32 	%f188, [%rd133];
	fma.rn.f32 	%f189, %f922, %f188, %f187;
	st.f32 	[%rd133], %f189;
	ld.shared.f32 	%f190, [%r279+4];
	ld.f32 	%f191, [%rd133+4];
	fma.rn.f32 	%f192, %f922, %f191, %f190;
	st.f32 	[%rd133+4], %f192;
	ld.shared.f32 	%f193, [%r279+8];
	ld.f32 	%f194, [%rd133+8];
	fma.rn.f32 	%f195, %f922, %f194, %f193;
	st.f32 	[%rd133+8], %f195;
	ld.shared.f32 	%f196, [%r279+12];
	ld.f32 	%f197, [%rd133+12];
	fma.rn.f32 	%f198, %f922, %f197, %f196;
	st.f32 	[%rd133+12], %f198;
	add.s32 	%r537, %r537, 4;
$L__BB1_221:
	setp.eq.s32 	%p61, %r162, 0;
	@%p61 bra 	$L__BB1_225;
	ld.param.f32 	%f923, [_Z11pbvi_sharedPPfS0_S_S_S_S_Piiiif_param_10];
	setp.eq.s32 	%p62, %r162, 1;
	add.s32 	%r280, %r537, %r164;
	shl.b32 	%r281, %r280, 2;
	mov.u32 	%r282, _ZZ11pbvi_sharedPPfS0_S_S_S_S_PiiiifE3s_R;
	add.s32 	%r181, %r282, %r281;
	ld.shared.f32 	%f199, [%r181];
	mul.wide.u32 	%rd134, %r537, 4;
	add.s64 	%rd77, %rd335, %rd134;
	ld.f32 	%f200, [%rd77];
	fma.rn.f32 	%f201, %f923, %f200, %f199;
	st.f32 	[%rd77], %f201;
	@%p62 bra 	$L__BB1_225;
	ld.param.f32 	%f924, [_Z11pbvi_sharedPPfS0_S_S_S_S_Piiiif_param_10];
	setp.eq.s32 	%p63, %r162, 2;
	ld.shared.f32 	%f202, [%r181+4];
	ld.f32 	%f203, [%rd77+4];
	fma.rn.f32 	%f204, %f924, %f203, %f202;
	st.f32 	[%rd77+4], %f204;
	@%p63 bra 	$L__BB1_225;
	ld.param.f32 	%f925, [_Z11pbvi_sharedPPfS0_S_S_S_S_Piiiif_param_10];
	ld.shared.f32 	%f205, [%r181+8];
	ld.f32 	%f206, [%rd77+8];
	fma.rn.f32 	%f207, %f925, %f206, %f205;
	st.f32 	[%rd77+8], %f207;
$L__BB1_225:
	setp.lt.u32 	%p64, %r156, 15;
	mov.f32 	%f970, 0f00000000;
	mov.b32 	%r534, 0;
	@%p64 bra 	$L__BB1_228;
	mov.f32 	%f970, 0f00000000;
	mov.b32 	%r532, 0;
$L__BB1_227:
	.pragma "nounroll";
	mul.wide.u32 	%rd135, %r532, 4;
	add.s64 	%rd136, %rd335, %rd135;
	ld.f32 	%f211, [%rd136];
	add.s32 	%r285, %r532, %r67;
	shl.b32 	%r286, %r285, 2;
	mov.u32 	%r287, _ZZ11pbvi_sharedPPfS0_S_S_S_S_PiiiifE3s_B;
	add.s32 	%r288, %r287, %r286;
	ld.shared.f32 	%f212, [%r288];
	fma.rn.f32 	%f213, %f211, %f212, %f970;
	ld.f32 	%f214, [%rd136+4];
	ld.shared.f32 	%f215, [%r288+4];
	fma.rn.f32 	%f216, %f214, %f215, %f213;
	ld.f32 	%f217, [%rd136+8];
	ld.shared.f32 	%f218, [%r288+8];
	fma.rn.f32 	%f219, %f217, %f218, %f216;
	ld.f32 	%f220, [%rd136+12];
	ld.shared.f32 	%f221, [%r288+12];
	fma.rn.f32 	%f222, %f220, %f221, %f219;
	ld.f32 	%f223, [%rd136+16];
	ld.shared.f32 	%f224, [%r288+16];
	fma.rn.f32 	%f225, %f223, %f224, %f222;
	ld.f32 	%f226, [%rd136+20];
	ld.shared.f32 	%f227, [%r288+20];
	fma.rn.f32 	%f228, %f226, %f227, %f225;
	ld.f32 	%f229, [%rd136+24];
	ld.shared.f32 	%f230, [%r288+24];
	fma.rn.f32 	%f231, %f229, %f230, %f228;
	ld.f32 	%f232, [%rd136+28];
	ld.shared.f32 	%f233, [%r288+28];
	fma.rn.f32 	%f234, %f232, %f233, %f231;
	ld.f32 	%f235, [%rd136+32];
	ld.shared.f32 	%f236, [%r288+32];
	fma.rn.f32 	%f237, %f235, %f236, %f234;
	ld.f32 	%f238, [%rd136+36];
	ld.shared.f32 	%f239, [%r288+36];
	fma.rn.f32 	%f240, %f238, %f239, %f237;
	ld.f32 	%f241, [%rd136+40];
	ld.shared.f32 	%f242, [%r288+40];
	fma.rn.f32 	%f243, %f241, %f242, %f240;
	ld.f32 	%f244, [%rd136+44];
	ld.shared.f32 	%f245, [%r288+44];
	fma.rn.f32 	%f246, %f244, %f245, %f243;
	ld.f32 	%f247, [%rd136+48];
	ld.shared.f32 	%f248, [%r288+48];
	fma.rn.f32 	%f249, %f247, %f248, %f246;
	ld.f32 	%f250, [%rd136+52];
	ld.shared.f32 	%f251, [%r288+52];
	fma.rn.f32 	%f252, %f250, %f251, %f249;
	ld.f32 	%f253, [%rd136+56];
	ld.shared.f32 	%f254, [%r288+56];
	fma.rn.f32 	%f255, %f253, %f254, %f252;
	ld.f32 	%f256, [%rd136+60];
	ld.shared.f32 	%f257, [%r288+60];
	fma.rn.f32 	%f970, %f256, %f257, %f255;
	add.s32 	%r532, %r532, 16;
	setp.eq.s32 	%p65, %r532, %r161;
	mov.u32 	%r534, %r161;
	@%p65 bra 	$L__BB1_228;
	bra.uni 	$L__BB1_227;
$L__BB1_228:
	setp.eq.s32 	%p66, %r157, 0;
	@%p66 bra 	$L__BB1_238;
	setp.lt.u32 	%p67, %r158, 7;
	@%p67 bra 	$L__BB1_231;
	mul.wide.u32 	%rd137, %r534, 4;
	add.s64 	%rd138, %rd335, %rd137;
	ld.f32 	%f259, [%rd138];
	add.s32 	%r289, %r534, %r67;
	shl.b32 	%r290, %r289, 2;
	mov.u32 	%r291, _ZZ11pbvi_sharedPPfS0_S_S_S_S_PiiiifE3s_B;
	add.s32 	%r292, %r291, %r290;
	ld.shared.f32 	%f260, [%r292];
	fma.rn.f32 	%f261, %f259, %f260, %f970;
	ld.f32 	%f262, [%rd138+4];
	ld.shared.f32 	%f263, [%r292+4];
	fma.rn.f32 	%f264, %f262, %f263, %f261;
	ld.f32 	%f265, [%rd138+8];
	ld.shared.f32 	%f266, [%r292+8];
	fma.rn.f32 	%f267, %f265, %f266, %f264;
	ld.f32 	%f268, [%rd138+12];
	ld.shared.f32 	%f269, [%r292+12];
	fma.rn.f32 	%f270, %f268, %f269, %f267;
	ld.f32 	%f271, [%rd138+16];
	ld.shared.f32 	%f272, [%r292+16];
	fma.rn.f32 	%f273, %f271, %f272, %f270;
	ld.f32 	%f274, [%rd138+20];
	ld.shared.f32 	%f275, [%r292+20];
	fma.rn.f32 	%f276, %f274, %f275, %f273;
	ld.f32 	%f277, [%rd138+24];
	ld.shared.f32 	%f278, [%r292+24];
	fma.rn.f32 	%f279, %f277, %f278, %f276;
	ld.f32 	%f280, [%rd138+28];
	ld.shared.f32 	%f281, [%r292+28];
	fma.rn.f32 	%f970, %f280, %f281, %f279;
	add.s32 	%r534, %r534, 8;
$L__BB1_231:
	setp.eq.s32 	%p68, %r159, 0;
	@%p68 bra 	$L__BB1_238;
	setp.lt.u32 	%p69, %r160, 3;
	@%p69 bra 	$L__BB1_234;
	mul.wide.u32 	%rd139, %r534, 4;
	add.s64 	%rd140, %rd335, %rd139;
	ld.f32 	%f283, [%rd140];
	add.s32 	%r293, %r534, %r67;
	shl.b32 	%r294, %r293, 2;
	mov.u32 	%r295, _ZZ11pbvi_sharedPPfS0_S_S_S_S_PiiiifE3s_B;
	add.s32 	%r296, %r295, %r294;
	ld.shared.f32 	%f284, [%r296];
	fma.rn.f32 	%f285, %f283, %f284, %f970;
	ld.f32 	%f286, [%rd140+4];
	ld.shared.f32 	%f287, [%r296+4];
	fma.rn.f32 	%f288, %f286, %f287, %f285;
	ld.f32 	%f289, [%rd140+8];
	ld.shared.f32 	%f290, [%r296+8];
	fma.rn.f32 	%f291, %f289, %f290, %f288;
	ld.f32 	%f292, [%rd140+12];
	ld.shared.f32 	%f293, [%r296+12];
	fma.rn.f32 	%f970, %f292, %f293, %f291;
	add.s32 	%r534, %r534, 4;
$L__BB1_234:
	setp.eq.s32 	%p70, %r162, 0;
	@%p70 bra 	$L__BB1_238;
	setp.eq.s32 	%p71, %r162, 1;
	mul.wide.u32 	%rd141, %r534, 4;
	add.s64 	%rd76, %rd335, %rd141;
	ld.f32 	%f294, [%rd76];
	add.s32 	%r297, %r534, %r67;
	shl.b32 	%r298, %r297, 2;
	mov.u32 	%r299, _ZZ11pbvi_sharedPPfS0_S_S_S_S_PiiiifE3s_B;
	add.s32 	%r175, %r299, %r298;
	ld.shared.f32 	%f295, [%r175];
	fma.rn.f32 	%f970, %f294, %f295, %f970;
	@%p71 bra 	$L__BB1_238;
	setp.eq.s32 	%p72, %r162, 2;
	ld.f32 	%f296, [%rd76+4];
	ld.shared.f32 	%f297, [%r175+4];
	fma.rn.f32 	%f970, %f296, %f297, %f970;
	@%p72 bra 	$L__BB1_238;
	ld.f32 	%f298, [%rd76+8];
	ld.shared.f32 	%f299, [%r175+8];
	fma.rn.f32 	%f970, %f298, %f299, %f970;
$L__BB1_238:
	setp.gt.f32 	%p73, %f970, %f963;
	@%p73 bra 	$L__BB1_239;
	bra.uni 	$L__BB1_240;
$L__BB1_239:
	st.global.u32 	[%rd9], %r530;
	ld.global.u64 	%rd74, [%rd14];
	st.global.u64 	[%rd14], %rd335;
	mov.f32 	%f963, %f970;
	mov.u64 	%rd335, %rd74;
$L__BB1_240:
	ld.param.u32 	%r473, [_Z11pbvi_sharedPPfS0_S_S_S_S_Piiiif_param_9];
	add.s32 	%r530, %r530, 1;
	setp.eq.s32 	%p74, %r530, %r473;
	@%p74 bra 	$L__BB1_253;
	bra.uni 	$L__BB1_210;
$L__BB1_241:
	ld.param.u32 	%r471, [_Z11pbvi_sharedPPfS0_S_S_S_S_Piiiif_param_9];
	and.b32  	%r182, %r471, 3;
	setp.lt.u32 	%p46, %r471, 4;
	@%p46 bra 	$L__BB1_247;
	ld.param.u32 	%r472, [_Z11pbvi_sharedPPfS0_S_S_S_S_Piiiif_param_9];
	and.b32  	%r183, %r472, 2147483644;
	mov.b32 	%r539, 0;
$L__BB1_243:
	setp.eq.s32 	%p47, %r188, 0;
	@%p47 bra 	$L__BB1_246;
	mov.b64 	%rd331, 0;
$L__BB1_245:
	add.s64 	%rd123, %rd335, %rd331;
	mov.b16 	%rs1, 0;
	st.u8 	[%rd123], %rs1;
	add.s64 	%rd331, %rd331, 1;
	setp.lt.u64 	%p48, %rd331, %rd10;
	@%p48 bra 	$L__BB1_245;
$L__BB1_246:
	add.s32 	%r539, %r539, 4;
	setp.ne.s32 	%p49, %r539, %r183;
	@%p49 bra 	$L__BB1_243;
$L__BB1_247:
	setp.eq.s32 	%p50, %r182, 0;
	@%p50 bra 	$L__BB1_253;
	mov.b32 	%r540, 0;
$L__BB1_249:
	.pragma "nounroll";
	setp.eq.s32 	%p51, %r188, 0;
	@%p51 bra 	$L__BB1_252;
	mov.b64 	%rd332, 0;
$L__BB1_251:
	add.s64 	%rd125, %rd335, %rd332;
	mov.b16 	%rs2, 0;
	st.u8 	[%rd125], %rs2;
	add.s64 	%rd332, %rd332, 1;
	setp.lt.u64 	%p52, %rd332, %rd10;
	@%p52 bra 	$L__BB1_251;
$L__BB1_252:
	add.s32 	%r540, %r540, 1;
	setp.ne.s32 	%p53, %r540, %r182;
	@%p53 bra 	$L__BB1_249;
$L__BB1_253:
	{ // callseq 5, 0
	.param .b64 param0;
	st.param.b64 	[param0], %rd335;
	call.uni 
	free, 
	(
	param0
	);
	} // callseq 5
	{ // callseq 6, 0
	.param .b64 param0;
	st.param.b64 	[param0], %rd334;
	call.uni 
	free, 
	(
	param0
	);
	} // callseq 6
	{ // callseq 7, 0
	.param .b64 param0;
	st.param.b64 	[param0], %rd333;
	call.uni 
	free, 
	(
	param0
	);
	} // callseq 7
	ret;

}
	// .globl	_Z4pbviPPfS0_S_S_S_S_Piiiif
.visible .entry _Z4pbviPPfS0_S_S_S_S_Piiiif(
	.param .u64 .ptr .align 1 _Z4pbviPPfS0_S_S_S_S_Piiiif_param_0,
	.param .u64 .ptr .align 1 _Z4pbviPPfS0_S_S_S_S_Piiiif_param_1,
	.param .u64 .ptr .align 1 _Z4pbviPPfS0_S_S_S_S_Piiiif_param_2,
	.param .u64 .ptr .align 1 _Z4pbviPPfS0_S_S_S_S_Piiiif_param_3,
	.param .u64 .ptr .align 1 _Z4pbviPPfS0_S_S_S_S_Piiiif_param_4,
	.param .u64 .ptr .align 1 _Z4pbviPPfS0_S_S_S_S_Piiiif_param_5,
	.param .u64 .ptr .align 1 _Z4pbviPPfS0_S_S_S_S_Piiiif_param_6,
	.param .u32 _Z4pbviPPfS0_S_S_S_S_Piiiif_param_7,
	.param .u32 _Z4pbviPPfS0_S_S_S_S_Piiiif_param_8,
	.param .u32 _Z4pbviPPfS0_S_S_S_S_Piiiif_param_9,
	.param .f32 _Z4pbviPPfS0_S_S_S_S_Piiiif_param_10
)
{
	.reg .pred 	%p<121>;
	.reg .b16 	%rs<12>;
	.reg .b32 	%r<250>;
	.reg .b32 	%f<908>;
	.reg .b64 	%rd<434>;

	ld.param.u64 	%rd94, [_Z4pbviPPfS0_S_S_S_S_Piiiif_param_0];
	ld.param.u64 	%rd93, [_Z4pbviPPfS0_S_S_S_S_Piiiif_param_1];
	ld.param.u64 	%rd95, [_Z4pbviPPfS0_S_S_S_S_Piiiif_param_2];
	ld.param.u64 	%rd96, [_Z4pbviPPfS0_S_S_S_S_Piiiif_param_3];
	ld.param.u64 	%rd97, [_Z4pbviPPfS0_S_S_S_S_Piiiif_param_4];
	ld.param.u64 	%rd98, [_Z4pbviPPfS0_S_S_S_S_Piiiif_param_5];
	ld.param.u64 	%rd99, [_Z4pbviPPfS0_S_S_S_S_Piiiif_param_6];
	ld.param.u32 	%r117, [_Z4pbviPPfS0_S_S_S_S_Piiiif_param_7];
	ld.param.u32 	%r118, [_Z4pbviPPfS0_S_S_S_S_Piiiif_param_8];
	ld.param.u32 	%r119, [_Z4pbviPPfS0_S_S_S_S_Piiiif_param_9];
	ld.param.f32 	%f67, [_Z4pbviPPfS0_S_S_S_S_Piiiif_param_10];
	cvta.to.global.u64 	%rd1, %rd94;
	cvta.to.global.u64 	%rd2, %rd95;
	cvta.to.global.u64 	%rd3, %rd96;
	cvta.to.global.u64 	%rd4, %rd97;
	cvta.to.global.u64 	%rd5, %rd98;
	cvta.to.global.u64 	%rd100, %rd99;
	mov.u32 	%r120, %tid.x;
	mov.u32 	%r121, %ctaid.x;
	mov.u32 	%r122, %ntid.x;
	mad.lo.s32 	%r1, %r121, %r122, %r120;
	mul.wide.s32 	%rd101, %r1, 4;
	add.s64 	%rd6, %rd100, %rd101;
	mov.b32 	%r123, -1;
	st.global.u32 	[%rd6], %r123;
	mul.wide.s32 	%rd7, %r117, 4;
	{ // callseq 8, 0
	.param .b64 param0;
	st.param.b64 	[param0], %rd7;
	.param .b64 retval0;
	call.uni (retval0), 
	malloc, 
	(
	param0
	);
	ld.param.b64 	%rd432, [retval0];
	} // callseq 8
	{ // callseq 9, 0
	.param .b64 param0;
	st.param.b64 	[param0], %rd7;
	.param .b64 retval0;
	call.uni (retval0), 
	malloc, 
	(
	param0
	);
	ld.param.b64 	%rd431, [retval0];
	} // callseq 9
	{ // callseq 10, 0
	.param .b64 param0;
	st.param.b64 	[param0], %rd7;
	.param .b64 retval0;
	call.uni (retval0), 
	malloc, 
	(
	param0
	);
	ld.param.b64 	%rd433, [retval0];
	} // callseq 10
	setp.lt.s32 	%p1, %r119, 1;
	@%p1 bra 	$L__BB2_185;
	cvta.to.global.u64 	%rd105, %rd93;
	setp.lt.s32 	%p2, %r118, 1;
	mul.lo.s32 	%r2, %r118, %r117;
	mul.lo.s32 	%r3, %r117, %r1;
	mul.wide.s32 	%rd106, %r1, 8;
	add.s64 	%rd11, %rd105, %rd106;
	@%p2 bra 	$L__BB2_140;
	setp.lt.s32 	%p33, %r117, 2;
	@%p33 bra 	$L__BB2_105;
	add.s32 	%r4, %r117, -1;
	and.b32  	%r5, %r117, 15;
	add.s32 	%r6, %r5, -1;
	and.b32  	%r7, %r117, 7;
	add.s32 	%r8, %r7, -1;
	and.b32  	%r9, %r117, 3;
	add.s32 	%r10, %r9, -1;
	and.b32  	%r11, %r117, 2147483640;
	and.b32  	%r12, %r117, 1;
	and.b32  	%r13, %r117, 2147483632;
	mov.f32 	%f874, 0f00000000;
	mov.b32 	%r202, 0;
$L__BB2_4:
	mov.b64 	%rd393, 0;
$L__BB2_5:
	add.s64 	%rd176, %rd432, %rd393;
	mov.b16 	%rs9, 0;
	st.u8 	[%rd176], %rs9;
	add.s64 	%rd393, %rd393, 1;
	setp.lt.u64 	%p56, %rd393, %rd7;
	@%p56 bra 	$L__BB2_5;
	setp.gt.s32 	%p57, %r117, 0;
	mul.lo.s32 	%r15, %r202, %r117;
	@%p57 bra 	$L__BB2_47;
	mov.b32 	%r211, 0;
$L__BB2_8:
	mov.b64 	%rd395, 0;
$L__BB2_9:
	add.s64 	%rd178, %rd433, %rd395;
	mov.b16 	%rs10, 0;
	st.u8 	[%rd178], %rs10;
	add.s64 	%rd395, %rd395, 1;
	setp.lt.u64 	%p58, %rd395, %rd7;
	@%p58 bra 	$L__BB2_9;
	mov.b32 	%r212, 0;
$L__BB2_11:
	mul.wide.u32 	%rd179, %r212, 8;
	add.s64 	%rd26, %rd1, %rd179;
	mov.b32 	%r213, 1;
$L__BB2_12:
	add.s32 	%r151, %r213, %r15;
	mad.lo.s32 	%r152, %r151, %r118, %r211;
	mul.wide.s32 	%rd180, %r152, 4;
	add.s64 	%rd27, %rd3, %rd180;
	mov.b32 	%r214, 0;
$L__BB2_13:
	.pragma "nounroll";
	ld.global.f32 	%f286, [%rd27];
	add.s32 	%r153, %r214, %r15;
	mad.lo.s32 	%r154, %r153, %r117, %r213;
	mul.wide.s32 	%rd181, %r154, 4;
	add.s64 	%rd182, %rd2, %rd181;
	ld.global.f32 	%f287, [%rd182];
	mul.f32 	%f288, %f286, %f287;
	ld.global.u64 	%rd183, [%rd26];
	mul.wide.u32 	%rd184, %r213, 4;
	add.s64 	%rd185, %rd183, %rd184;
	ld.f32 	%f289, [%rd185];
	mul.wide.u32 	%rd186, %r214, 4;
	add.s64 	%rd187, %rd431, %rd186;
	ld.f32 	%f290, [%rd187];
	fma.rn.f32 	%f291, %f288, %f289, %f290;
	st.f32 	[%rd187], %f291;
	ld.global.f32 	%f292, [%rd27];
	mul.wide.u32 	%rd188, %r117, 4;
	add.s64 	%rd189, %rd182, %rd188;
	ld.global.f32 	%f293, [%rd189];
	mul.f32 	%f294, %f292, %f293;
	ld.global.u64 	%rd190, [%rd26];
	add.s64 	%rd191, %rd190, %rd184;
	ld.f32 	%f295, [%rd191];
	ld.f32 	%f296, [%rd187+4];
	fma.rn.f32 	%f297, %f294, %f295, %f296;
	st.f32 	[%rd187+4], %f297;
	ld.global.f32 	%f298, [%rd27];
	add.s64 	%rd192, %rd189, %rd188;
	ld.global.f32 	%f299, [%rd192];
	mul.f32 	%f300, %f298, %f299;
	ld.global.u64 	%rd193, [%rd26];
	add.s64 	%rd194, %rd193, %rd184;
	ld.f32 	%f301, [%rd194];
	ld.f32 	%f302, [%rd187+8];
	fma.rn.f32 	%f303, %f300, %f301, %f302;
	st.f32 	[%rd187+8], %f303;
	ld.global.f32 	%f304, [%rd27];
	add.s64 	%rd195, %rd192, %rd188;
	ld.global.f32 	%f305, [%rd195];
	mul.f32 	%f306, %f304, %f305;
	ld.global.u64 	%rd196, [%rd26];
	add.s64 	%rd197, %rd196, %rd184;
	ld.f32 	%f307, [%rd197];
	ld.f32 	%f308, [%rd187+12];
	fma.rn.f32 	%f309, %f306, %f307, %f308;
	st.f32 	[%rd187+12], %f309;
	ld.global.f32 	%f310, [%rd27];
	add.s64 	%rd198, %rd195, %rd188;
	ld.global.f32 	%f311, [%rd198];
	mul.f32 	%f312, %f310, %f311;
	ld.global.u64 	%rd199, [%rd26];
	add.s64 	%rd200, %rd199, %rd184;
	ld.f32 	%f313, [%rd200];
	ld.f32 	%f314, [%rd187+16];
	fma.rn.f32 	%f315, %f312, %f313, %f314;
	st.f32 	[%rd187+16], %f315;
	ld.global.f32 	%f316, [%rd27];
	add.s64 	%rd201, %rd198, %rd188;
	ld.global.f32 	%f317, [%rd201];
	mul.f32 	%f318, %f316, %f317;
	ld.global.u64 	%rd202, [%rd26];
	add.s64 	%rd203, %rd202, %rd184;
	ld.f32 	%f319, [%rd203];
	ld.f32 	%f320, [%rd187+20];
	fma.rn.f32 	%f321, %f318, %f319, %f320;
	st.f32 	[%rd187+20], %f321;
	ld.global.f32 	%f322, [%rd27];
	add.s64 	%rd204, %rd201, %rd188;
	ld.global.f32 	%f323, [%rd204];
	mul.f32 	%f324, %f322, %f323;
	ld.global.u64 	%rd205, [%rd26];
	add.s64 	%rd206, %rd205, %rd184;
	ld.f32 	%f325, [%rd206];
	ld.f32 	%f326, [%rd187+24];
	fma.rn.f32 	%f327, %f324, %f325, %f326;
	st.f32 	[%rd187+24], %f327;
	ld.global.f32 	%f328, [%rd27];
	add.s64 	%rd207, %rd204, %rd188;
	ld.global.f32 	%f329, [%rd207];
	mul.f32 	%f330, %f328, %f329;
	ld.global.u64 	%rd208, [%rd26];
	add.s64 	%rd209, %rd208, %rd184;
	ld.f32 	%f331, [%rd209];
	ld.f32 	%f332, [%rd187+28];
	fma.rn.f32 	%f333, %f330, %f331, %f332;
	st.f32 	[%rd187+28], %f333;
	add.s32 	%r214, %r214, 8;
	setp.ne.s32 	%p59, %r214, %r117;
	@%p59 bra 	$L__BB2_13;
	add.s32 	%r213, %r213, 1;
	setp.ne.s32 	%p60, %r213, %r117;
	@%p60 bra 	$L__BB2_12;
	add.s32 	%r212, %r212, 1;
	setp.ne.s32 	%p61, %r212, 4096;
	@%p61 bra 	$L__BB2_11;
	add.s32 	%r211, %r211, 1;
	setp.ne.s32 	%p62, %r211, %r118;
	@%p62 bra 	$L__BB2_8;
$L__BB2_17:
	mov.f32 	%f873, 0f00000000;
	@%p57 bra 	$L__BB2_34;
$L__BB2_18:
	setp.leu.f32 	%p119, %f873, %f874;
	@%p119 bra 	$L__BB2_20;
	st.global.u32 	[%rd6], %r202;
	ld.global.u64 	%rd17, [%rd11];
	st.global.u64 	[%rd11], %rd432;
	mov.u64 	%rd432, %rd17;
	mov.f32 	%f874, %f873;
$L__BB2_20:
	add.s32 	%r202, %r202, 1;
	setp.eq.s32 	%p120, %r202, %r119;
	@%p120 bra 	$L__BB2_185;
	bra.uni 	$L__BB2_4;
$L__BB2_21:
	mov.f32 	%f873, 0f00000000;
	mov.b32 	%r206, 0;
	@%p101 bra 	$L__BB2_24;
	mov.f32 	%f873, 0f00000000;
	mov.b32 	%r204, 0;
$L__BB2_23:
	.pragma "nounroll";
	mul.wide.u32 	%rd376, %r204, 4;
	add.s64 	%rd377, %rd432, %rd376;
	ld.f32 	%f782, [%rd377];
	add.s32 	%r198, %r204, %r3;
	mul.wide.s32 	%rd378, %r198, 4;
	add.s64 	%rd379, %rd5, %rd378;
	ld.global.f32 	%f783, [%rd379];
	fma.rn.f32 	%f784, %f782, %f783, %f873;
	ld.f32 	%f785, [%rd377+4];
	ld.global.f32 	%f786, [%rd379+4];
	fma.rn.f32 	%f787, %f785, %f786, %f784;
	ld.f32 	%f788, [%rd377+8];
	ld.global.f32 	%f789, [%rd379+8];
	fma.rn.f32 	%f790, %f788, %f789, %f787;
	ld.f32 	%f791, [%rd377+12];
	ld.global.f32 	%f792, [%rd379+12];
	fma.rn.f32 	%f793, %f791, %f792, %f790;
	ld.f32 	%f794, [%rd377+16];
	ld.global.f32 	%f795, [%rd379+16];
	fma.rn.f32 	%f796, %f794, %f795, %f793;
	ld.f32 	%f797, [%rd377+20];
	ld.global.f32 	%f798, [%rd379+20];
	fma.rn.f32 	%f799, %f797, %f798, %f796;
	ld.f32 	%f800, [%rd377+24];
	ld.global.f32 	%f801, [%rd379+24];
	fma.rn.f32 	%f802, %f800, %f801, %f799;
	ld.f32 	%f803, [%rd377+28];
	ld.global.f32 	%f804, [%rd379+28];
	fma.rn.f32 	%f805, %f803, %f804, %f802;
	ld.f32 	%f806, [%rd377+32];
	ld.global.f32 	%f807, [%rd379+32];
	fma.rn.f32 	%f808, %f806, %f807, %f805;
	ld.f32 	%f809, [%rd377+36];
	ld.global.f32 	%f810, [%rd379+36];
	fma.rn.f32 	%f811, %f809, %f810, %f808;
	ld.f32 	%f812, [%rd377+40];
	ld.global.f32 	%f813, [%rd379+40];
	fma.rn.f32 	%f814, %f812, %f813, %f811;
	ld.f32 	%f815, [%rd377+44];
	ld.global.f32 	%f816, [%rd379+44];
	fma.rn.f32 	%f817, %f815, %f816, %f814;
	ld.f32 	%f818, [%rd377+48];
	ld.global.f32 	%f819, [%rd379+48];
	fma.rn.f32 	%f820, %f818, %f819, %f817;
	ld.f32 	%f821, [%rd377+52];
	ld.global.f32 	%f822, [%rd379+52];
	fma.rn.f32 	%f823, %f821, %f822, %f820;
	ld.f32 	%f824, [%rd377+56];
	ld.global.f32 	%f825, [%rd379+56];
	fma.rn.f32 	%f826, %f824, %f825, %f823;
	ld.f32 	%f827, [%rd377+60];
	ld.global.f32 	%f828, [%rd379+60];
	fma.rn.f32 	%f873, %f827, %f828, %f826;
	add.s32 	%r204, %r204, 16;
	setp.eq.s32 	%p111, %r204, %r13;
	mov.u32 	%r206, %r13;
	@%p111 bra 	$L__BB2_24;
	bra.uni 	$L__BB2_23;
$L__BB2_24:
	@%p103 bra 	$L__BB2_18;
	setp.lt.u32 	%p113, %r6, 7;
	@%p113 bra 	$L__BB2_27;
	mul.wide.u32 	%rd380, %r206, 4;
	add.s64 	%rd381, %rd432, %rd380;
	ld.f32 	%f830, [%rd381];
	add.s32 	%r199, %r206, %r3;
	mul.wide.s32 	%rd382, %r199, 4;
	add.s64 	%rd383, %rd5, %rd382;
	ld.global.f32 	%f831, [%rd383];
	fma.rn.f32 	%f832, %f830, %f831, %f873;
	ld.f32 	%f833, [%rd381+4];
	ld.global.f32 	%f834, [%rd383+4];
	fma.rn.f32 	%f835, %f833, %f834, %f832;
	ld.f32 	%f836, [%rd381+8];
	ld.global.f32 	%f837, [%rd383+8];
	fma.rn.f32 	%f838, %f836, %f837, %f835;
	ld.f32 	%f839, [%rd381+12];
	ld.global.f32 	%f840, [%rd383+12];
	fma.rn.f32 	%f841, %f839, %f840, %f838;
	ld.f32 	%f842, [%rd381+16];
	ld.global.f32 	%f843, [%rd383+16];
	fma.rn.f32 	%f844, %f842, %f843, %f841;
	ld.f32 	%f845, [%rd381+20];
	ld.global.f32 	%f846, [%rd383+20];
	fma.rn.f32 	%f847, %f845, %f846, %f844;
	ld.f32 	%f848, [%rd381+24];
	ld.global.f32 	%f849, [%rd383+24];
	fma.rn.f32 	%f850, %f848, %f849, %f847;
	ld.f32 	%f851, [%rd381+28];
	ld.global.f32 	%f852, [%rd383+28];
	fma.rn.f32 	%f873, %f851, %f852, %f850;
	add.s32 	%r206, %r206, 8;
$L__BB2_27:
	setp.eq.s32 	%p114, %r7, 0;
	@%p114 bra 	$L__BB2_18;
	setp.lt.u32 	%p115, %r8, 3;
	@%p115 bra 	$L__BB2_30;
	mul.wide.u32 	%rd384, %r206, 4;
	add.s64 	%rd385, %rd432, %rd384;
	ld.f32 	%f854, [%rd385];
	add.s32 	%r200, %r206, %r3;
	mul.wide.s32 	%rd386, %r200, 4;
	add.s64 	%rd387, %rd5, %rd386;
	ld.global.f32 	%f855, [%rd387];
	fma.rn.f32 	%f856, %f854, %f855, %f873;
	ld.f32 	%f857, [%rd385+4];
	ld.global.f32 	%f858, [%rd387+4];
	fma.rn.f32 	%f859, %f857, %f858, %f856;
	ld.f32 	%f860, [%rd385+8];
	ld.global.f32 	%f861, [%rd387+8];
	fma.rn.f32 	%f862, %f860, %f861, %f859;
	ld.f32 	%f863, [%rd385+12];
	ld.global.f32 	%f864, [%rd387+12];
	fma.rn.f32 	%f873, %f863, %f864, %f862;
	add.s32 	%r206, %r206, 4;
$L__BB2_30:
	setp.eq.s32 	%p116, %r9, 0;
	@%p116 bra 	$L__BB2_18;
	setp.eq.s32 	%p117, %r9, 1;
	mul.wide.u32 	%rd388, %r206, 4;
	add.s64 	%rd19, %rd432, %rd388;
	ld.f32 	%f865, [%rd19];
	add.s32 	%r201, %r206, %r3;
	mul.wide.s32 	%rd389, %r201, 4;
	add.s64 	%rd20, %rd5, %rd389;
	ld.global.f32 	%f866, [%rd20];
	fma.rn.f32 	%f873, %f865, %f866, %f873;
	@%p117 bra 	$L__BB2_18;
	setp.eq.s32 	%p118, %r9, 2;
	ld.f32 	%f867, [%rd19+4];
	ld.global.f32 	%f868, [%rd20+4];
	fma.rn.f32 	%f873, %f867, %f868, %f873;
	@%p118 bra 	$L__BB2_18;
	ld.f32 	%f869, [%rd19+8];
	ld.global.f32 	%f870, [%rd20+8];
	fma.rn.f32 	%f873, %f869, %f870, %f873;
	bra.uni 	$L__BB2_18;
$L__BB2_34:
	setp.lt.u32 	%p101, %r4, 15;
	mov.b32 	%r209, 0;
	@%p101 bra 	$L__BB2_37;
	mov.b32 	%r203, 0;
$L__BB2_36:
	.pragma "nounroll";
	add.s32 	%r192, %r203, %r15;
	mul.wide.u32 	%rd348, %r192, 4;
	add.s64 	%rd349, %rd4, %rd348;
	ld.global.f32 	%f686, [%rd349];
	mul.wide.u32 	%rd350, %r203, 4;
	add.s64 	%rd351, %rd432, %rd350;
	ld.f32 	%f687, [%rd351];
	fma.rn.f32 	%f688, %f67, %f687, %f686;
	st.f32 	[%rd351], %f688;
	ld.global.f32 	%f689, [%rd349+4];
	ld.f32 	%f690, [%rd351+4];
	fma.rn.f32 	%f691, %f67, %f690, %f689;
	st.f32 	[%rd351+4], %f691;
	ld.global.f32 	%f692, [%rd349+8];
	ld.f32 	%f693, [%rd351+8];
	fma.rn.f32 	%f694, %f67, %f693, %f692;
	st.f32 	[%rd351+8], %f694;
	ld.global.f32 	%f695, [%rd349+12];
	ld.f32 	%f696, [%rd351+12];
	fma.rn.f32 	%f697, %f67, %f696, %f695;
	st.f32 	[%rd351+12], %f697;
	ld.global.f32 	%f698, [%rd349+16];
	ld.f32 	%f699, [%rd351+16];
	fma.rn.f32 	%f700, %f67, %f699, %f698;
	st.f32 	[%rd351+16], %f700;
	ld.global.f32 	%f701, [%rd349+20];
	ld.f32 	%f702, [%rd351+20];
	fma.rn.f32 	%f703, %f67, %f702, %f701;
	st.f32 	[%rd351+20], %f703;
	ld.global.f32 	%f704, [%rd349+24];
	ld.f32 	%f705, [%rd351+24];
	fma.rn.f32 	%f706, %f67, %f705, %f704;
	st.f32 	[%rd351+24], %f706;
	ld.global.f32 	%f707, [%rd349+28];
	ld.f32 	%f708, [%rd351+28];
	fma.rn.f32 	%f709, %f67, %f708, %f707;
	st.f32 	[%rd351+28], %f709;
	ld.global.f32 	%f710, [%rd349+32];
	ld.f32 	%f711, [%rd351+32];
	fma.rn.f32 	%f712, %f67, %f711, %f710;
	st.f32 	[%rd351+32], %f712;
	ld.global.f32 	%f713, [%rd349+36];
	ld.f32 	%f714, [%rd351+36];
	fma.rn.f32 	%f715, %f67, %f714, %f713;
	st.f32 	[%rd351+36], %f715;
	ld.global.f32 	%f716, [%rd349+40];
	ld.f32 	%f717, [%rd351+40];
	fma.rn.f32 	%f718, %f67, %f717, %f716;
	st.f32 	[%rd351+40], %f718;
	ld.global.f32 	%f719, [%rd349+44];
	ld.f32 	%f720, [%rd351+44];
	fma.rn.f32 	%f721, %f67, %f720, %f719;
	st.f32 	[%rd351+44], %f721;
	ld.global.f32 	%f722, [%rd349+48];
	ld.f32 	%f723, [%rd351+48];
	fma.rn.f32 	%f724, %f67, %f723, %f722;
	st.f32 	[%rd351+48], %f724;
	ld.global.f32 	%f725, [%rd349+52];
	ld.f32 	%f726, [%rd351+52];
	fma.rn.f32 	%f727, %f67, %f726, %f725;
	st.f32 	[%rd351+52], %f727;
	ld.global.f32 	%f728, [%rd349+56];
	ld.f32 	%f729, [%rd351+56];
	fma.rn.f32 	%f730, %f67, %f729, %f728;
	st.f32 	[%rd351+56], %f730;
	ld.global.f32 	%f731, [%rd349+60];
	ld.f32 	%f732, [%rd351+60];
	fma.rn.f32 	%f733, %f67, %f732, %f731;
	st.f32 	[%rd351+60], %f733;
	add.s32 	%r203, %r203, 16;
	setp.eq.s32 	%p102, %r203, %r13;
	mov.u32 	%r209, %r13;
	@%p102 bra 	$L__BB2_37;
	bra.uni 	$L__BB2_36;
$L__BB2_37:
	setp.eq.s32 	%p103, %r5, 0;
	@%p103 bra 	$L__BB2_21;
	setp.lt.u32 	%p104, %r6, 7;
	@%p104 bra 	$L__BB2_40;
	add.s32 	%r193, %r209, %r15;
	mul.wide.u32 	%rd352, %r193, 4;
	add.s64 	%rd353, %rd4, %rd352;
	ld.global.f32 	%f734, [%rd353];
	cvt.u64.u32 	%rd354, %r209;
	mul.wide.u32 	%rd355, %r209, 4;
	add.s64 	%rd356, %rd432, %rd355;
	ld.f32 	%f735, [%rd356];
	fma.rn.f32 	%f736, %f67, %f735, %f734;
	st.f32 	[%rd356], %f736;
	cvt.u64.u32 	%rd357, %r15;
	add.s64 	%rd358, %rd354, %rd357;
	shl.b64 	%rd359, %rd358, 2;
	add.s64 	%rd360, %rd4, %rd359;
	ld.global.f32 	%f737, [%rd360+4];
	ld.f32 	%f738, [%rd356+4];
	fma.rn.f32 	%f739, %f67, %f738, %f737;
	st.f32 	[%rd356+4], %f739;
	ld.global.f32 	%f740, [%rd360+8];
	ld.f32 	%f741, [%rd356+8];
	fma.rn.f32 	%f742, %f67, %f741, %f740;
	st.f32 	[%rd356+8], %f742;
	ld.global.f32 	%f743, [%rd360+12];
	ld.f32 	%f744, [%rd356+12];
	fma.rn.f32 	%f745, %f67, %f744, %f743;
	st.f32 	[%rd356+12], %f745;
	ld.global.f32 	%f746, [%rd360+16];
	ld.f32 	%f747, [%rd356+16];
	fma.rn.f32 	%f748, %f67, %f747, %f746;
	st.f32 	[%rd356+16], %f748;
	ld.global.f32 	%f749, [%rd360+20];
	ld.f32 	%f750, [%rd356+20];
	fma.rn.f32 	%f751, %f67, %f750, %f749;
	st.f32 	[%rd356+20], %f751;
	ld.global.f32 	%f752, [%rd360+24];
	ld.f32 	%f753, [%rd356+24];
	fma.rn.f32 	%f754, %f67, %f753, %f752;
	st.f32 	[%rd356+24], %f754;
	ld.global.f32 	%f755, [%rd360+28];
	ld.f32 	%f756, [%rd356+28];
	fma.rn.f32 	%f757, %f67, %f756, %f755;
	st.f32 	[%rd356+28], %f757;
	add.s32 	%r209, %r209, 8;
$L__BB2_40:
	setp.eq.s32 	%p105, %r7, 0;
	@%p105 bra 	$L__BB2_21;
	setp.lt.u32 	%p106, %r8, 3;
	@%p106 bra 	$L__BB2_43;
	add.s32 	%r194, %r209, %r15;
	mul.wide.u32 	%rd361, %r194, 4;
	add.s64 	%rd362, %rd4, %rd361;
	ld.global.f32 	%f758, [%rd362];
	cvt.u64.u32 	%rd363, %r209;
	mul.wide.u32 	%rd364, %r209, 4;
	add.s64 	%rd365, %rd432, %rd364;
	ld.f32 	%f759, [%rd365];
	fma.rn.f32 	%f760, %f67, %f759, %f758;
	st.f32 	[%rd365], %f760;
	cvt.u64.u32 	%rd366, %r15;
	add.s64 	%rd367, %rd363, %rd366;
	shl.b64 	%rd368, %rd367, 2;
	add.s64 	%rd369, %rd4, %rd368;
	ld.global.f32 	%f761, [%rd369+4];
	ld.f32 	%f762, [%rd365+4];
	fma.rn.f32 	%f763, %f67, %f762, %f761;
	st.f32 	[%rd365+4], %f763;
	ld.global.f32 	%f764, [%rd369+8];
	ld.f32 	%f765, [%rd365+8];
	fma.rn.f32 	%f766, %f67, %f765, %f764;
	st.f32 	[%rd365+8], %f766;
	ld.global.f32 	%f767, [%rd369+12];
	ld.f32 	%f768, [%rd365+12];
	fma.rn.f32 	%f769, %f67, %f768, %f767;
	st.f32 	[%rd365+12], %f769;
	add.s32 	%r209, %r209, 4;
$L__BB2_43:
	setp.eq.s32 	%p107, %r9, 0;
	@%p107 bra 	$L__BB2_21;
	setp.eq.s32 	%p108, %r9, 1;
	add.s32 	%r195, %r209, %r15;
	mul.wide.u32 	%rd370, %r195, 4;
	add.s64 	%rd371, %rd4, %rd370;
	ld.global.f32 	%f770, [%rd371];
	cvt.u64.u32 	%rd21, %r209;
	mul.wide.u32 	%rd372, %r209, 4;
	add.s64 	%rd22, %rd432, %rd372;
	ld.f32 	%f771, [%rd22];
	fma.rn.f32 	%f772, %f67, %f771, %f770;
	st.f32 	[%rd22], %f772;
	@%p108 bra 	$L__BB2_21;
	setp.eq.s32 	%p109, %r9, 2;
	cvt.u64.u32 	%rd373, %r15;
	add.s64 	%rd374, %rd21, %rd373;
	shl.b64 	%rd375, %rd374, 2;
	add.s64 	%rd23, %rd4, %rd375;
	ld.global.f32 	%f773, [%rd23+4];
	ld.f32 	%f774, [%rd22+4];
	fma.rn.f32 	%f775, %f67, %f774, %f773;
	st.f32 	[%rd22+4], %f775;
	@%p109 bra 	$L__BB2_21;
	ld.global.f32 	%f776, [%rd23+8];
	ld.f32 	%f777, [%rd22+8];
	fma.rn.f32 	%f778, %f67, %f777, %f776;
	st.f32 	[%rd22+8], %f778;
	bra.uni 	$L__BB2_21;
$L__BB2_47:
	mov.b32 	%r215, 0;
$L__BB2_48:
	mov.b64 	%rd400, 0;
$L__BB2_49:
	add.s64 	%rd211, %rd433, %rd400;
	mov.b16 	%rs11, 0;
	st.u8 	[%rd211], %rs11;
	add.s64 	%rd400, %rd400, 1;
	setp.lt.u64 	%p63, %rd400, %rd7;
	@%p63 bra 	$L__BB2_49;
	mul.lo.s32 	%r157, %r118, %r117;
	mad.lo.s32 	%r158, %r157, %r202, %r215;
	mul.wide.u32 	%rd212, %r158, 4;
	add.s64 	%rd34, %rd3, %rd212;
	mov.f32 	%f883, 0f00000000;
	mov.b32 	%r220, 0;
	mov.u64 	%rd402, %rd431;
$L__BB2_51:
	setp.lt.u32 	%p64, %r4, 7;
	mul.wide.u32 	%rd213, %r220, 8;
	add.s64 	%rd39, %rd1, %rd213;
	mov.b32 	%r232, 0;
	@%p64 bra 	$L__BB2_54;
	mov.b32 	%r221, 0;
$L__BB2_53:
	.pragma "nounroll";
	ld.global.f32 	%f335, [%rd34];
	add.s32 	%r161, %r221, %r15;
	mul.lo.s32 	%r162, %r161, %r117;
	mul.wide.s32 	%rd214, %r162, 4;
	add.s64 	%rd215, %rd2, %rd214;
	ld.global.f32 	%f336, [%rd215];
	mul.f32 	%f337, %f335, %f336;
	ld.global.u64 	%rd216, [%rd39];
	ld.f32 	%f338, [%rd216];
	mul.f32 	%f339, %f337, %f338;
	mul.wide.u32 	%rd217, %r221, 4;
	add.s64 	%rd218, %rd402, %rd217;
	st.f32 	[%rd218], %f339;
	ld.global.f32 	%f340, [%rd34];
	mul.wide.u32 	%rd219, %r117, 4;
	add.s64 	%rd220, %rd215, %rd219;
	ld.global.f32 	%f341, [%rd220];
	mul.f32 	%f342, %f340, %f341;
	ld.global.u64 	%rd221, [%rd39];
	ld.f32 	%f343, [%rd221];
	mul.f32 	%f344, %f342, %f343;
	st.f32 	[%rd218+4], %f344;
	ld.global.f32 	%f345, [%rd34];
	add.s64 	%rd222, %rd220, %rd219;
	ld.global.f32 	%f346, [%rd222];
	mul.f32 	%f347, %f345, %f346;
	ld.global.u64 	%rd223, [%rd39];
	ld.f32 	%f348, [%rd223];
	mul.f32 	%f349, %f347, %f348;
	st.f32 	[%rd218+8], %f349;
	ld.global.f32 	%f350, [%rd34];
	add.s64 	%rd224, %rd222, %rd219;
	ld.global.f32 	%f351, [%rd224];
	mul.f32 	%f352, %f350, %f351;
	ld.global.u64 	%rd225, [%rd39];
	ld.f32 	%f353, [%rd225];
	mul.f32 	%f354, %f352, %f353;
	st.f32 	[%rd218+12], %f354;
	ld.global.f32 	%f355, [%rd34];
	add.s64 	%rd226, %rd224, %rd219;
	ld.global.f32 	%f356, [%rd226];
	mul.f32 	%f357, %f355, %f356;
	ld.global.u64 	%rd227, [%rd39];
	ld.f32 	%f358, [%rd227];
	mul.f32 	%f359, %f357, %f358;
	st.f32 	[%rd218+16], %f359;
	ld.global.f32 	%f360, [%rd34];
	add.s64 	%rd228, %rd226, %rd219;
	ld.global.f32 	%f361, [%rd228];
	mul.f32 	%f362, %f360, %f361;
	ld.global.u64 	%rd229, [%rd39];
	ld.f32 	%f363, [%rd229];
	mul.f32 	%f364, %f362, %f363;
	st.f32 	[%rd218+20], %f364;
	ld.global.f32 	%f365, [%rd34];
	add.s64 	%rd230, %rd228, %rd219;
	ld.global.f32 	%f366, [%rd230];
	mul.f32 	%f367, %f365, %f366;
	ld.global.u64 	%rd231, [%rd39];
	ld.f32 	%f368, [%rd231];
	mul.f32 	%f369, %f367, %f368;
	st.f32 	[%rd218+24], %f369;
	ld.global.f32 	%f370, [%rd34];
	add.s64 	%rd232, %rd230, %rd219;
	ld.global.f32 	%f371, [%rd232];
	mul.f32 	%f372, %f370, %f371;
	ld.global.u64 	%rd233, [%rd39];
	ld.f32 	%f373, [%rd233];
	mul.f32 	%f374, %f372, %f373;
	st.f32 	[%rd218+28], %f374;
	add.s32 	%r221, %r221, 8;
	setp.eq.s32 	%p65, %r221, %r11;
	mov.u32 	%r232, %r11;
	@%p65 bra 	$L__BB2_54;
	bra.uni 	$L__BB2_53;
$L__BB2_54:
	setp.eq.s32 	%p66, %r7, 0;
	@%p66 bra 	$L__BB2_62;
	setp.lt.u32 	%p67, %r8, 3;
	@%p67 bra 	$L__BB2_57;
	ld.global.f32 	%f375, [%rd34];
	add.s32 	%r163, %r232, %r15;
	mul.lo.s32 	%r164, %r163, %r117;
	mul.wide.s32 	%rd234, %r164, 4;
	add.s64 	%rd235, %rd2, %rd234;
	ld.global.f32 	%f376, [%rd235];
	mul.f32 	%f377, %f375, %f376;
	ld.global.u64 	%rd236, [%rd39];
	ld.f32 	%f378, [%rd236];
	mul.f32 	%f379, %f377, %f378;
	mul.wide.u32 	%rd237, %r232, 4;
	add.s64 	%rd238, %rd402, %rd237;
	st.f32 	[%rd238], %f379;
	ld.global.f32 	%f380, [%rd34];
	mul.wide.u32 	%rd239, %r117, 4;
	add.s64 	%rd240, %rd235, %rd239;
	ld.global.f32 	%f381, [%rd240];
	mul.f32 	%f382, %f380, %f381;
	ld.global.u64 	%rd241, [%rd39];
	ld.f32 	%f383, [%rd241];
	mul.f32 	%f384, %f382, %f383;
	st.f32 	[%rd238+4], %f384;
	ld.global.f32 	%f385, [%rd34];
	add.s64 	%rd242, %rd240, %rd239;
	ld.global.f32 	%f386, [%rd242];
	mul.f32 	%f387, %f385, %f386;
	ld.global.u64 	%rd243, [%rd39];
	ld.f32 	%f388, [%rd243];
	mul.f32 	%f389, %f387, %f388;
	st.f32 	[%rd238+8], %f389;
	ld.global.f32 	%f390, [%rd34];
	add.s64 	%rd244, %rd242, %rd239;
	ld.global.f32 	%f391, [%rd244];
	mul.f32 	%f392, %f390, %f391;
	ld.global.u64 	%rd245, [%rd39];
	ld.f32 	%f393, [%rd245];
	mul.f32 	%f394, %f392, %f393;
	st.f32 	[%rd238+12], %f394;
	add.s32 	%r232, %r232, 4;
$L__BB2_57:
	setp.eq.s32 	%p68, %r9, 0;
	@%p68 bra 	$L__BB2_62;
	setp.eq.s32 	%p69, %r10, 0;
	@%p69 bra 	$L__BB2_60;
	ld.global.f32 	%f395, [%rd34];
	add.s32 	%r165, %r232, %r15;
	mul.lo.s32 	%r166, %r165, %r117;
	mul.wide.s32 	%rd246, %r166, 4;
	add.s64 	%rd247, %rd2, %rd246;
	ld.global.f32 	%f396, [%rd247];
	mul.f32 	%f397, %f395, %f396;
	ld.global.u64 	%rd248, [%rd39];
	ld.f32 	%f398, [%rd248];
	mul.f32 	%f399, %f397, %f398;
	mul.wide.u32 	%rd249, %r232, 4;
	add.s64 	%rd250, %rd402, %rd249;
	st.f32 	[%rd250], %f399;
	ld.global.f32 	%f400, [%rd34];
	mul.wide.u32 	%rd251, %r117, 4;
	add.s64 	%rd252, %rd247, %rd251;
	ld.global.f32 	%f401, [%rd252];
	mul.f32 	%f402, %f400, %f401;
	ld.global.u64 	%rd253, [%rd39];
	ld.f32 	%f403, [%rd253];
	mul.f32 	%f404, %f402, %f403;
	st.f32 	[%rd250+4], %f404;
	add.s32 	%r232, %r232, 2;
$L__BB2_60:
	setp.eq.s32 	%p70, %r12, 0;
	@%p70 bra 	$L__BB2_62;
	ld.global.f32 	%f405, [%rd34];
	add.s32 	%r167, %r232, %r15;
	mul.lo.s32 	%r168, %r167, %r117;
	mul.wide.s32 	%rd254, %r168, 4;
	add.s64 	%rd255, %rd2, %rd254;
	ld.global.f32 	%f406, [%rd255];
	mul.f32 	%f407, %f405, %f406;
	ld.global.u64 	%rd256, [%rd39];
	ld.f32 	%f408, [%rd256];
	mul.f32 	%f409, %f407, %f408;
	mul.wide.u32 	%rd257, %r232, 4;
	add.s64 	%rd258, %rd402, %rd257;
	st.f32 	[%rd258], %f409;
$L__BB2_62:
	mov.b32 	%r222, 1;
$L__BB2_63:
	add.s32 	%r171, %r222, %r15;
	mad.lo.s32 	%r172, %r171, %r118, %r215;
	mul.wide.s32 	%rd259, %r172, 4;
	add.s64 	%rd40, %rd3, %rd259;
	mov.b32 	%r225, 0;
	@%p64 bra 	$L__BB2_66;
	mov.b32 	%r223, 0;
$L__BB2_65:
	.pragma "nounroll";
	ld.global.f32 	%f410, [%rd40];
	add.s32 	%r174, %r223, %r15;
	mad.lo.s32 	%r175, %r174, %r117, %r222;
	mul.wide.s32 	%rd260, %r175, 4;
	add.s64 	%rd261, %rd2, %rd260;
	ld.global.f32 	%f411, [%rd261];
	mul.f32 	%f412, %f410, %f411;
	ld.global.u64 	%rd262, [%rd39];
	mul.wide.u32 	%rd263, %r222, 4;
	add.s64 	%rd264, %rd262, %rd263;
	ld.f32 	%f413, [%rd264];
	mul.wide.u32 	%rd265, %r223, 4;
	add.s64 	%rd266, %rd402, %rd265;
	ld.f32 	%f414, [%rd266];
	fma.rn.f32 	%f415, %f412, %f413, %f414;
	st.f32 	[%rd266], %f415;
	ld.global.f32 	%f416, [%rd40];
	mul.wide.u32 	%rd267, %r117, 4;
	add.s64 	%rd268, %rd261, %rd267;
	ld.global.f32 	%f417, [%rd268];
	mul.f32 	%f418, %f416, %f417;
	ld.global.u64 	%rd269, [%rd39];
	add.s64 	%rd270, %rd269, %rd263;
	ld.f32 	%f419, [%rd270];
	ld.f32 	%f420, [%rd266+4];
	fma.rn.f32 	%f421, %f418, %f419, %f420;
	st.f32 	[%rd266+4], %f421;
	ld.global.f32 	%f422, [%rd40];
	add.s64 	%rd271, %rd268, %rd267;
	ld.global.f32 	%f423, [%rd271];
	mul.f32 	%f424, %f422, %f423;
	ld.global.u64 	%rd272, [%rd39];
	add.s64 	%rd273, %rd272, %rd263;
	ld.f32 	%f425, [%rd273];
	ld.f32 	%f426, [%rd266+8];
	fma.rn.f32 	%f427, %f424, %f425, %f426;
	st.f32 	[%rd266+8], %f427;
	ld.global.f32 	%f428, [%rd40];
	add.s64 	%rd274, %rd271, %rd267;
	ld.global.f32 	%f429, [%rd274];
	mul.f32 	%f430, %f428, %f429;
	ld.global.u64 	%rd275, [%rd39];
	add.s64 	%rd276, %rd275, %rd263;
	ld.f32 	%f431, [%rd276];
	ld.f32 	%f432, [%rd266+12];
	fma.rn.f32 	%f433, %f430, %f431, %f432;
	st.f32 	[%rd266+12], %f433;
	ld.global.f32 	%f434, [%rd40];
	add.s64 	%rd277, %rd274, %rd267;
	ld.global.f32 	%f435, [%rd277];
	mul.f32 	%f436, %f434, %f435;
	ld.global.u64 	%rd278, [%rd39];
	add.s64 	%rd279, %rd278, %rd263;
	ld.f32 	%f437, [%rd279];
	ld.f32 	%f438, [%rd266+16];
	fma.rn.f32 	%f439, %f436, %f437, %f438;
	st.f32 	[%rd266+16], %f439;
	ld.global.f32 	%f440, [%rd40];
	add.s64 	%rd280, %rd277, %rd267;
	ld.global.f32 	%f441, [%rd280];
	mul.f32 	%f442, %f440, %f441;
	ld.global.u64 	%rd281, [%rd39];
	add.s64 	%rd282, %rd281, %rd263;
	ld.f32 	%f443, [%rd282];
	ld.f32 	%f444, [%rd266+20];
	fma.rn.f32 	%f445, %f442, %f443, %f444;
	st.f32 	[%rd266+20], %f445;
	ld.global.f32 	%f446, [%rd40];
	add.s64 	%rd283, %rd280, %rd267;
	ld.global.f32 	%f447, [%rd283];
	mul.f32 	%f448, %f446, %f447;
	ld.global.u64 	%rd284, [%rd39];
	add.s64 	%rd285, %rd284, %rd263;
	ld.f32 	%f449, [%rd285];
	ld.f32 	%f450, [%rd266+24];
	fma.rn.f32 	%f451, %f448, %f449, %f450;
	st.f32 	[%rd266+24], %f451;
	ld.global.f32 	%f452, [%rd40];
	add.s64 	%rd286, %rd283, %rd267;
	ld.global.f32 	%f453, [%rd286];
	mul.f32 	%f454, %f452, %f453;
	ld.global.u64 	%rd287, [%rd39];
	add.s64 	%rd288, %rd287, %rd263;
	ld.f32 	%f455, [%rd288];
	ld.f32 	%f456, [%rd266+28];
	fma.rn.f32 	%f457, %f454, %f455, %f456;
	st.f32 	[%rd266+28], %f457;
	add.s32 	%r223, %r223, 8;
	setp.ne.s32 	%p72, %r223, %r11;
	mov.u32 	%r225, %r11;
	@%p72 bra 	$L__BB2_65;
$L__BB2_66:
	@%p66 bra 	$L__BB2_85;
	setp.lt.u32 	%p74, %r8, 3;
	@%p74 bra 	$L__BB2_69;
	ld.global.f32 	%f458, [%rd40];
	add.s32 	%r176, %r225, %r15;
	mad.lo.s32 	%r177, %r176, %r117, %r222;
	mul.wide.s32 	%rd289, %r177, 4;
	add.s64 	%rd290, %rd2, %rd289;
	ld.global.f32 	%f459, [%rd290];
	mul.f32 	%f460, %f458, %f459;
	ld.global.u64 	%rd291, [%rd39];
	mul.wide.u32 	%rd292, %r222, 4;
	add.s64 	%rd293, %rd291, %rd292;
	ld.f32 	%f461, [%rd293];
	mul.wide.u32 	%rd294, %r225, 4;
	add.s64 	%rd295, %rd402, %rd294;
	ld.f32 	%f462, [%rd295];
	fma.rn.f32 	%f463, %f460, %f461, %f462;
	st.f32 	[%rd295], %f463;
	ld.global.f32 	%f464, [%rd40];
	mul.wide.u32 	%rd296, %r117, 4;
	add.s64 	%rd297, %rd290, %rd296;
	ld.global.f32 	%f465, [%rd297];
	mul.f32 	%f466, %f464, %f465;
	ld.global.u64 	%rd298, [%rd39];
	add.s64 	%rd299, %rd298, %rd292;
	ld.f32 	%f467, [%rd299];
	ld.f32 	%f468, [%rd295+4];
	fma.rn.f32 	%f469, %f466, %f467, %f468;
	st.f32 	[%rd295+4], %f469;
	ld.global.f32 	%f470, [%rd40];
	add.s64 	%rd300, %rd297, %rd296;
	ld.global.f32 	%f471, [%rd300];
	mul.f32 	%f472, %f470, %f471;
	ld.global.u64 	%rd301, [%rd39];
	add.s64 	%rd302, %rd301, %rd292;
	ld.f32 	%f473, [%rd302];
	ld.f32 	%f474, [%rd295+8];
	fma.rn.f32 	%f475, %f472, %f473, %f474;
	st.f32 	[%rd295+8], %f475;
	ld.global.f32 	%f476, [%rd40];
	add.s64 	%rd303, %rd300, %rd296;
	ld.global.f32 	%f477, [%rd303];
	mul.f32 	%f478, %f476, %f477;
	ld.global.u64 	%rd304, [%rd39];
	add.s64 	%rd305, %rd304, %rd292;
	ld.f32 	%f479, [%rd305];
	ld.f32 	%f480, [%rd295+12];
	fma.rn.f32 	%f481, %f478, %f479, %f480;
	st.f32 	[%rd295+12], %f481;
	add.s32 	%r225, %r225, 4;
$L__BB2_69:
	setp.eq.s32 	%p75, %r9, 0;
	@%p75 bra 	$L__BB2_85;
	setp.eq.s32 	%p76, %r10, 0;
	@%p76 bra 	$L__BB2_72;
	ld.global.f32 	%f482, [%rd40];
	add.s32 	%r178, %r225, %r15;
	mad.lo.s32 	%r179, %r178, %r117, %r222;
	mul.wide.s32 	%rd306, %r179, 4;
	add.s64 	%rd307, %rd2, %rd306;
	ld.global.f32 	%f483, [%rd307];
	mul.f32 	%f484, %f482, %f483;
	ld.global.u64 	%rd308, [%rd39];
	mul.wide.u32 	%rd309, %r222, 4;
	add.s64 	%rd310, %rd308, %rd309;
	ld.f32 	%f485, [%rd310];
	mul.wide.u32 	%rd311, %r225, 4;
	add.s64 	%rd312, %rd402, %rd311;
	ld.f32 	%f486, [%rd312];
	fma.rn.f32 	%f487, %f484, %f485, %f486;
	st.f32 	[%rd312], %f487;
	ld.global.f32 	%f488, [%rd40];
	mul.wide.u32 	%rd313, %r117, 4;
	add.s64 	%rd314, %rd307, %rd313;
	ld.global.f32 	%f489, [%rd314];
	mul.f32 	%f490, %f488, %f489;
	ld.global.u64 	%rd315, [%rd39];
	add.s64 	%rd316, %rd315, %rd309;
	ld.f32 	%f491, [%rd316];
	ld.f32 	%f492, [%rd312+4];
	fma.rn.f32 	%f493, %f490, %f491, %f492;
	st.f32 	[%rd312+4], %f493;
	add.s32 	%r225, %r225, 2;
$L__BB2_72:
	setp.eq.s32 	%p77, %r12, 0;
	@%p77 bra 	$L__BB2_85;
	ld.global.f32 	%f494, [%rd40];
	add.s32 	%r180, %r225, %r15;
	mad.lo.s32 	%r181, %r180, %r117, %r222;
	mul.wide.s32 	%rd317, %r181, 4;
	add.s64 	%rd318, %rd2, %rd317;
	ld.global.f32 	%f495, [%rd318];
	mul.f32 	%f496, %f494, %f495;
	ld.global.u64 	%rd319, [%rd39];
	mul.wide.u32 	%rd320, %r222, 4;
	add.s64 	%rd321, %rd319, %rd320;
	ld.f32 	%f497, [%rd321];
	mul.wide.u32 	%rd322, %r225, 4;
	add.s64 	%rd323, %rd402, %rd322;
	ld.f32 	%f498, [%rd323];
	fma.rn.f32 	%f499, %f496, %f497, %f498;
	st.f32 	[%rd323], %f499;
	bra.uni 	$L__BB2_85;
$L__BB2_74:
	@%p81 bra 	$L__BB2_84;
	setp.lt.u32 	%p93, %r6, 7;
	@%p93 bra 	$L__BB2_77;
	mul.wide.u32 	%rd341, %r218, 4;
	add.s64 	%rd342, %rd433, %rd341;
	ld.f32 	%f640, [%rd342];
	add.s64 	%rd343, %rd432, %rd341;
	ld.f32 	%f641, [%rd343];
	add.f32 	%f642, %f640, %f641;
	st.f32 	[%rd343], %f642;
	ld.f32 	%f643, [%rd342+4];
	ld.f32 	%f644, [%rd343+4];
	add.f32 	%f645, %f643, %f644;
	st.f32 	[%rd343+4], %f645;
	ld.f32 	%f646, [%rd342+8];
	ld.f32 	%f647, [%rd343+8];
	add.f32 	%f648, %f646, %f647;
	st.f32 	[%rd343+8], %f648;
	ld.f32 	%f649, [%rd342+12];
	ld.f32 	%f650, [%rd343+12];
	add.f32 	%f651, %f649, %f650;
	st.f32 	[%rd343+12], %f651;
	ld.f32 	%f652, [%rd342+16];
	ld.f32 	%f653, [%rd343+16];
	add.f32 	%f654, %f652, %f653;
	st.f32 	[%rd343+16], %f654;
	ld.f32 	%f655, [%rd342+20];
	ld.f32 	%f656, [%rd343+20];
	add.f32 	%f657, %f655, %f656;
	st.f32 	[%rd343+20], %f657;
	ld.f32 	%f658, [%rd342+24];
	ld.f32 	%f659, [%rd343+24];
	add.f32 	%f660, %f658, %f659;
	st.f32 	[%rd343+24], %f660;
	ld.f32 	%f661, [%rd342+28];
	ld.f32 	%f662, [%rd343+28];
	add.f32 	%f663, %f661, %f662;
	st.f32 	[%rd343+28], %f663;
	add.s32 	%r218, %r218, 8;
$L__BB2_77:
	@%p66 bra 	$L__BB2_84;
	setp.lt.u32 	%p95, %r8, 3;
	@%p95 bra 	$L__BB2_80;
	mul.wide.u32 	%rd344, %r218, 4;
	add.s64 	%rd345, %rd433, %rd344;
	ld.f32 	%f664, [%rd345];
	add.s64 	%rd346, %rd432, %rd344;
	ld.f32 	%f665, [%rd346];
	add.f32 	%f666, %f664, %f665;
	st.f32 	[%rd346], %f666;
	ld.f32 	%f667, [%rd345+4];
	ld.f32 	%f668, [%rd346+4];
	add.f32 	%f669, %f667, %f668;
	st.f32 	[%rd346+4], %f669;
	ld.f32 	%f670, [%rd345+8];
	ld.f32 	%f671, [%rd346+8];
	add.f32 	%f672, %f670, %f671;
	st.f32 	[%rd346+8], %f672;
	ld.f32 	%f673, [%rd345+12];
	ld.f32 	%f674, [%rd346+12];
	add.f32 	%f675, %f673, %f674;
	st.f32 	[%rd346+12], %f675;
	add.s32 	%r218, %r218, 4;
$L__BB2_80:
	setp.eq.s32 	%p96, %r9, 0;
	@%p96 bra 	$L__BB2_84;
	setp.eq.s32 	%p97, %r9, 1;
	mul.wide.u32 	%rd347, %r218, 4;
	add.s64 	%rd35, %rd433, %rd347;
	ld.f32 	%f676, [%rd35];
	add.s64 	%rd36, %rd432, %rd347;
	ld.f32 	%f677, [%rd36];
	add.f32 	%f678, %f676, %f677;
	st.f32 	[%rd36], %f678;
	@%p97 bra 	$L__BB2_84;
	setp.eq.s32 	%p98, %r9, 2;
	ld.f32 	%f679, [%rd35+4];
	ld.f32 	%f680, [%rd36+4];
	add.f32 	%f681, %f679, %f680;
	st.f32 	[%rd36+4], %f681;
	@%p98 bra 	$L__BB2_84;
	ld.f32 	%f682, [%rd35+8];
	ld.f32 	%f683, [%rd36+8];
	add.f32 	%f684, %f682, %f683;
	st.f32 	[%rd36+8], %f684;
$L__BB2_84:
	add.s32 	%r215, %r215, 1;
	setp.eq.s32 	%p99, %r215, %r118;
	@%p99 bra 	$L__BB2_17;
	bra.uni 	$L__BB2_48;
$L__BB2_85:
	add.s32 	%r222, %r222, 1;
	setp.eq.s32 	%p78, %r222, %r117;
	@%p78 bra 	$L__BB2_86;
	bra.uni 	$L__BB2_63;
$L__BB2_86:
	setp.lt.u32 	%p79, %r4, 15;
	mov.f32 	%f890, 0f00000000;
	mov.b32 	%r229, 0;
	@%p79 bra 	$L__BB2_89;
	mov.f32 	%f890, 0f00000000;
	mov.b32 	%r227, 0;
$L__BB2_88:
	.pragma "nounroll";
	mul.wide.u32 	%rd324, %r227, 4;
	add.s64 	%rd325, %rd402, %rd324;
	ld.f32 	%f503, [%rd325];
	add.s32 	%r184, %r227, %r3;
	mul.wide.s32 	%rd326, %r184, 4;
	add.s64 	%rd327, %rd5, %rd326;
	ld.global.f32 	%f504, [%rd327];
	fma.rn.f32 	%f505, %f503, %f504, %f890;
	ld.f32 	%f506, [%rd325+4];
	ld.global.f32 	%f507, [%rd327+4];
	fma.rn.f32 	%f508, %f506, %f507, %f505;
	ld.f32 	%f509, [%rd325+8];
	ld.global.f32 	%f510, [%rd327+8];
	fma.rn.f32 	%f511, %f509, %f510, %f508;
	ld.f32 	%f512, [%rd325+12];
	ld.global.f32 	%f513, [%rd327+12];
	fma.rn.f32 	%f514, %f512, %f513, %f511;
	ld.f32 	%f515, [%rd325+16];
	ld.global.f32 	%f516, [%rd327+16];
	fma.rn.f32 	%f517, %f515, %f516, %f514;
	ld.f32 	%f518, [%rd325+20];
	ld.global.f32 	%f519, [%rd327+20];
	fma.rn.f32 	%f520, %f518, %f519, %f517;
	ld.f32 	%f521, [%rd325+24];
	ld.global.f32 	%f522, [%rd327+24];
	fma.rn.f32 	%f523, %f521, %f522, %f520;
	ld.f32 	%f524, [%rd325+28];
	ld.global.f32 	%f525, [%rd327+28];
	fma.rn.f32 	%f526, %f524, %f525, %f523;
	ld.f32 	%f527, [%rd325+32];
	ld.global.f32 	%f528, [%rd327+32];
	fma.rn.f32 	%f529, %f527, %f528, %f526;
	ld.f32 	%f530, [%rd325+36];
	ld.global.f32 	%f531, [%rd327+36];
	fma.rn.f32 	%f532, %f530, %f531, %f529;
	ld.f32 	%f533, [%rd325+40];
	ld.global.f32 	%f534, [%rd327+40];
	fma.rn.f32 	%f535, %f533, %f534, %f532;
	ld.f32 	%f536, [%rd325+44];
	ld.global.f32 	%f537, [%rd327+44];
	fma.rn.f32 	%f538, %f536, %f537, %f535;
	ld.f32 	%f539, [%rd325+48];
	ld.global.f32 	%f540, [%rd327+48];
	fma.rn.f32 	%f541, %f539, %f540, %f538;
	ld.f32 	%f542, [%rd325+52];
	ld.global.f32 	%f543, [%rd327+52];
	fma.rn.f32 	%f544, %f542, %f543, %f541;
	ld.f32 	%f545, [%rd325+56];
	ld.global.f32 	%f546, [%rd327+56];
	fma.rn.f32 	%f547, %f545, %f546, %f544;
	ld.f32 	%f548, [%rd325+60];
	ld.global.f32 	%f549, [%rd327+60];
	fma.rn.f32 	%f890, %f548, %f549, %f547;
	add.s32 	%r227, %r227, 16;
	setp.eq.s32 	%p80, %r227, %r13;
	mov.u32 	%r229, %r13;
	@%p80 bra 	$L__BB2_89;
	bra.uni 	$L__BB2_88;
$L__BB2_89:
	setp.eq.s32 	%p81, %r5, 0;
	@%p81 bra 	$L__BB2_99;
	setp.lt.u32 	%p82, %r6, 7;
	@%p82 bra 	$L__BB2_92;
	mul.wide.u32 	%rd328, %r229, 4;
	add.s64 	%rd329, %rd402, %rd328;
	ld.f32 	%f551, [%rd329];
	add.s32 	%r185, %r229, %r3;
	mul.wide.s32 	%rd330, %r185, 4;
	add.s64 	%rd331, %rd5, %rd330;
	ld.global.f32 	%f552, [%rd331];
	fma.rn.f32 	%f553, %f551, %f552, %f890;
	ld.f32 	%f554, [%rd329+4];
	ld.global.f32 	%f555, [%rd331+4];
	fma.rn.f32 	%f556, %f554, %f555, %f553;
	ld.f32 	%f557, [%rd329+8];
	ld.global.f32 	%f558, [%rd331+8];
	fma.rn.f32 	%f559, %f557, %f558, %f556;
	ld.f32 	%f560, [%rd329+12];
	ld.global.f32 	%f561, [%rd331+12];
	fma.rn.f32 	%f562, %f560, %f561, %f559;
	ld.f32 	%f563, [%rd329+16];
	ld.global.f32 	%f564, [%rd331+16];
	fma.rn.f32 	%f565, %f563, %f564, %f562;
	ld.f32 	%f566, [%rd329+20];
	ld.global.f32 	%f567, [%rd331+20];
	fma.rn.f32 	%f568, %f566, %f567, %f565;
	ld.f32 	%f569, [%rd329+24];
	ld.global.f32 	%f570, [%rd331+24];
	fma.rn.f32 	%f571, %f569, %f570, %f568;
	ld.f32 	%f572, [%rd329+28];
	ld.global.f32 	%f573, [%rd331+28];
	fma.rn.f32 	%f890, %f572, %f573, %f571;
	add.s32 	%r229, %r229, 8;
$L__BB2_92:
	@%p66 bra 	$L__BB2_99;
	setp.lt.u32 	%p84, %r8, 3;
	@%p84 bra 	$L__BB2_95;
	mul.wide.u32 	%rd332, %r229, 4;
	add.s64 	%rd333, %rd402, %rd332;
	ld.f32 	%f575, [%rd333];
	add.s32 	%r186, %r229, %r3;
	mul.wide.s32 	%rd334, %r186, 4;
	add.s64 	%rd335, %rd5, %rd334;
	ld.global.f32 	%f576, [%rd335];
	fma.rn.f32 	%f577, %f575, %f576, %f890;
	ld.f32 	%f578, [%rd333+4];
	ld.global.f32 	%f579, [%rd335+4];
	fma.rn.f32 	%f580, %f578, %f579, %f577;
	ld.f32 	%f581, [%rd333+8];
	ld.global.f32 	%f582, [%rd335+8];
	fma.rn.f32 	%f583, %f581, %f582, %f580;
	ld.f32 	%f584, [%rd333+12];
	ld.global.f32 	%f585, [%rd335+12];
	fma.rn.f32 	%f890, %f584, %f585, %f583;
	add.s32 	%r229, %r229, 4;
$L__BB2_95:
	setp.eq.s32 	%p85, %r9, 0;
	@%p85 bra 	$L__BB2_99;
	setp.eq.s32 	%p86, %r9, 1;
	mul.wide.u32 	%rd336, %r229, 4;
	add.s64 	%rd43, %rd402, %rd336;
	ld.f32 	%f586, [%rd43];
	add.s32 	%r187, %r229, %r3;
	mul.wide.s32 	%rd337, %r187, 4;
	add.s64 	%rd44, %rd5, %rd337;
	ld.global.f32 	%f587, [%rd44];
	fma.rn.f32 	%f890, %f586, %f587, %f890;
	@%p86 bra 	$L__BB2_99;
	setp.eq.s32 	%p87, %r9, 2;
	ld.f32 	%f588, [%rd43+4];
	ld.global.f32 	%f589, [%rd44+4];
	fma.rn.f32 	%f890, %f588, %f589, %f890;
	@%p87 bra 	$L__BB2_99;
	ld.f32 	%f590, [%rd43+8];
	ld.global.f32 	%f591, [%rd44+8];
	fma.rn.f32 	%f890, %f590, %f591, %f890;
$L__BB2_99:
	setp.gt.f32 	%p88, %f890, %f883;
	mov.u64 	%rd431, %rd402;
	@%p88 bra 	$L__BB2_100;
	bra.uni 	$L__BB2_101;
$L__BB2_100:
	mov.u64 	%rd431, %rd433;
	mov.u64 	%rd433, %rd402;
	mov.f32 	%f883, %f890;
	mov.u64 	%rd402, %rd431;
$L__BB2_101:
	add.s32 	%r220, %r220, 1;
	setp.eq.s32 	%p89, %r220, 4096;
	@%p89 bra 	$L__BB2_102;
	bra.uni 	$L__BB2_51;
$L__BB2_102:
	mov.b32 	%r218, 0;
	@%p79 bra 	$L__BB2_74;
	mov.b32 	%r216, 0;
$L__BB2_104:
	.pragma "nounroll";
	mul.wide.u32 	%rd338, %r216, 4;
	add.s64 	%rd339, %rd433, %rd338;
	ld.f32 	%f592, [%rd339];
	add.s64 	%rd340, %rd432, %rd338;
	ld.f32 	%f593, [%rd340];
	add.f32 	%f594, %f592, %f593;
	st.f32 	[%rd340], %f594;
	ld.f32 	%f595, [%rd339+4];
	ld.f32 	%f596, [%rd340+4];
	add.f32 	%f597, %f595, %f596;
	st.f32 	[%rd340+4], %f597;
	ld.f32 	%f598, [%rd339+8];
	ld.f32 	%f599, [%rd340+8];
	add.f32 	%f600, %f598, %f599;
	st.f32 	[%rd340+8], %f600;
	ld.f32 	%f601, [%rd339+12];
	ld.f32 	%f602, [%rd340+12];
	add.f32 	%f603, %f601, %f602;
	st.f32 	[%rd340+12], %f603;
	ld.f32 	%f604, [%rd339+16];
	ld.f32 	%f605, [%rd340+16];
	add.f32 	%f606, %f604, %f605;
	st.f32 	[%rd340+16], %f606;
	ld.f32 	%f607, [%rd339+20];
	ld.f32 	%f608, [%rd340+20];
	add.f32 	%f609, %f607, %f608;
	st.f32 	[%rd340+20], %f609;
	ld.f32 	%f610, [%rd339+24];
	ld.f32 	%f611, [%rd340+24];
	add.f32 	%f612, %f610, %f611;
	st.f32 	[%rd340+24], %f612;
	ld.f32 	%f613, [%rd339+28];
	ld.f32 	%f614, [%rd340+28];
	add.f32 	%f615, %f613, %f614;
	st.f32 	[%rd340+28], %f615;
	ld.f32 	%f616, [%rd339+32];
	ld.f32 	%f617, [%rd340+32];
	add.f32 	%f618, %f616, %f617;
	st.f32 	[%rd340+32], %f618;
	ld.f32 	%f619, [%rd339+36];
	ld.f32 	%f620, [%rd340+36];
	add.f32 	%f621, %f619, %f620;
	st.f32 	[%rd340+36], %f621;
	ld.f32 	%f622, [%rd339+40];
	ld.f32 	%f623, [%rd340+40];
	add.f32 	%f624, %f622, %f623;
	st.f32 	[%rd340+40], %f624;
	ld.f32 	%f625, [%rd339+44];
	ld.f32 	%f626, [%rd340+44];
	add.f32 	%f627, %f625, %f626;
	st.f32 	[%rd340+44], %f627;
	ld.f32 	%f628, [%rd339+48];
	ld.f32 	%f629, [%rd340+48];
	add.f32 	%f630, %f628, %f629;
	st.f32 	[%rd340+48], %f630;
	ld.f32 	%f631, [%rd339+52];
	ld.f32 	%f632, [%rd340+52];
	add.f32 	%f633, %f631, %f632;
	st.f32 	[%rd340+52], %f633;
	ld.f32 	%f634, [%rd339+56];
	ld.f32 	%f635, [%rd340+56];
	add.f32 	%f636, %f634, %f635;
	st.f32 	[%rd340+56], %f636;
	ld.f32 	%f637, [%rd339+60];
	ld.f32 	%f638, [%rd340+60];
	add.f32 	%f639, %f637, %f638;
	st.f32 	[%rd340+60], %f639;
	add.s32 	%r216, %r216, 16;
	setp.eq.s32 	%p91, %r216, %r13;
	mov.u32 	%r218, %r13;
	@%p91 bra 	$L__BB2_74;
	bra.uni 	$L__BB2_104;
$L__BB2_105:
	setp.lt.s32 	%p34, %r117, 1;
	@%p34 bra 	$L__BB2_126;
	mul.wide.s32 	%rd161, %r3, 4;
	add.s64 	%rd45, %rd5, %rd161;
	mov.f32 	%f891, 0f00000000;
	mov.b32 	%r234, 0;
$L__BB2_107:
	mov.b64 	%rd408, 0;
$L__BB2_108:
	add.s64 	%rd163, %rd432, %rd408;
	mov.b16 	%rs7, 0;
	st.u8 	[%rd163], %rs7;
	add.s64 	%rd408, %rd408, 1;
	setp.lt.u64 	%p46, %rd408, %rd7;
	@%p46 bra 	$L__BB2_108;
	mul.lo.s32 	%r74, %r2, %r234;
	mul.lo.s32 	%r75, %r234, %r117;
	mul.lo.s32 	%r143, %r75, %r117;
	mul.wide.s32 	%rd164, %r143, 4;
	add.s64 	%rd51, %rd2, %rd164;
	mov.b32 	%r235, 0;
$L__BB2_110:
	mov.b64 	%rd412, 0;
$L__BB2_111:
	add.s64 	%rd166, %rd433, %rd412;
	mov.b16 	%rs8, 0;
	st.u8 	[%rd166], %rs8;
	add.s64 	%rd412, %rd412, 1;
	setp.lt.u64 	%p47, %rd412, %rd7;
	@%p47 bra 	$L__BB2_111;
	add.s32 	%r145, %r235, %r74;
	mul.wide.u32 	%rd167, %r145, 4;
	add.s64 	%rd58, %rd3, %rd167;
	mov.f32 	%f894, 0f00000000;
	mov.b32 	%r236, 0;
$L__BB2_113:
	mul.wide.u32 	%rd168, %r236, 8;
	add.s64 	%rd61, %rd1, %rd168;
	ld.global.f32 	%f256, [%rd58];
	ld.global.f32 	%f257, [%rd51];
	mul.f32 	%f258, %f256, %f257;
	ld.global.u64 	%rd169, [%rd61];
	ld.f32 	%f259, [%rd169];
	mul.f32 	%f260, %f258, %f259;
	st.f32 	[%rd431], %f260;
	ld.global.f32 	%f261, [%rd45];
	mul.f32 	%f38, %f260, %f261;
	setp.leu.f32 	%p48, %f38, %f894;
	mov.u64 	%rd415, %rd431;
	@%p48 bra 	$L__BB2_115;
	add.f32 	%f894, %f38, 0f00000000;
	mov.u64 	%rd415, %rd433;
	mov.u64 	%rd433, %rd431;
$L__BB2_115:
	ld.global.f32 	%f262, [%rd58];
	ld.global.f32 	%f263, [%rd51];
	mul.f32 	%f264, %f262, %f263;
	ld.global.u64 	%rd170, [%rd61+8];
	ld.f32 	%f265, [%rd170];
	mul.f32 	%f266, %f264, %f265;
	st.f32 	[%rd415], %f266;
	ld.global.f32 	%f267, [%rd45];
	mul.f32 	%f41, %f266, %f267;
	setp.leu.f32 	%p49, %f41, %f894;
	mov.u64 	%rd417, %rd415;
	@%p49 bra 	$L__BB2_117;
	add.f32 	%f894, %f41, 0f00000000;
	mov.u64 	%rd417, %rd433;
	mov.u64 	%rd433, %rd415;
$L__BB2_117:
	ld.global.f32 	%f268, [%rd58];
	ld.global.f32 	%f269, [%rd51];
	mul.f32 	%f270, %f268, %f269;
	ld.global.u64 	%rd171, [%rd61+16];
	ld.f32 	%f271, [%rd171];
	mul.f32 	%f272, %f270, %f271;
	st.f32 	[%rd417], %f272;
	ld.global.f32 	%f273, [%rd45];
	mul.f32 	%f44, %f272, %f273;
	setp.leu.f32 	%p50, %f44, %f894;
	mov.u64 	%rd419, %rd417;
	@%p50 bra 	$L__BB2_119;
	add.f32 	%f894, %f44, 0f00000000;
	mov.u64 	%rd419, %rd433;
	mov.u64 	%rd433, %rd417;
$L__BB2_119:
	ld.global.f32 	%f274, [%rd58];
	ld.global.f32 	%f275, [%rd51];
	mul.f32 	%f276, %f274, %f275;
	ld.global.u64 	%rd172, [%rd61+24];
	ld.f32 	%f277, [%rd172];
	mul.f32 	%f278, %f276, %f277;
	st.f32 	[%rd419], %f278;
	ld.global.f32 	%f279, [%rd45];
	mul.f32 	%f47, %f278, %f279;
	setp.leu.f32 	%p51, %f47, %f894;
	mov.u64 	%rd431, %rd419;
	@%p51 bra 	$L__BB2_121;
	add.f32 	%f894, %f47, 0f00000000;
	mov.u64 	%rd431, %rd433;
	mov.u64 	%rd433, %rd419;
$L__BB2_121:
	add.s32 	%r236, %r236, 4;
	setp.ne.s32 	%p52, %r236, 4096;
	@%p52 bra 	$L__BB2_113;
	bra.uni 	$L__BB2_124;
$L__BB2_122:
	add.f32 	%f891, %f36, 0f00000000;
	st.global.u32 	[%rd6], %r234;
	ld.global.u64 	%rd52, [%rd11];
	st.global.u64 	[%rd11], %rd432;
	mov.u64 	%rd432, %rd52;
$L__BB2_123:
	add.s32 	%r234, %r234, 1;
	setp.eq.s32 	%p55, %r234, %r119;
	@%p55 bra 	$L__BB2_185;
	bra.uni 	$L__BB2_107;
$L__BB2_124:
	ld.f32 	%f280, [%rd433];
	ld.f32 	%f281, [%rd432];
	add.f32 	%f50, %f280, %f281;
	st.f32 	[%rd432], %f50;
	add.s32 	%r235, %r235, 1;
	setp.eq.s32 	%p53, %r235, %r118;
	@%p53 bra 	$L__BB2_125;
	bra.uni 	$L__BB2_110;
$L__BB2_125:
	mul.wide.u32 	%rd173, %r75, 4;
	add.s64 	%rd174, %rd4, %rd173;
	ld.global.f32 	%f282, [%rd174];
	fma.rn.f32 	%f283, %f67, %f50, %f282;
	st.f32 	[%rd432], %f283;
	ld.global.f32 	%f284, [%rd45];
	mul.f32 	%f36, %f283, %f284;
	setp.gt.f32 	%p54, %f36, %f891;
	@%p54 bra 	$L__BB2_122;
	bra.uni 	$L__BB2_123;
$L__BB2_126:
	and.b32  	%r81, %r118, 3;
	and.b32  	%r82, %r118, 2147483644;
	mov.b32 	%r237, 0;
$L__BB2_127:
	setp.eq.s32 	%p35, %r117, 0;
	@%p35 bra 	$L__BB2_130;
	mov.b64 	%rd423, 0;
$L__BB2_129:
	add.s64 	%rd156, %rd432, %rd423;
	mov.b16 	%rs4, 0;
	st.u8 	[%rd156], %rs4;
	add.s64 	%rd423, %rd423, 1;
	setp.lt.u64 	%p36, %rd423, %rd7;
	@%p36 bra 	$L__BB2_129;
$L__BB2_130:
	setp.lt.u32 	%p37, %r118, 4;
	@%p37 bra 	$L__BB2_136;
	mov.b32 	%r238, 0;
$L__BB2_132:
	setp.eq.s32 	%p38, %r117, 0;
	@%p38 bra 	$L__BB2_135;
	mov.b64 	%rd424, 0;
$L__BB2_134:
	add.s64 	%rd158, %rd433, %rd424;
	mov.b16 	%rs5, 0;
	st.u8 	[%rd158], %rs5;
	add.s64 	%rd424, %rd424, 1;
	setp.lt.u64 	%p39, %rd424, %rd7;
	@%p39 bra 	$L__BB2_134;
$L__BB2_135:
	add.s32 	%r238, %r238, 4;
	setp.ne.s32 	%p40, %r238, %r82;
	@%p40 bra 	$L__BB2_132;
$L__BB2_136:
	setp.eq.s32 	%p41, %r117, 0;
	setp.eq.s32 	%p42, %r81, 0;
	or.pred  	%p43, %p42, %p41;
	@%p43 bra 	$L__BB2_139;
	mov.b64 	%rd425, 0;
$L__BB2_138:
	add.s64 	%rd160, %rd433, %rd425;
	mov.b16 	%rs6, 0;
	st.u8 	[%rd160], %rs6;
	add.s64 	%rd425, %rd425, 1;
	setp.lt.u64 	%p44, %rd425, %rd7;
	@%p44 bra 	$L__BB2_138;
$L__BB2_139:
	add.s32 	%r237, %r237, 1;
	setp.eq.s32 	%p45, %r237, %r119;
	@%p45 bra 	$L__BB2_185;
	bra.uni 	$L__BB2_127;
$L__BB2_140:
	setp.lt.s32 	%p3, %r117, 1;
	@%p3 bra 	$L__BB2_173;
	add.s32 	%r87, %r117, -1;
	and.b32  	%r88, %r117, 15;
	add.s32 	%r89, %r88, -1;
	and.b32  	%r90, %r117, 7;
	add.s32 	%r91, %r90, -1;
	and.b32  	%r92, %r117, 2147483632;
	and.b32  	%r93, %r117, 3;
	mov.f32 	%f900, 0f00000000;
	mov.b32 	%r239, 0;
$L__BB2_142:
	mov.b64 	%rd427, 0;
$L__BB2_143:
	add.s64 	%rd112, %rd432, %rd427;
	mov.b16 	%rs3, 0;
	st.u8 	[%rd112], %rs3;
	add.s64 	%rd427, %rd427, 1;
	setp.lt.u64 	%p12, %rd427, %rd7;
	@%p12 bra 	$L__BB2_143;
	setp.lt.u32 	%p13, %r87, 15;
	mul.lo.s32 	%r95, %r239, %r117;
	mov.b32 	%r246, 0;
	@%p13 bra 	$L__BB2_147;
	mov.b32 	%r240, 0;
$L__BB2_146:
	.pragma "nounroll";
	add.s32 	%r129, %r240, %r95;
	mul.wide.u32 	%rd113, %r129, 4;
	add.s64 	%rd114, %rd4, %rd113;
	ld.global.f32 	%f69, [%rd114];
	mul.wide.u32 	%rd115, %r240, 4;
	add.s64 	%rd116, %rd432, %rd115;
	ld.f32 	%f70, [%rd116];
	fma.rn.f32 	%f71, %f67, %f70, %f69;
	st.f32 	[%rd116], %f71;
	ld.global.f32 	%f72, [%rd114+4];
	ld.f32 	%f73, [%rd116+4];
	fma.rn.f32 	%f74, %f67, %f73, %f72;
	st.f32 	[%rd116+4], %f74;
	ld.global.f32 	%f75, [%rd114+8];
	ld.f32 	%f76, [%rd116+8];
	fma.rn.f32 	%f77, %f67, %f76, %f75;
	st.f32 	[%rd116+8], %f77;
	ld.global.f32 	%f78, [%rd114+12];
	ld.f32 	%f79, [%rd116+12];
	fma.rn.f32 	%f80, %f67, %f79, %f78;
	st.f32 	[%rd116+12], %f80;
	ld.global.f32 	%f81, [%rd114+16];
	ld.f32 	%f82, [%rd116+16];
	fma.rn.f32 	%f83, %f67, %f82, %f81;
	st.f32 	[%rd116+16], %f83;
	ld.global.f32 	%f84, [%rd114+20];
	ld.f32 	%f85, [%rd116+20];
	fma.rn.f32 	%f86, %f67, %f85, %f84;
	st.f32 	[%rd116+20], %f86;
	ld.global.f32 	%f87, [%rd114+24];
	ld.f32 	%f88, [%rd116+24];
	fma.rn.f32 	%f89, %f67, %f88, %f87;
	st.f32 	[%rd116+24], %f89;
	ld.global.f32 	%f90, [%rd114+28];
	ld.f32 	%f91, [%rd116+28];
	fma.rn.f32 	%f92, %f67, %f91, %f90;
	st.f32 	[%rd116+28], %f92;
	ld.global.f32 	%f93, [%rd114+32];
	ld.f32 	%f94, [%rd116+32];
	fma.rn.f32 	%f95, %f67, %f94, %f93;
	st.f32 	[%rd116+32], %f95;
	ld.global.f32 	%f96, [%rd114+36];
	ld.f32 	%f97, [%rd116+36];
	fma.rn.f32 	%f98, %f67, %f97, %f96;
	st.f32 	[%rd116+36], %f98;
	ld.global.f32 	%f99, [%rd114+40];
	ld.f32 	%f100, [%rd116+40];
	fma.rn.f32 	%f101, %f67, %f100, %f99;
	st.f32 	[%rd116+40], %f101;
	ld.global.f32 	%f102, [%rd114+44];
	ld.f32 	%f103, [%rd116+44];
	fma.rn.f32 	%f104, %f67, %f103, %f102;
	st.f32 	[%rd116+44], %f104;
	ld.global.f32 	%f105, [%rd114+48];
	ld.f32 	%f106, [%rd116+48];
	fma.rn.f32 	%f107, %f67, %f106, %f105;
	st.f32 	[%rd116+48], %f107;
	ld.global.f32 	%f108, [%rd114+52];
	ld.f32 	%f109, [%rd116+52];
	fma.rn.f32 	%f110, %f67, %f109, %f108;
	st.f32 	[%rd116+52], %f110;
	ld.global.f32 	%f111, [%rd114+56];
	ld.f32 	%f112, [%rd116+56];
	fma.rn.f32 	%f113, %f67, %f112, %f111;
	st.f32 	[%rd116+56], %f113;
	ld.global.f32 	%f114, [%rd114+60];
	ld.f32 	%f115, [%rd116+60];
	fma.rn.f32 	%f116, %f67, %f115, %f114;
	st.f32 	[%rd116+60], %f116;
	add.s32 	%r240, %r240, 16;
	setp.eq.s32 	%p14, %r240, %r92;
	mov.u32 	%r246, %r92;
	@%p14 bra 	$L__BB2_147;
	bra.uni 	$L__BB2_146;
$L__BB2_147:
	setp.eq.s32 	%p15, %r88, 0;
	@%p15 bra 	$L__BB2_157;
	setp.lt.u32 	%p16, %r89, 7;
	@%p16 bra 	$L__BB2_150;
	add.s32 	%r130, %r246, %r95;
	mul.wide.u32 	%rd117, %r130, 4;
	add.s64 	%rd118, %rd4, %rd117;
	ld.global.f32 	%f117, [%rd118];
	cvt.u64.u32 	%rd119, %r246;
	mul.wide.u32 	%rd120, %r246, 4;
	add.s64 	%rd121, %rd432, %rd120;
	ld.f32 	%f118, [%rd121];
	fma.rn.f32 	%f119, %f67, %f118, %f117;
	st.f32 	[%rd121], %f119;
	cvt.u64.u32 	%rd122, %r95;
	add.s64 	%rd123, %rd119, %rd122;
	shl.b64 	%rd124, %rd123, 2;
	add.s64 	%rd125, %rd4, %rd124;
	ld.global.f32 	%f120, [%rd125+4];
	ld.f32 	%f121, [%rd121+4];
	fma.rn.f32 	%f122, %f67, %f121, %f120;
	st.f32 	[%rd121+4], %f122;
	ld.global.f32 	%f123, [%rd125+8];
	ld.f32 	%f124, [%rd121+8];
	fma.rn.f32 	%f125, %f67, %f124, %f123;
	st.f32 	[%rd121+8], %f125;
	ld.global.f32 	%f126, [%rd125+12];
	ld.f32 	%f127, [%rd121+12];
	fma.rn.f32 	%f128, %f67, %f127, %f126;
	st.f32 	[%rd121+12], %f128;
	ld.global.f32 	%f129, [%rd125+16];
	ld.f32 	%f130, [%rd121+16];
	fma.rn.f32 	%f131, %f67, %f130, %f129;
	st.f32 	[%rd121+16], %f131;
	ld.global.f32 	%f132, [%rd125+20];
	ld.f32 	%f133, [%rd121+20];
	fma.rn.f32 	%f134, %f67, %f133, %f132;
	st.f32 	[%rd121+20], %f134;
	ld.global.f32 	%f135, [%rd125+24];
	ld.f32 	%f136, [%rd121+24];
	fma.rn.f32 	%f137, %f67, %f136, %f135;
	st.f32 	[%rd121+24], %f137;
	ld.global.f32 	%f138, [%rd125+28];
	ld.f32 	%f139, [%rd121+28];
	fma.rn.f32 	%f140, %f67, %f139, %f138;
	st.f32 	[%rd121+28], %f140;
	add.s32 	%r246, %r246, 8;
$L__BB2_150:
	setp.eq.s32 	%p17, %r90, 0;
	@%p17 bra 	$L__BB2_157;
	setp.lt.u32 	%p18, %r91, 3;
	@%p18 bra 	$L__BB2_153;
	add.s32 	%r131, %r246, %r95;
	mul.wide.u32 	%rd126, %r131, 4;
	add.s64 	%rd127, %rd4, %rd126;
	ld.global.f32 	%f141, [%rd127];
	cvt.u64.u32 	%rd128, %r246;
	mul.wide.u32 	%rd129, %r246, 4;
	add.s64 	%rd130, %rd432, %rd129;
	ld.f32 	%f142, [%rd130];
	fma.rn.f32 	%f143, %f67, %f142, %f141;
	st.f32 	[%rd130], %f143;
	cvt.u64.u32 	%rd131, %r95;
	add.s64 	%rd132, %rd128, %rd131;
	shl.b64 	%rd133, %rd132, 2;
	add.s64 	%rd134, %rd4, %rd133;
	ld.global.f32 	%f144, [%rd134+4];
	ld.f32 	%f145, [%rd130+4];
	fma.rn.f32 	%f146, %f67, %f145, %f144;
	st.f32 	[%rd130+4], %f146;
	ld.global.f32 	%f147, [%rd134+8];
	ld.f32 	%f148, [%rd130+8];
	fma.rn.f32 	%f149, %f67, %f148, %f147;
	st.f32 	[%rd130+8], %f149;
	ld.global.f32 	%f150, [%rd134+12];
	ld.f32 	%f151, [%rd130+12];
	fma.rn.f32 	%f152, %f67, %f151, %f150;
	st.f32 	[%rd130+12], %f152;
	add.s32 	%r246, %r246, 4;
$L__BB2_153:
	setp.eq.s32 	%p19, %r93, 0;
	@%p19 bra 	$L__BB2_157;
	setp.eq.s32 	%p20, %r93, 1;
	add.s32 	%r132, %r246, %r95;
	mul.wide.u32 	%rd135, %r132, 4;
	add.s64 	%rd136, %rd4, %rd135;
	ld.global.f32 	%f153, [%rd136];
	cvt.u64.u32 	%rd83, %r246;
	mul.wide.u32 	%rd137, %r246, 4;
	add.s64 	%rd84, %rd432, %rd137;
	ld.f32 	%f154, [%rd84];
	fma.rn.f32 	%f155, %f67, %f154, %f153;
	st.f32 	[%rd84], %f155;
	@%p20 bra 	$L__BB2_157;
	setp.eq.s32 	%p21, %r93, 2;
	cvt.u64.u32 	%rd138, %r95;
	add.s64 	%rd139, %rd83, %rd138;
	shl.b64 	%rd140, %rd139, 2;
	add.s64 	%rd85, %rd4, %rd140;
	ld.global.f32 	%f156, [%rd85+4];
	ld.f32 	%f157, [%rd84+4];
	fma.rn.f32 	%f158, %f67, %f157, %f156;
	st.f32 	[%rd84+4], %f158;
	@%p21 bra 	$L__BB2_157;
	ld.global.f32 	%f159, [%rd85+8];
	ld.f32 	%f160, [%rd84+8];
	fma.rn.f32 	%f161, %f67, %f160, %f159;
	st.f32 	[%rd84+8], %f161;
$L__BB2_157:
	setp.lt.u32 	%p22, %r87, 15;
	mov.f32 	%f907, 0f00000000;
	mov.b32 	%r243, 0;
	@%p22 bra 	$L__BB2_160;
	mov.f32 	%f907, 0f00000000;
	mov.b32 	%r241, 0;
$L__BB2_159:
	.pragma "nounroll";
	mul.wide.u32 	%rd141, %r241, 4;
	add.s64 	%rd142, %rd432, %rd141;
	ld.f32 	%f165, [%rd142];
	add.s32 	%r135, %r241, %r3;
	mul.wide.s32 	%rd143, %r135, 4;
	add.s64 	%rd144, %rd5, %rd143;
	ld.global.f32 	%f166, [%rd144];
	fma.rn.f32 	%f167, %f165, %f166, %f907;
	ld.f32 	%f168, [%rd142+4];
	ld.global.f32 	%f169, [%rd144+4];
	fma.rn.f32 	%f170, %f168, %f169, %f167;
	ld.f32 	%f171, [%rd142+8];
	ld.global.f32 	%f172, [%rd144+8];
	fma.rn.f32 	%f173, %f171, %f172, %f170;
	ld.f32 	%f174, [%rd142+12];
	ld.global.f32 	%f175, [%rd144+12];
	fma.rn.f32 	%f176, %f174, %f175, %f173;
	ld.f32 	%f177, [%rd142+16];
	ld.global.f32 	%f178, [%rd144+16];
	fma.rn.f32 	%f179, %f177, %f178, %f176;
	ld.f32 	%f180, [%rd142+20];
	ld.global.f32 	%f181, [%rd144+20];
	fma.rn.f32 	%f182, %f180, %f181, %f179;
	ld.f32 	%f183, [%rd142+24];
	ld.global.f32 	%f184, [%rd144+24];
	fma.rn.f32 	%f185, %f183, %f184, %f182;
	ld.f32 	%f186, [%rd142+28];
	ld.global.f32 	%f187, [%rd144+28];
	fma.rn.f32 	%f188, %f186, %f187, %f185;
	ld.f32 	%f189, [%rd142+32];
	ld.global.f32 	%f190, [%rd144+32];
	fma.rn.f32 	%f191, %f189, %f190, %f188;
	ld.f32 	%f192, [%rd142+36];
	ld.global.f32 	%f193, [%rd144+36];
	fma.rn.f32 	%f194, %f192, %f193, %f191;
	ld.f32 	%f195, [%rd142+40];
	ld.global.f32 	%f196, [%rd144+40];
	fma.rn.f32 	%f197, %f195, %f196, %f194;
	ld.f32 	%f198, [%rd142+44];
	ld.global.f32 	%f199, [%rd144+44];
	fma.rn.f32 	%f200, %f198, %f199, %f197;
	ld.f32 	%f201, [%rd142+48];
	ld.global.f32 	%f202, [%rd144+48];
	fma.rn.f32 	%f203, %f201, %f202, %f200;
	ld.f32 	%f204, [%rd142+52];
	ld.global.f32 	%f205, [%rd144+52];
	fma.rn.f32 	%f206, %f204, %f205, %f203;
	ld.f32 	%f207, [%rd142+56];
	ld.global.f32 	%f208, [%rd144+56];
	fma.rn.f32 	%f209, %f207, %f208, %f206;
	ld.f32 	%f210, [%rd142+60];
	ld.global.f32 	%f211, [%rd144+60];
	fma.rn.f32 	%f907, %f210, %f211, %f209;
	add.s32 	%r241, %r241, 16;
	setp.eq.s32 	%p23, %r241, %r92;
	mov.u32 	%r243, %r92;
	@%p23 bra 	$L__BB2_160;
	bra.uni 	$L__BB2_159;
$L__BB2_160:
	setp.eq.s32 	%p24, %r88, 0;
	@%p24 bra 	$L__BB2_170;
	setp.lt.u32 	%p25, %r89, 7;
	@%p25 bra 	$L__BB2_163;
	mul.wide.u32 	%rd145, %r243, 4;
	add.s64 	%rd146, %rd432, %rd145;
	ld.f32 	%f213, [%rd146];
	add.s32 	%r136, %r243, %r3;
	mul.wide.s32 	%rd147, %r136, 4;
	add.s64 	%rd148, %rd5, %rd147;
	ld.global.f32 	%f214, [%rd148];
	fma.rn.f32 	%f215, %f213, %f214, %f907;
	ld.f32 	%f216, [%rd146+4];
	ld.global.f32 	%f217, [%rd148+4];
	fma.rn.f32 	%f218, %f216, %f217, %f215;
	ld.f32 	%f219, [%rd146+8];
	ld.global.f32 	%f220, [%rd148+8];
	fma.rn.f32 	%f221, %f219, %f220, %f218;
	ld.f32 	%f222, [%rd146+12];
	ld.global.f32 	%f223, [%rd148+12];
	fma.rn.f32 	%f224, %f222, %f223, %f221;
	ld.f32 	%f225, [%rd146+16];
	ld.global.f32 	%f226, [%rd148+16];
	fma.rn.f32 	%f227, %f225, %f226, %f224;
	ld.f32 	%f228, [%rd146+20];
	ld.global.f32 	%f229, [%rd148+20];
	fma.rn.f32 	%f230, %f228, %f229, %f227;
	ld.f32 	%f231, [%rd146+24];
	ld.global.f32 	%f232, [%rd148+24];
	fma.rn.f32 	%f233, %f231, %f232, %f230;
	ld.f32 	%f234, [%rd146+28];
	ld.global.f32 	%f235, [%rd148+28];
	fma.rn.f32 	%f907, %f234, %f235, %f233;
	add.s32 	%r243, %r243, 8;
$L__BB2_163:
	setp.eq.s32 	%p26, %r90, 0;
	@%p26 bra 	$L__BB2_170;
	setp.lt.u32 	%p27, %r91, 3;
	@%p27 bra 	$L__BB2_166;
	mul.wide.u32 	%rd149, %r243, 4;
	add.s64 	%rd150, %rd432, %rd149;
	ld.f32 	%f237, [%rd150];
	add.s32 	%r137, %r243, %r3;
	mul.wide.s32 	%rd151, %r137, 4;
	add.s64 	%rd152, %rd5, %rd151;
	ld.global.f32 	%f238, [%rd152];
	fma.rn.f32 	%f239, %f237, %f238, %f907;
	ld.f32 	%f240, [%rd150+4];
	ld.global.f32 	%f241, [%rd152+4];
	fma.rn.f32 	%f242, %f240, %f241, %f239;
	ld.f32 	%f243, [%rd150+8];
	ld.global.f32 	%f244, [%rd152+8];
	fma.rn.f32 	%f245, %f243, %f244, %f242;
	ld.f32 	%f246, [%rd150+12];
	ld.global.f32 	%f247, [%rd152+12];
	fma.rn.f32 	%f907, %f246, %f247, %f245;
	add.s32 	%r243, %r243, 4;
$L__BB2_166:
	setp.eq.s32 	%p28, %r93, 0;
	@%p28 bra 	$L__BB2_170;
	setp.eq.s32 	%p29, %r93, 1;
	mul.wide.u32 	%rd153, %r243, 4;
	add.s64 	%rd81, %rd432, %rd153;
	ld.f32 	%f248, [%rd81];
	add.s32 	%r138, %r243, %r3;
	mul.wide.s32 	%rd154, %r138, 4;
	add.s64 	%rd82, %rd5, %rd154;
	ld.global.f32 	%f249, [%rd82];
	fma.rn.f32 	%f907, %f248, %f249, %f907;
	@%p29 bra 	$L__BB2_170;
	setp.eq.s32 	%p30, %r93, 2;
	ld.f32 	%f250, [%rd81+4];
	ld.global.f32 	%f251, [%rd82+4];
	fma.rn.f32 	%f907, %f250, %f251, %f907;
	@%p30 bra 	$L__BB2_170;
	ld.f32 	%f252, [%rd81+8];
	ld.global.f32 	%f253, [%rd82+8];
	fma.rn.f32 	%f907, %f252, %f253, %f907;
$L__BB2_170:
	setp.gt.f32 	%p31, %f907, %f900;
	@%p31 bra 	$L__BB2_171;
	bra.uni 	$L__BB2_172;
$L__BB2_171:
	st.global.u32 	[%rd6], %r239;
	ld.global.u64 	%rd79, [%rd11];
	st.global.u64 	[%rd11], %rd432;
	mov.u64 	%rd432, %rd79;
	mov.f32 	%f900, %f907;
$L__BB2_172:
	add.s32 	%r239, %r239, 1;
	setp.eq.s32 	%p32, %r239, %r119;
	@%p32 bra 	$L__BB2_185;
	bra.uni 	$L__BB2_142;
$L__BB2_173:
	and.b32  	%r111, %r119, 3;
	setp.lt.u32 	%p4, %r119, 4;
	@%p4 bra 	$L__BB2_179;
	and.b32  	%r112, %r119, 2147483644;
	mov.b32 	%r248, 0;
$L__BB2_175:
	setp.eq.s32 	%p5, %r117, 0;
	@%p5 bra 	$L__BB2_178;
	mov.b64 	%rd429, 0;
$L__BB2_177:
	add.s64 	%rd108, %rd432, %rd429;
	mov.b16 	%rs1, 0;
	st.u8 	[%rd108], %rs1;
	add.s64 	%rd429, %rd429, 1;
	setp.lt.u64 	%p6, %rd429, %rd7;
	@%p6 bra 	$L__BB2_177;
$L__BB2_178:
	add.s32 	%r248, %r248, 4;
	setp.ne.s32 	%p7, %r248, %r112;
	@%p7 bra 	$L__BB2_175;
$L__BB2_179:
	setp.eq.s32 	%p8, %r111, 0;
	@%p8 bra 	$L__BB2_185;
	mov.b32 	%r249, 0;
$L__BB2_181:
	.pragma "nounroll";
	setp.eq.s32 	%p9, %r117, 0;
	@%p9 bra 	$L__BB2_184;
	mov.b64 	%rd430, 0;
$L__BB2_183:
	add.s64 	%rd110, %rd432, %rd430;
	mov.b16 	%rs2, 0;
	st.u8 	[%rd110], %rs2;
	add.s64 	%rd430, %rd430, 1;
	setp.lt.u64 	%p10, %rd430, %rd7;
	@%p10 bra 	$L__BB2_183;
$L__BB2_184:
	add.s32 	%r249, %r249, 1;
	setp.ne.s32 	%p11, %r249, %r111;
	@%p11 bra 	$L__BB2_181;
$L__BB2_185:
	{ // callseq 11, 0
	.param .b64 param0;
	st.param.b64 	[param0], %rd432;
	call.uni 
	free, 
	(
	param0
	);
	} // callseq 11
	{ // callseq 12, 0
	.param .b64 param0;
	st.param.b64 	[param0], %rd431;
	call.uni 
	free, 
	(
	param0
	);
	} // callseq 12
	{ // callseq 13, 0
	.param .b64 param0;
	st.param.b64 	[param0], %rd433;
	call.uni 
	free, 
	(
	param0
	);
	} // callseq 13
	ret;

}
	// .globl	_Z8pbvi_getPPfS_i
.visible .entry _Z8pbvi_getPPfS_i(
	.param .u64 .ptr .align 1 _Z8pbvi_getPPfS_i_param_0,
	.param .u64 .ptr .align 1 _Z8pbvi_getPPfS_i_param_1,
	.param .u32 _Z8pbvi_getPPfS_i_param_2
)
{
	.reg .pred 	%p<10>;
	.reg .b32 	%r<37>;
	.reg .b32 	%f<30>;
	.reg .b64 	%rd<113>;

	ld.param.u64 	%rd9, [_Z8pbvi_getPPfS_i_param_0];
	ld.param.u64 	%rd10, [_Z8pbvi_getPPfS_i_param_1];
	ld.param.u32 	%r22, [_Z8pbvi_getPPfS_i_param_2];
	cvta.to.global.u64 	%rd1, %rd10;
	setp.lt.s32 	%p1, %r22, 1;
	@%p1 bra 	$L__BB3_13;
	mov.u32 	%r24, %ntid.x;
	mov.u32 	%r25, %ctaid.x;
	mov.u32 	%r26, %tid.x;
	mad.lo.s32 	%r27, %r25, %r24, %r26;
	cvta.to.global.u64 	%rd11, %rd9;
	mul.wide.s32 	%rd12, %r27, 8;
	add.s64 	%rd2, %rd11, %rd12;
	mul.lo.s32 	%r1, %r22, %r27;
	and.b32  	%r2, %r22, 15;
	setp.lt.u32 	%p2, %r22, 16;
	mov.b32 	%r33, 0;
	@%p2 bra 	$L__BB3_4;
	and.b32  	%r33, %r22, 2147483632;
	neg.s32 	%r31, %r33;
	add.s64 	%rd3, %rd1, 32;
	mov.b64 	%rd111, 0;
	mov.u32 	%r30, %r1;
$L__BB3_3:
	.pragma "nounroll";
	mul.wide.s32 	%rd14, %r30, 4;
	add.s64 	%rd15, %rd3, %rd14;
	ld.global.u64 	%rd16, [%rd2];
	cvta.to.global.u64 	%rd17, %rd16;
	add.s64 	%rd18, %rd17, %rd111;
	ld.global.f32 	%f1, [%rd18];
	st.global.f32 	[%rd15+-32], %f1;
	ld.global.u64 	%rd19, [%rd2];
	cvta.to.global.u64 	%rd20, %rd19;
	add.s64 	%rd21, %rd20, %rd111;
	ld.global.f32 	%f2, [%rd21+4];
	st.global.f32 	[%rd15+-28], %f2;
	ld.global.u64 	%rd22, [%rd2];
	cvta.to.global.u64 	%rd23, %rd22;
	add.s64 	%rd24, %rd23, %rd111;
	ld.global.f32 	%f3, [%rd24+8];
	st.global.f32 	[%rd15+-24], %f3;
	ld.global.u64 	%rd25, [%rd2];
	cvta.to.global.u64 	%rd26, %rd25;
	add.s64 	%rd27, %rd26, %rd111;
	ld.global.f32 	%f4, [%rd27+12];
	st.global.f32 	[%rd15+-20], %f4;
	ld.global.u64 	%rd28, [%rd2];
	cvta.to.global.u64 	%rd29, %rd28;
	add.s64 	%rd30, %rd29, %rd111;
	ld.global.f32 	%f5, [%rd30+16];
	st.global.f32 	[%rd15+-16], %f5;
	ld.global.u64 	%rd31, [%rd2];
	cvta.to.global.u64 	%rd32, %rd31;
	add.s64 	%rd33, %rd32, %rd111;
	ld.global.f32 	%f6, [%rd33+20];
	st.global.f32 	[%rd15+-12], %f6;
	ld.global.u64 	%rd34, [%rd2];
	cvta.to.global.u64 	%rd35, %rd34;
	add.s64 	%rd36, %rd35, %rd111;
	ld.global.f32 	%f7, [%rd36+24];
	st.global.f32 	[%rd15+-8], %f7;
	ld.global.u64 	%rd37, [%rd2];
	cvta.to.global.u64 	%rd38, %rd37;
	add.s64 	%rd39, %rd38, %rd111;
	ld.global.f32 	%f8, [%rd39+28];
	st.global.f32 	[%rd15+-4], %f8;
	ld.global.u64 	%rd40, [%rd2];
	cvta.to.global.u64 	%rd41, %rd40;
	add.s64 	%rd42, %rd41, %rd111;
	ld.global.f32 	%f9, [%rd42+32];
	st.global.f32 	[%rd15], %f9;
	ld.global.u64 	%rd43, [%rd2];
	cvta.to.global.u64 	%rd44, %rd43;
	add.s64 	%rd45, %rd44, %rd111;
	ld.global.f32 	%f10, [%rd45+36];
	st.global.f32 	[%rd15+4], %f10;
	ld.global.u64 	%rd46, [%rd2];
	cvta.to.global.u64 	%rd47, %rd46;
	add.s64 	%rd48, %rd47, %rd111;
	ld.global.f32 	%f11, [%rd48+40];
	st.global.f32 	[%rd15+8], %f11;
	ld.global.u64 	%rd49, [%rd2];
	cvta.to.global.u64 	%rd50, %rd49;
	add.s64 	%rd51, %rd50, %rd111;
	ld.global.f32 	%f12, [%rd51+44];
	st.global.f32 	[%rd15+12], %f12;
	ld.global.u64 	%rd52, [%rd2];
	cvta.to.global.u64 	%rd53, %rd52;
	add.s64 	%rd54, %rd53, %rd111;
	ld.global.f32 	%f13, [%rd54+48];
	st.global.f32 	[%rd15+16], %f13;
	ld.global.u64 	%rd55, [%rd2];
	cvta.to.global.u64 	%rd56, %rd55;
	add.s64 	%rd57, %rd56, %rd111;
	ld.global.f32 	%f14, [%rd57+52];
	st.global.f32 	[%rd15+20], %f14;
	ld.global.u64 	%rd58, [%rd2];
	cvta.to.global.u64 	%rd59, %rd58;
	add.s64 	%rd60, %rd59, %rd111;
	ld.global.f32 	%f15, [%rd60+56];
	st.global.f32 	[%rd15+24], %f15;
	ld.global.u64 	%rd61, [%rd2];
	cvta.to.global.u64 	%rd62, %rd61;
	add.s64 	%rd63, %rd62, %rd111;
	ld.global.f32 	%f16, [%rd63+60];
	st.global.f32 	[%rd15+28], %f16;
	add.s32 	%r31, %r31, 16;
	add.s64 	%rd111, %rd111, 64;
	add.s32 	%r30, %r30, 16;
	setp.ne.s32 	%p3, %r31, 0;
	@%p3 bra 	$L__BB3_3;
$L__BB3_4:
	setp.eq.s32 	%p4, %r2, 0;
	@%p4 bra 	$L__BB3_13;
	and.b32  	%r10, %r22, 7;
	setp.lt.u32 	%p5, %r2, 8;
	@%p5 bra 	$L__BB3_7;
	ld.global.u64 	%rd64, [%rd2];
	cvta.to.global.u64 	%rd65, %rd64;
	mul.wide.u32 	%rd66, %r33, 4;
	add.s64 	%rd67, %rd65, %rd66;
	ld.global.f32 	%f17, [%rd67];
	add.s32 	%r28, %r33, %r1;
	mul.wide.s32 	%rd68, %r28, 4;
	add.s64 	%rd69, %rd1, %rd68;
	st.global.f32 	[%rd69], %f17;
	ld.global.u64 	%rd70, [%rd2];
	cvta.to.global.u64 	%rd71, %rd70;
	add.s64 	%rd72, %rd71, %rd66;
	ld.global.f32 	%f18, [%rd72+4];
	st.global.f32 	[%rd69+4], %f18;
	ld.global.u64 	%rd73, [%rd2];
	cvta.to.global.u64 	%rd74, %rd73;
	add.s64 	%rd75, %rd74, %rd66;
	ld.global.f32 	%f19, [%rd75+8];
	st.global.f32 	[%rd69+8], %f19;
	ld.global.u64 	%rd76, [%rd2];
	cvta.to.global.u64 	%rd77, %rd76;
	add.s64 	%rd78, %rd77, %rd66;
	ld.global.f32 	%f20, [%rd78+12];
	st.global.f32 	[%rd69+12], %f20;
	ld.global.u64 	%rd79, [%rd2];
	cvta.to.global.u64 	%rd80, %rd79;
	add.s64 	%rd81, %rd80, %rd66;
	ld.global.f32 	%f21, [%rd81+16];
	st.global.f32 	[%rd69+16], %f21;
	ld.global.u64 	%rd82, [%rd2];
	cvta.to.global.u64 	%rd83, %rd82;
	add.s64 	%rd84, %rd83, %rd66;
	ld.global.f32 	%f22, [%rd84+20];
	st.global.f32 	[%rd69+20], %f22;
	ld.global.u64 	%rd85, [%rd2];
	cvta.to.global.u64 	%rd86, %rd85;
	add.s64 	%rd87, %rd86, %rd66;
	ld.global.f32 	%f23, [%rd87+24];
	st.global.f32 	[%rd69+24], %f23;
	ld.global.u64 	%rd88, [%rd2];
	cvta.to.global.u64 	%rd89, %rd88;
	add.s64 	%rd90, %rd89, %rd66;
	ld.global.f32 	%f24, [%rd90+28];
	st.global.f32 	[%rd69+28], %f24;
	add.s32 	%r33, %r33, 8;
$L__BB3_7:
	setp.eq.s32 	%p6, %r10, 0;
	@%p6 bra 	$L__BB3_13;
	and.b32  	%r13, %r22, 3;
	setp.lt.u32 	%p7, %r10, 4;
	@%p7 bra 	$L__BB3_10;
	ld.global.u64 	%rd91, [%rd2];
	cvta.to.global.u64 	%rd92, %rd91;
	mul.wide.u32 	%rd93, %r33, 4;
	add.s64 	%rd94, %rd92, %rd93;
	ld.global.f32 	%f25, [%rd94];
	add.s32 	%r29, %r33, %r1;
	mul.wide.s32 	%rd95, %r29, 4;
	add.s64 	%rd96, %rd1, %rd95;
	st.global.f32 	[%rd96], %f25;
	ld.global.u64 	%rd97, [%rd2];
	cvta.to.global.u64 	%rd98, %rd97;
	add.s64 	%rd99, %rd98, %rd93;
	ld.global.f32 	%f26, [%rd99+4];
	st.global.f32 	[%rd96+4], %f26;
	ld.global.u64 	%rd100, [%rd2];
	cvta.to.global.u64 	%rd101, %rd100;
	add.s64 	%rd102, %rd101, %rd93;
	ld.global.f32 	%f27, [%rd102+8];
	st.global.f32 	[%rd96+8], %f27;
	ld.global.u64 	%rd103, [%rd2];
	cvta.to.global.u64 	%rd104, %rd103;
	add.s64 	%rd105, %rd104, %rd93;
	ld.global.f32 	%f28, [%rd105+12];
	st.global.f32 	[%rd96+12], %f28;
	add.s32 	%r33, %r33, 4;
$L__BB3_10:
	setp.eq.s32 	%p8, %r13, 0;
	@%p8 bra 	$L__BB3_13;
	add.s32 	%r36, %r33, %r1;
	mul.wide.u32 	%rd112, %r33, 4;
	neg.s32 	%r35, %r13;
$L__BB3_12:
	.pragma "nounroll";
	mul.wide.s32 	%rd106, %r36, 4;
	add.s64 	%rd107, %rd1, %rd106;
	ld.global.u64 	%rd108, [%rd2];
	cvta.to.global.u64 	%rd109, %rd108;
	add.s64 	%rd110, %rd109, %rd112;
	ld.global.f32 	%f29, [%rd110];
	st.global.f32 	[%rd107], %f29;
	add.s32 	%r36, %r36, 1;
	add.s64 	%rd112, %rd112, 4;
	add.s32 	%r35, %r35, 1;
	setp.ne.s32 	%p9, %r35, 0;
	@%p9 bra 	$L__BB3_12;
$L__BB3_13:
	ret;

}


// ===== COMPILED SASS (sm_100) =====

	.target	sm_100

	.elftype	@"ET_EXEC"


//--------------------- .note.nv.tkinfo           --------------------------
	.section	.note.nv.tkinfo,"",@"SHT_NOTE"
	.sectionflags	@"SHF_NOTE_NV_TKINFO"
	.tkinfo
        /*0018*/ 	.word	0x00000002
        /*0030*/ 	.string	""
        /*0030*/ 	.string	"ptxas"
        /*0030*/ 	.string	"Cuda compilation tools, release 13.0, V13.0.88"
        /*0030*/ 	.string	"Build cuda_13.0.r13.0/compiler.36424714_0"
        /*0030*/ 	.string	"-arch sm_100 -m 64 "



//--------------------- .note.nv.cuinfo           --------------------------
	.section	.note.nv.cuinfo,"",@"SHT_NOTE"
	.sectionflags	@"SHF_NOTE_NV_CUINFO"
        /*0018*/ 	.short	0x0002
        /*001a*/ 	.short	0x0064
        /*001c*/ 	.short	0x0082
	.zero		2


//--------------------- .nv.info                  --------------------------
	.section	.nv.info,"",@"SHT_CUDA_INFO"
	.align	4


	//----- nvinfo : EIATTR_REGCOUNT
	.align		4
        /*0000*/ 	.byte	0x04, 0x2f
        /*0002*/ 	.short	(.L_1 - .L_0)
	.align		4
.L_0:
        /*0004*/ 	.word	index@(_Z9init_pbviPPfS0_fi)
        /*0008*/ 	.word	0x00000018


	//----- nvinfo : EIATTR_FRAME_SIZE
	.align		4
.L_1:
        /*000c*/ 	.byte	0x04, 0x11
        /*000e*/ 	.short	(.L_3 - .L_2)
	.align		4
.L_2:
        /*0010*/ 	.word	index@(_Z9init_pbviPPfS0_fi)
        /*0014*/ 	.word	0x00000000


	//----- nvinfo : EIATTR_REGCOUNT
	.align		4
.L_3:
        /*0018*/ 	.byte	0x04, 0x2f
        /*001a*/ 	.short	(.L_5 - .L_4)
	.align		4
.L_4:
        /*001c*/ 	.word	index@(_Z11pbvi_sharedPPfS0_S_S_S_S_Piiiif)
        /*0020*/ 	.word	0x00000030


	//----- nvinfo : EIATTR_FRAME_SIZE
	.align		4
.L_5:
        /*0024*/ 	.byte	0x04, 0x11
        /*0026*/ 	.short	(.L_7 - .L_6)
	.align		4
.L_6:
        /*0028*/ 	.word	index@(_Z11pbvi_sharedPPfS0_S_S_S_S_Piiiif)
        /*002c*/ 	.word	0x00000000


	//----- nvinfo : EIATTR_REGCOUNT
	.align		4
.L_7:
        /*0030*/ 	.byte	0x04, 0x2f
        /*0032*/ 	.short	(.L_9 - .L_8)
	.align		4
.L_8:
        /*0034*/ 	.word	index@(_Z4pbviPPfS0_S_S_S_S_Piiiif)
        /*0038*/ 	.word	0x00000038


	//----- nvinfo : EIATTR_FRAME_SIZE
	.align		4
.L_9:
        /*003c*/ 	.byte	0x04, 0x11
        /*003e*/ 	.short	(.L_11 - .L_10)
	.align		4
.L_10:
        /*0040*/ 	.word	index@(_Z4pbviPPfS0_S_S_S_S_Piiiif)
        /*0044*/ 	.word	0x00000000


	//----- nvinfo : EIATTR_REGCOUNT
	.align		4
.L_11:
        /*0048*/ 	.byte	0x04, 0x2f
        /*004a*/ 	.short	(.L_13 - .L_12)
	.align		4
.L_12:
        /*004c*/ 	.word	index@(_Z8pbvi_getPPfS_i)
        /*0050*/ 	.word	0x00000016


	//----- nvinfo : EIATTR_FRAME_SIZE
	.align		4
.L_13:
        /*0054*/ 	.byte	0x04, 0x11
        /*0056*/ 	.short	(.L_15 - .L_14)
	.align		4
.L_14:
        /*0058*/ 	.word	index@(_Z8pbvi_getPPfS_i)
        /*005c*/ 	.word	0x00000000


	//----- nvinfo : EIATTR_MIN_STACK_SIZE
	.align		4
.L_15:
        /*0060*/ 	.byte	0x04, 0x12
        /*0062*/ 	.short	(.L_17 - .L_16)
	.align		4
.L_16:
        /*0064*/ 	.word	index@(_Z8pbvi_getPPfS_i)
        /*0068*/ 	.word	0x00000000


	//----- nvinfo : EIATTR_MIN_STACK_SIZE
	.align		4
.L_17:
        /*006c*/ 	.byte	0x04, 0x12
        /*006e*/ 	.short	(.L_19 - .L_18)
	.align		4
.L_18:
        /*0070*/ 	.word	index@(_Z4pbviPPfS0_S_S_S_S_Piiiif)
        /*0074*/ 	.word	0x00000000


	//----- nvinfo : EIATTR_MIN_STACK_SIZE
	.align		4
.L_19:
        /*0078*/ 	.byte	0x04, 0x12
        /*007a*/ 	.short	(.L_21 - .L_20)
	.align		4
.L_20:
        /*007c*/ 	.word	index@(_Z11pbvi_sharedPPfS0_S_S_S_S_Piiiif)
        /*0080*/ 	.word	0x00000000


	//----- nvinfo : EIATTR_MIN_STACK_SIZE
	.align		4
.L_21:
        /*0084*/ 	.byte	0x04, 0x12
        /*0086*/ 	.short	(.L_23 - .L_22)
	.align		4
.L_22:
        /*0088*/ 	.word	index@(_Z9init_pbviPPfS0_fi)
        /*008c*/ 	.word	0x00000000
.L_23:


//--------------------- .nv.compat                --------------------------
	.section	.nv.compat,"",@"SHT_CUDA_COMPAT_INFO"
	.align	4
        /*0000*/ 	.byte	0x02, 0x09, 0x00, 0x00, 0x02, 0x02, 0x01, 0x00, 0x02, 0x05, 0x05, 0x00, 0x03, 0x07, 0x01, 0x01
        /*0010*/ 	.byte	0x02, 0x03, 0x00, 0x00, 0x02, 0x06, 0x01, 0x00, 0x04, 0x0b, 0x08, 0x00, 0x09, 0x00, 0x00, 0x00
        /*0020*/ 	.byte	0x00, 0x00, 0x00, 0x00


//--------------------- .nv.info._Z8pbvi_getPPfS_i --------------------------
	.section	.nv.info._Z8pbvi_getPPfS_i,"",@"SHT_CUDA_INFO"
	.sectionflags	@""
	.align	4


	//----- nvinfo : EIATTR_CUDA_API_VERSION
	.align		4
        /*0000*/ 	.byte	0x04, 0x37
        /*0002*/ 	.short	(.L_25 - .L_24)
.L_24:
        /*0004*/ 	.word	0x00000082


	//----- nvinfo : EIATTR_KPARAM_INFO
	.align		4
.L_25:
        /*0008*/ 	.byte	0x04, 0x17
        /*000a*/ 	.short	(.L_27 - .L_26)
.L_26:
        /*000c*/ 	.word	0x00000000
        /*0010*/ 	.short	0x0002
        /*0012*/ 	.short	0x0010
        /*0014*/ 	.byte	0x00, 0xf0, 0x11, 0x00


	//----- nvinfo : EIATTR_KPARAM_INFO
	.align		4
.L_27:
        /*0018*/ 	.byte	0x04, 0x17
        /*001a*/ 	.short	(.L_29 - .L_28)
.L_28:
        /*001c*/ 	.word	0x00000000
        /*0020*/ 	.short	0x0001
        /*0022*/ 	.short	0x0008
        /*0024*/ 	.byte	0x00, 0xf5, 0x21, 0x00


	//----- nvinfo : EIATTR_KPARAM_INFO
	.align		4
.L_29:
        /*0028*/ 	.byte	0x04, 0x17
        /*002a*/ 	.short	(.L_31 - .L_30)
.L_30:
        /*002c*/ 	.word	0x00000000
        /*0030*/ 	.short	0x0000
        /*0032*/ 	.short	0x0000
        /*0034*/ 	.byte	0x00, 0xf5, 0x21, 0x00


	//----- nvinfo : EIATTR_SPARSE_MMA_MASK
	.align		4
.L_31:
        /*0038*/ 	.byte	0x03, 0x50
        /*003a*/ 	.short	0x0000


	//----- nvinfo : EIATTR_MAXREG_COUNT
	.align		4
        /*003c*/ 	.byte	0x03, 0x1b
        /*003e*/ 	.short	0x00ff


	//----- nvinfo : EIATTR_MERCURY_ISA_VERSION
	.align		4
        /*0040*/ 	.byte	0x03, 0x5f
        /*0042*/ 	.short	0x0101


	//----- nvinfo : EIATTR_VRC_CTA_INIT_COUNT
	.align		4
        /*0044*/ 	.byte	0x02, 0x4a
	.zero		1
	.zero		1


	//----- nvinfo : EIATTR_EXIT_INSTR_OFFSETS
	.align		4
        /*0048*/ 	.byte	0x04, 0x1c
        /*004a*/ 	.short	(.L_33 - .L_32)


	//   ....[0]....
.L_32:
        /*004c*/ 	.word	0x00000030


	//   ....[1]....
        /*0050*/ 	.word	0x00000720


	//   ....[2]....
        /*0054*/ 	.word	0x000009b0


	//   ....[3]....
        /*0058*/ 	.word	0x00000b40


	//   ....[4]....
        /*005c*/ 	.word	0x00000c70


	//----- nvinfo : EIATTR_CBANK_PARAM_SIZE
	.align		4
.L_33:
        /*0060*/ 	.byte	0x03, 0x19
        /*0062*/ 	.short	0x0014


	//----- nvinfo : EIATTR_PARAM_CBANK
	.align		4
        /*0064*/ 	.byte	0x04, 0x0a
        /*0066*/ 	.short	(.L_35 - .L_34)
	.align		4
.L_34:
        /*0068*/ 	.word	index@(.nv.constant0._Z8pbvi_getPPfS_i)
        /*006c*/ 	.short	0x0380
        /*006e*/ 	.short	0x0014


	//----- nvinfo : EIATTR_SW_WAR
	.align		4
.L_35:
        /*0070*/ 	.byte	0x04, 0x36
        /*0072*/ 	.short	(.L_37 - .L_36)
.L_36:
        /*0074*/ 	.word	0x00000008
.L_37:


//--------------------- .nv.info._Z4pbviPPfS0_S_S_S_S_Piiiif --------------------------
	.section	.nv.info._Z4pbviPPfS0_S_S_S_S_Piiiif,"",@"SHT_CUDA_INFO"
	.sectionflags	@""
	.align	4


	//----- nvinfo : EIATTR_CUDA_API_VERSION
	.align		4
        /*0000*/ 	.byte	0x04, 0x37
        /*0002*/ 	.short	(.L_39 - .L_38)
.L_38:
        /*0004*/ 	.word	0x00000082


	//----- nvinfo : EIATTR_KPARAM_INFO
	.align		4
.L_39:
        /*0008*/ 	.byte	0x04, 0x17
        /*000a*/ 	.short	(.L_41 - .L_40)
.L_40:
        /*000c*/ 	.word	0x00000000
        /*0010*/ 	.short	0x000a
        /*0012*/ 	.short	0x0044
        /*0014*/ 	.byte	0x00, 0xf0, 0x11, 0x00


	//----- nvinfo : EIATTR_KPARAM_INFO
	.align		4
.L_41:
        /*0018*/ 	.byte	0x04, 0x17
        /*001a*/ 	.short	(.L_43 - .L_42)
.L_42:
        /*001c*/ 	.word	0x00000000
        /*0020*/ 	.short	0x0009
        /*0022*/ 	.short	0x0040
        /*0024*/ 	.byte	0x00, 0xf0, 0x11, 0x00


	//----- nvinfo : EIATTR_KPARAM_INFO
	.align		4
.L_43:
        /*0028*/ 	.byte	0x04, 0x17
        /*002a*/ 	.short	(.L_45 - .L_44)
.L_44:
        /*002c*/ 	.word	0x00000000
        /*0030*/ 	.short	0x0008
        /*0032*/ 	.short	0x003c
        /*0034*/ 	.byte	0x00, 0xf0, 0x11, 0x00


	//----- nvinfo : EIATTR_KPARAM_INFO
	.align		4
.L_45:
        /*0038*/ 	.byte	0x04, 0x17
        /*003a*/ 	.short	(.L_47 - .L_46)
.L_46:
        /*003c*/ 	.word	0x00000000
        /*0040*/ 	.short	0x0007
        /*0042*/ 	.short	0x0038
        /*0044*/ 	.byte	0x00, 0xf0, 0x11, 0x00


	//----- nvinfo : EIATTR_KPARAM_INFO
	.align		4
.L_47:
        /*0048*/ 	.byte	0x04, 0x17
        /*004a*/ 	.short	(.L_49 - .L_48)
.L_48:
        /*004c*/ 	.word	0x00000000
        /*0050*/ 	.short	0x0006
        /*0052*/ 	.short	0x0030
        /*0054*/ 	.byte	0x00, 0xf5, 0x21, 0x00


	//----- nvinfo : EIATTR_KPARAM_INFO
	.align		4
.L_49:
        /*0058*/ 	.byte	0x04, 0x17
        /*005a*/ 	.short	(.L_51 - .L_50)
.L_50:
        /*005c*/ 	.word	0x00000000
        /*0060*/ 	.short	0x0005
        /*0062*/ 	.short	0x0028
        /*0064*/ 	.byte	0x00, 0xf5, 0x21, 0x00


	//----- nvinfo : EIATTR_KPARAM_INFO
	.align		4
.L_51:
        /*0068*/ 	.byte	0x04, 0x17
        /*006a*/ 	.short	(.L_53 - .L_52)
.L_52:
        /*006c*/ 	.word	0x00000000
        /*0070*/ 	.short	0x0004
        /*0072*/ 	.short	0x0020
        /*0074*/ 	.byte	0x00, 0xf5, 0x21, 0x00


	//----- nvinfo : EIATTR_KPARAM_INFO
	.align		4
.L_53:
        /*0078*/ 	.byte	0x04, 0x17
        /*007a*/ 	.short	(.L_55 - .L_54)
.L_54:
        /*007c*/ 	.word	0x00000000
        /*0080*/ 	.short	0x0003
        /*0082*/ 	.short	0x0018
        /*0084*/ 	.byte	0x00, 0xf5, 0x21, 0x00


	//----- nvinfo : EIATTR_KPARAM_INFO
	.align		4
.L_55:
        /*0088*/ 	.byte	0x04, 0x17
        /*008a*/ 	.short	(.L_57 - .L_56)
.L_56:
        /*008c*/ 	.word	0x00000000
        /*0090*/ 	.short	0x0002
        /*0092*/ 	.short	0x0010
        /*0094*/ 	.byte	0x00, 0xf5, 0x21, 0x00


	//----- nvinfo : EIATTR_KPARAM_INFO
	.align		4
.L_57:
        /*0098*/ 	.byte	0x04, 0x17
        /*009a*/ 	.short	(.L_59 - .L_58)
.L_58:
        /*009c*/ 	.word	0x00000000
        /*00a0*/ 	.short	0x0001
        /*00a2*/ 	.short	0x0008
        /*00a4*/ 	.byte	0x00, 0xf5, 0x21, 0x00


	//----- nvinfo : EIATTR_KPARAM_INFO
	.align		4
.L_59:
        /*00a8*/ 	.byte	0x04, 0x17
        /*00aa*/ 	.short	(.L_61 - .L_60)
.L_60:
        /*00ac*/ 	.word	0x00000000
        /*00b0*/ 	.short	0x0000
        /*00b2*/ 	.short	0x0000
        /*00b4*/ 	.byte	0x00, 0xf5, 0x21, 0x00


	//----- nvinfo : EIATTR_SPARSE_MMA_MASK
	.align		4
.L_61:
        /*00b8*/ 	.byte	0x03, 0x50
        /*00ba*/ 	.short	0x0000


	//----- nvinfo : EIATTR_MAXREG_COUNT
	.align		4
        /*00bc*/ 	.byte	0x03, 0x1b
        /*00be*/ 	.short	0x00ff


	//----- nvinfo : EIATTR_EXTERNS
	.align		4
        /*00c0*/ 	.byte	0x04, 0x0f
        /*00c2*/ 	.short	(.L_63 - .L_62)


	//   ....[0]....
	.align		4
.L_62:
        /*00c4*/ 	.word	index@(malloc)


	//   ....[1]....
	.align		4
        /*00c8*/ 	.word	index@(free)


	//----- nvinfo : EIATTR_MERCURY_ISA_VERSION
	.align		4
.L_63:
        /*00cc*/ 	.byte	0x03, 0x5f
        /*00ce*/ 	.short	0x0101


	//----- nvinfo : EIATTR_VRC_CTA_INIT_COUNT
	.align		4
        /*00d0*/ 	.byte	0x02, 0x4a
	.zero		1
	.zero		1


	//----- nvinfo : EIATTR_SYSCALL_OFFSETS
	.align		4
        /*00d4*/ 	.byte	0x04, 0x46
        /*00d6*/ 	.short	(.L_65 - .L_64)


	//   ....[0]....
.L_64:
        /*00d8*/ 	.word	0x00000110


	//   ....[1]....
        /*00dc*/ 	.word	0x00000180


	//   ....[2]....
        /*00e0*/ 	.word	0x000001f0


	//   ....[3]....
        /*00e4*/ 	.word	0x00008fe0


	//   ....[4]....
        /*00e8*/ 	.word	0x00009030


	//   ....[5]....
        /*00ec*/ 	.word	0x00009080


	//----- nvinfo : EIATTR_EXIT_INSTR_OFFSETS
	.align		4
.L_65:
        /*00f0*/ 	.byte	0x04, 0x1c
        /*00f2*/ 	.short	(.L_67 - .L_66)


	//   ....[0]....
.L_66:
        /*00f4*/ 	.word	0x00009090


	//----- nvinfo : EIATTR_CRS_STACK_SIZE
	.align		4
.L_67:
        /*00f8*/ 	.byte	0x04, 0x1e
        /*00fa*/ 	.short	(.L_69 - .L_68)
.L_68:
        /*00fc*/ 	.word	0x00000000


	//----- nvinfo : EIATTR_CBANK_PARAM_SIZE
	.align		4
.L_69:
        /*0100*/ 	.byte	0x03, 0x19
        /*0102*/ 	.short	0x0048


	//----- nvinfo : EIATTR_PARAM_CBANK
	.align		4
        /*0104*/ 	.byte	0x04, 0x0a
        /*0106*/ 	.short	(.L_71 - .L_70)
	.align		4
.L_70:
        /*0108*/ 	.word	index@(.nv.constant0._Z4pbviPPfS0_S_S_S_S_Piiiif)
        /*010c*/ 	.short	0x0380
        /*010e*/ 	.short	0x0048


	//----- nvinfo : EIATTR_SW_WAR
	.align		4
.L_71:
        /*0110*/ 	.byte	0x04, 0x36
        /*0112*/ 	.short	(.L_73 - .L_72)
.L_72:
        /*0114*/ 	.word	0x00000008
.L_73:


//--------------------- .nv.info._Z11pbvi_sharedPPfS0_S_S_S_S_Piiiif --------------------------
	.section	.nv.info._Z11pbvi_sharedPPfS0_S_S_S_S_Piiiif,"",@"SHT_CUDA_INFO"
	.sectionflags	@""
	.align	4


	//----- nvinfo : EIATTR_CUDA_API_VERSION
	.align		4
        /*0000*/ 	.byte	0x04, 0x37
        /*0002*/ 	.short	(.L_75 - .L_74)
.L_74:
        /*0004*/ 	.word	0x00000082


	//----- nvinfo : EIATTR_KPARAM_INFO
	.align		4
.L_75:
        /*0008*/ 	.byte	0x04, 0x17
        /*000a*/ 	.short	(.L_77 - .L_76)
.L_76:
        /*000c*/ 	.word	0x00000000
        /*0010*/ 	.short	0x000a
        /*0012*/ 	.short	0x0044
        /*0014*/ 	.byte	0x00, 0xf0, 0x11, 0x00


	//----- nvinfo : EIATTR_KPARAM_INFO
	.align		4
.L_77:
        /*0018*/ 	.byte	0x04, 0x17
        /*001a*/ 	.short	(.L_79 - .L_78)
.L_78:
        /*001c*/ 	.word	0x00000000
        /*0020*/ 	.short	0x0009
        /*0022*/ 	.short	0x0040
        /*0024*/ 	.byte	0x00, 0xf0, 0x11, 0x00


	//----- nvinfo : EIATTR_KPARAM_INFO
	.align		4
.L_79:
        /*0028*/ 	.byte	0x04, 0x17
        /*002a*/ 	.short	(.L_81 - .L_80)
.L_80:
        /*002c*/ 	.word	0x00000000
        /*0030*/ 	.short	0x0008
        /*0032*/ 	.short	0x003c
        /*0034*/ 	.byte	0x00, 0xf0, 0x11, 0x00


	//----- nvinfo : EIATTR_KPARAM_INFO
	.align		4
.L_81:
        /*0038*/ 	.byte	0x04, 0x17
        /*003a*/ 	.short	(.L_83 - .L_82)
.L_82:
        /*003c*/ 	.word	0x00000000
        /*0040*/ 	.short	0x0007
        /*0042*/ 	.short	0x0038
        /*0044*/ 	.byte	0x00, 0xf0, 0x11, 0x00


	//----- nvinfo : EIATTR_KPARAM_INFO
	.align		4
.L_83:
        /*0048*/ 	.byte	0x04, 0x17
        /*004a*/ 	.short	(.L_85 - .L_84)
.L_84:
        /*004c*/ 	.word	0x00000000
        /*0050*/ 	.short	0x0006
        /*0052*/ 	.short	0x0030
        /*0054*/ 	.byte	0x00, 0xf5, 0x21, 0x00


	//----- nvinfo : EIATTR_KPARAM_INFO
	.align		4
.L_85:
        /*0058*/ 	.byte	0x04, 0x17
        /*005a*/ 	.short	(.L_87 - .L_86)
.L_86:
        /*005c*/ 	.word	0x00000000
        /*0060*/ 	.short	0x0005
        /*0062*/ 	.short	0x0028
        /*0064*/ 	.byte	0x00, 0xf5, 0x21, 0x00


	//----- nvinfo : EIATTR_KPARAM_INFO
	.align		4
.L_87:
        /*0068*/ 	.byte	0x04, 0x17
        /*006a*/ 	.short	(.L_89 - .L_88)
.L_88:
        /*006c*/ 	.word	0x00000000
        /*0070*/ 	.short	0x0004
        /*0072*/ 	.short	0x0020
        /*0074*/ 	.byte	0x00, 0xf5, 0x21, 0x00


	//----- nvinfo : EIATTR_KPARAM_INFO
	.align		4
.L_89:
        /*0078*/ 	.byte	0x04, 0x17
        /*007a*/ 	.short	(.L_91 - .L_90)
.L_90:
        /*007c*/ 	.word	0x00000000
        /*0080*/ 	.short	0x0003
        /*0082*/ 	.short	0x0018
        /*0084*/ 	.byte	0x00, 0xf5, 0x21, 0x00


	//----- nvinfo : EIATTR_KPARAM_INFO
	.align		4
.L_91:
        /*0088*/ 	.byte	0x04, 0x17
        /*008a*/ 	.short	(.L_93 - .L_92)
.L_92:
        /*008c*/ 	.word	0x00000000
        /*0090*/ 	.short	0x0002
        /*0092*/ 	.short	0x0010
        /*0094*/ 	.byte	0x00, 0xf5, 0x21, 0x00


	//----- nvinfo : EIATTR_KPARAM_INFO
	.align		4
.L_93:
        /*0098*/ 	.byte	0x04, 0x17
        /*009a*/ 	.short	(.L_95 - .L_94)
.L_94:
        /*009c*/ 	.word	0x00000000
        /*00a0*/ 	.short	0x0001
        /*00a2*/ 	.short	0x0008
        /*00a4*/ 	.byte	0x00, 0xf5, 0x21, 0x00


	//----- nvinfo : EIATTR_KPARAM_INFO
	.align		4
.L_95:
        /*00a8*/ 	.byte	0x04, 0x17
        /*00aa*/ 	.short	(.L_97 - .L_96)
.L_96:
        /*00ac*/ 	.word	0x00000000
        /*00b0*/ 	.short	0x0000
        /*00b2*/ 	.short	0x0000
        /*00b4*/ 	.byte	0x00, 0xf5, 0x21, 0x00


	//----- nvinfo : EIATTR_SPARSE_MMA_MASK
	.align		4
.L_97:
        /*00b8*/ 	.byte	0x03, 0x50
        /*00ba*/ 	.short	0x0000


	//----- nvinfo : EIATTR_MAXREG_COUNT
	.align		4
        /*00bc*/ 	.byte	0x03, 0x1b
        /*00be*/ 	.short	0x00ff


	//----- nvinfo : EIATTR_EXTERNS
	.align		4
        /*00c0*/ 	.byte	0x04, 0x0f
        /*00c2*/ 	.short	(.L_99 - .L_98)


	//   ....[0]....
	.align		4
.L_98:
        /*00c4*/ 	.word	index@(malloc)


	//   ....[1]....
	.align		4
        /*00c8*/ 	.word	index@(free)


	//----- nvinfo : EIATTR_MERCURY_ISA_VERSION
	.align		4
.L_99:
        /*00cc*/ 	.byte	0x03, 0x5f
        /*00ce*/ 	.short	0x0101


	//----- nvinfo : EIATTR_VRC_CTA_INIT_COUNT
	.align		4
        /*00d0*/ 	.byte	0x02, 0x4a
	.zero		1
	.zero		1


	//----- nvinfo : EIATTR_SYSCALL_OFFSETS
	.align		4
        /*00d4*/ 	.byte	0x04, 0x46
        /*00d6*/ 	.short	(.L_101 - .L_100)


	//   ....[0]....
.L_100:
        /*00d8*/ 	.word	0x000030d0


	//   ....[1]....
        /*00dc*/ 	.word	0x00003180


	//   ....[2]....
        /*00e0*/ 	.word	0x00003230


	//   ....[3]....
        /*00e4*/ 	.word	0x0000c130


	//   ....[4]....
        /*00e8*/ 	.word	0x0000c180


	//   ....[5]....
        /*00ec*/ 	.word	0x0000c1d0


	//----- nvinfo : EIATTR_EXIT_INSTR_OFFSETS
	.align		4
.L_101:
        /*00f0*/ 	.byte	0x04, 0x1c
        /*00f2*/ 	.short	(.L_103 - .L_102)


	//   ....[0]....
.L_102:
        /*00f4*/ 	.word	0x0000c1e0


	//----- nvinfo : EIATTR_CRS_STACK_SIZE
	.align		4
.L_103:
        /*00f8*/ 	.byte	0x04, 0x1e
        /*00fa*/ 	.short	(.L_105 - .L_104)
.L_104:
        /*00fc*/ 	.word	0x00000000


	//----- nvinfo : EIATTR_CBANK_PARAM_SIZE
	.align		4
.L_105:
        /*0100*/ 	.byte	0x03, 0x19
        /*0102*/ 	.short	0x0048


	//----- nvinfo : EIATTR_PARAM_CBANK
	.align		4
        /*0104*/ 	.byte	0x04, 0x0a
        /*0106*/ 	.short	(.L_107 - .L_106)
	.align		4
.L_106:
        /*0108*/ 	.word	index@(.nv.constant0._Z11pbvi_sharedPPfS0_S_S_S_S_Piiiif)
        /*010c*/ 	.short	0x0380
        /*010e*/ 	.short	0x0048


	//----- nvinfo : EIATTR_SW_WAR
	.align		4
.L_107:
        /*0110*/ 	.byte	0x04, 0x36
        /*0112*/ 	.short	(.L_109 - .L_108)
.L_108:
        /*0114*/ 	.word	0x00000008
.L_109:


//--------------------- .nv.info._Z9init_pbviPPfS0_fi --------------------------
	.section	.nv.info._Z9init_pbviPPfS0_fi,"",@"SHT_CUDA_INFO"
	.sectionflags	@""
	.align	4


	//----- nvinfo : EIATTR_CUDA_API_VERSION
	.align		4
        /*0000*/ 	.byte	0x04, 0x37
        /*0002*/ 	.short	(.L_111 - .L_110)
.L_110:
        /*0004*/ 	.word	0x00000082


	//----- nvinfo : EIATTR_KPARAM_INFO
	.align		4
.L_111:
        /*0008*/ 	.byte	0x04, 0x17
        /*000a*/ 	.short	(.L_113 - .L_112)
.L_112:
        /*000c*/ 	.word	0x00000000
        /*0010*/ 	.short	0x0003
        /*0012*/ 	.short	0x0014
        /*0014*/ 	.byte	0x00, 0xf0, 0x11, 0x00


	//----- nvinfo : EIATTR_KPARAM_INFO
	.align		4
.L_113:
        /*0018*/ 	.byte	0x04, 0x17
        /*001a*/ 	.short	(.L_115 - .L_114)
.L_114:
        /*001c*/ 	.word	0x00000000
        /*0020*/ 	.short	0x0002
        /*0022*/ 	.short	0x0010
        /*0024*/ 	.byte	0x00, 0xf0, 0x11, 0x00


	//----- nvinfo : EIATTR_KPARAM_INFO
	.align		4
.L_115:
        /*0028*/ 	.byte	0x04, 0x17
        /*002a*/ 	.short	(.L_117 - .L_116)
.L_116:
        /*002c*/ 	.word	0x00000000
        /*0030*/ 	.short	0x0001
        /*0032*/ 	.short	0x0008
        /*0034*/ 	.byte	0x00, 0xf5, 0x21, 0x00


	//----- nvinfo : EIATTR_KPARAM_INFO
	.align		4
.L_117:
        /*0038*/ 	.byte	0x04, 0x17
        /*003a*/ 	.short	(.L_119 - .L_118)
.L_118:
        /*003c*/ 	.word	0x00000000
        /*0040*/ 	.short	0x0000
        /*0042*/ 	.short	0x0000
        /*0044*/ 	.byte	0x00, 0xf5, 0x21, 0x00


	//----- nvinfo : EIATTR_SPARSE_MMA_MASK
	.align		4
.L_119:
        /*0048*/ 	.byte	0x03, 0x50
        /*004a*/ 	.short	0x0000


	//----- nvinfo : EIATTR_MAXREG_COUNT
	.align		4
        /*004c*/ 	.byte	0x03, 0x1b
        /*004e*/ 	.short	0x00ff


	//----- nvinfo : EIATTR_EXTERNS
	.align		4
        /*0050*/ 	.byte	0x04, 0x0f
        /*0052*/ 	.short	(.L_121 - .L_120)


	//   ....[0]....
	.align		4
.L_120:
        /*0054*/ 	.word	index@(malloc)


	//----- nvinfo : EIATTR_MERCURY_ISA_VERSION
	.align		4
.L_121:
        /*0058*/ 	.byte	0x03, 0x5f
        /*005a*/ 	.short	0x0101


	//----- nvinfo : EIATTR_VRC_CTA_INIT_COUNT
	.align		4
        /*005c*/ 	.byte	0x02, 0x4a
	.zero		1
	.zero		1


	//----- nvinfo : EIATTR_SYSCALL_OFFSETS
	.align		4
        /*0060*/ 	.byte	0x04, 0x46
        /*0062*/ 	.short	(.L_123 - .L_122)


	//   ....[0]....
.L_122:
        /*0064*/ 	.word	0x00000100


	//   ....[1]....
        /*0068*/ 	.word	0x000001d0


	//----- nvinfo : EIATTR_EXIT_INSTR_OFFSETS
	.align		4
.L_123:
        /*006c*/ 	.byte	0x04, 0x1c
        /*006e*/ 	.short	(.L_125 - .L_124)


	//   ....[0]....
.L_124:
        /*0070*/ 	.word	0x00000230


	//   ....[1]....
        /*0074*/ 	.word	0x00000b40


	//   ....[2]....
        /*0078*/ 	.word	0x00000eb0


	//   ....[3]....
        /*007c*/ 	.word	0x000010a0


	//   ....[4]....
        /*0080*/ 	.word	0x000011d0


	//----- nvinfo : EIATTR_CRS_STACK_SIZE
	.align		4
.L_125:
        /*0084*/ 	.byte	0x04, 0x1e
        /*0086*/ 	.short	(.L_127 - .L_126)
.L_126:
        /*0088*/ 	.word	0x00000000


	//----- nvinfo : EIATTR_CBANK_PARAM_SIZE
	.align		4
.L_127:
        /*008c*/ 	.byte	0x03, 0x19
        /*008e*/ 	.short	0x0018


	//----- nvinfo : EIATTR_PARAM_CBANK
	.align		4
        /*0090*/ 	.byte	0x04, 0x0a
        /*0092*/ 	.short	(.L_129 - .L_128)
	.align		4
.L_128:
        /*0094*/ 	.word	index@(.nv.constant0._Z9init_pbviPPfS0_fi)
        /*0098*/ 	.short	0x0380
        /*009a*/ 	.short	0x0018


	//----- nvinfo : EIATTR_SW_WAR
	.align		4
.L_129:
        /*009c*/ 	.byte	0x04, 0x36
        /*009e*/ 	.short	(.L_131 - .L_130)
.L_130:
        /*00a0*/ 	.word	0x00000008
.L_131:


//--------------------- .nv.callgraph             --------------------------
	.section	.nv.callgraph,"",@"SHT_CUDA_CALLGRAPH"
	.align	4
	.sectionentsize	8
	.align		4
        /*0000*/ 	.word	0x00000000
	.align		4
        /*0004*/ 	.word	0xffffffff
	.align		4
        /*0008*/ 	.word	index@(_Z4pbviPPfS0_S_S_S_S_Piiiif)
	.align		4
        /*000c*/ 	.word	index@(free)
	.align		4
        /*0010*/ 	.word	index@(_Z4pbviPPfS0_S_S_S_S_Piiiif)
	.align		4
        /*0014*/ 	.word	index@(malloc)
	.align		4
        /*0018*/ 	.word	index@(_Z11pbvi_sharedPPfS0_S_S_S_S_Piiiif)
	.align		4
        /*001c*/ 	.word	index@(free)
	.align		4
        /*0020*/ 	.word	index@(_Z11pbvi_sharedPPfS0_S_S_S_S_Piiiif)
	.align		4
        /*0024*/ 	.word	index@(malloc)
	.align		4
        /*0028*/ 	.word	index@(_Z9init_pbviPPfS0_fi)
	.align		4
        /*002c*/ 	.word	index@(malloc)
	.align		4
        /*0030*/ 	.word	0x00000000
	.align		4
        /*0034*/ 	.word	0xfffffffe
	.align		4
        /*0038*/ 	.word	0x00000000
	.align		4
        /*003c*/ 	.word	0xfffffffd
	.align		4
        /*0040*/ 	.word	0x00000000
	.align		4
        /*0044*/ 	.word	0xfffffffc


//--------------------- .nv.constant4             --------------------------
	.section	.nv.constant4,"a",@progbits
	.align	8
	.align		8
.nv.constant4:
        /*0000*/ 	.dword	malloc
	.align		8
        /*0008*/ 	.dword	free


//--------------------- .text._Z8pbvi_getPPfS_i   --------------------------
	.section	.text._Z8pbvi_getPPfS_i,"ax",@progbits
	.align	128
        .global         _Z8pbvi_getPPfS_i
        .type           _Z8pbvi_getPPfS_i,@function
        .size           _Z8pbvi_getPPfS_i,(.L_x_303 - _Z8pbvi_getPPfS_i)
        .other          _Z8pbvi_getPPfS_i,@"STO_CUDA_ENTRY STV_DEFAULT"
_Z8pbvi_getPPfS_i:
.text._Z8pbvi_getPPfS_i:
[----:B------:R-:W-:Y:S08]  /*0000*/  LDC R1, c[0x0][0x37c] ;  /* 0x0000df00ff017b82 */ /* 0x000ff00000000800 */
[----:B------:R-:W0:Y:S02]  /*0010*/  LDC R4, c[0x0][0x390] ;  /* 0x0000e400ff047b82 */ /* 0x000e240000000800 */
[----:B0-----:R-:W-:-:S13]  /*0020*/  ISETP.GE.AND P0, PT, R4, 0x1, PT ;  /* 0x000000010400780c */ /* 0x001fda0003f06270 */
[----:B------:R-:W-:Y:S05]  /*0030*/  @!P0 EXIT ;  /* 0x000000000000894d */ /* 0x000fea0003800000 */
[----:B------:R-:W0:Y:S01]  /*0040*/  S2R R5, SR_CTAID.X ;  /* 0x0000000000057919 */ /* 0x000e220000002500 */
[----:B------:R-:W1:Y:S01]  /*0050*/  LDC.64 R2, c[0x0][0x380] ;  /* 0x0000e000ff027b82 */ /* 0x000e620000000a00 */
[----:B------:R-:W0:Y:S01]  /*0060*/  LDCU UR4, c[0x0][0x360] ;  /* 0x00006c00ff0477ac */ /* 0x000e220008000800 */
[C---:B------:R-:W-:Y:S01]  /*0070*/  ISETP.GE.U32.AND P1, PT, R4.reuse, 0x10, PT ;  /* 0x000000100400780c */ /* 0x040fe20003f26070 */
[----:B------:R-:W0:Y:S01]  /*0080*/  S2R R0, SR_TID.X ;  /* 0x0000000000007919 */ /* 0x000e220000002100 */
[----:B------:R-:W-:Y:S01]  /*0090*/  LOP3.LUT R12, R4, 0xf, RZ, 0xc0, !PT ;  /* 0x0000000f040c7812 */ /* 0x000fe200078ec0ff */
[----:B------:R-:W2:Y:S03]  /*00a0*/  LDCU.64 UR8, c[0x0][0x358] ;  /* 0x00006b00ff0877ac */ /* 0x000ea60008000a00 */
[----:B------:R-:W-:Y:S01]  /*00b0*/  ISETP.NE.AND P0, PT, R12, RZ, PT ;  /* 0x000000ff0c00720c */ /* 0x000fe20003f05270 */
[----:B0-----:R-:W-:-:S02]  /*00c0*/  IMAD R5, R5, UR4, R0 ;  /* 0x0000000405057c24 */ /* 0x001fc4000f8e0200 */
[----:B------:R-:W-:Y:S02]  /*00d0*/  IMAD.MOV.U32 R0, RZ, RZ, RZ ;  /* 0x000000ffff007224 */ /* 0x000fe400078e00ff */
[----:B-1----:R-:W-:-:S04]  /*00e0*/  IMAD.WIDE R2, R5, 0x8, R2 ;  /* 0x0000000805027825 */ /* 0x002fc800078e0202 */
[----:B------:R-:W-:Y:S01]  /*00f0*/  IMAD R5, R5, R4, RZ ;  /* 0x0000000405057224 */ /* 0x000fe200078e02ff */
[----:B--2---:R-:W-:Y:S06]  /*0100*/  @!P1 BRA `(.L_x_0) ;  /* 0x0000000400849947 */ /* 0x004fec0003800000 */
[----:B------:R-:W0:Y:S01]  /*0110*/  LDCU.64 UR6, c[0x0][0x388] ;  /* 0x00007100ff0677ac */ /* 0x000e220008000a00 */
[----:B------:R-:W-:Y:S01]  /*0120*/  LOP3.LUT R0, R4, 0x7ffffff0, RZ, 0xc0, !PT ;  /* 0x7ffffff004007812 */ /* 0x000fe200078ec0ff */
[----:B------:R-:W-:Y:S01]  /*0130*/  IMAD.MOV.U32 R8, RZ, RZ, R5 ;  /* 0x000000ffff087224 */ /* 0x000fe200078e0005 */
[----:B------:R-:W-:Y:S01]  /*0140*/  UMOV UR4, URZ ;  /* 0x000000ff00047c82 */ /* 0x000fe20008000000 */
[----:B------:R-:W-:Y:S02]  /*0150*/  UMOV UR5, URZ ;  /* 0x000000ff00057c82 */ /* 0x000fe40008000000 */
[----:B------:R-:W-:Y:S01]  /*0160*/  IMAD.MOV R9, RZ, RZ, -R0 ;  /* 0x000000ffff097224 */ /* 0x000fe200078e0a00 */
[----:B0-----:R-:W-:-:S04]  /*0170*/  UIADD3 UR6, UP0, UPT, UR6, 0x20, URZ ;  /* 0x0000002006067890 */ /* 0x001fc8000ff1e0ff */
[----:B------:R-:W-:-:S12]  /*0180*/  UIADD3.X UR7, UPT, UPT, URZ, UR7, URZ, UP0, !UPT ;  /* 0x00000007ff077290 */ /* 0x000fd800087fe4ff */
.L_x_1:
[----:B--2---:R-:W2:Y:S02]  /*0190*/  LDG.E.64 R6, desc[UR8][R2.64] ;  /* 0x0000000802067981 */ /* 0x004ea4000c1e1b00 */
[----:B--2---:R-:W-:-:S04]  /*01a0*/  IADD3 R14, P1, PT, R6, UR4, RZ ;  /* 0x00000004060e7c10 */ /* 0x004fc8000ff3e0ff */
[----:B------:R-:W-:-:S05]  /*01b0*/  IADD3.X R15, PT, PT, R7, UR5, RZ, P1, !PT ;  /* 0x00000005070f7c10 */ /* 0x000fca0008ffe4ff */
[----:B------:R-:W2:Y:S01]  /*01c0*/  LDG.E R13, desc[UR8][R14.64] ;  /* 0x000000080e0d7981 */ /* 0x000ea2000c1e1900 */
[----:B------:R-:W-:Y:S02]  /*01d0*/  IMAD.U32 R6, RZ, RZ, UR6 ;  /* 0x00000006ff067e24 */ /* 0x000fe4000f8e00ff */
[----:B------:R-:W-:Y:S02]  /*01e0*/  IMAD.U32 R7, RZ, RZ, UR7 ;  /* 0x00000007ff077e24 */ /* 0x000fe4000f8e00ff */
[----:B------:R-:W-:-:S05]  /*01f0*/  IMAD.WIDE R6, R8, 0x4, R6 ;  /* 0x0000000408067825 */ /* 0x000fca00078e0206 */
[----:B--2---:R-:W-:Y:S04]  /*0200*/  STG.E desc[UR8][R6.64+-0x20], R13 ;  /* 0xffffe00d06007986 */ /* 0x004fe8000c101908 */
[----:B------:R-:W2:Y:S02]  /*0210*/  LDG.E.64 R10, desc[UR8][R2.64] ;  /* 0x00000008020a7981 */ /* 0x000ea4000c1e1b00 */
[----:B--2---:R-:W-:-:S04]  /*0220*/  IADD3 R16, P1, PT, R10, UR4, RZ ;  /* 0x000000040a107c10 */ /* 0x004fc8000ff3e0ff */
[----:B------:R-:W-:-:S06]  /*0230*/  IADD3.X R17, PT, PT, R11, UR5, RZ, P1, !PT ;  /* 0x000000050b117c10 */ /* 0x000fcc0008ffe4ff */
[----:B------:R-:W2:Y:S04]  /*0240*/  LDG.E R17, desc[UR8][R16.64+0x4] ;  /* 0x0000040810117981 */ /* 0x000ea8000c1e1900 */
[----:B--2---:R0:W-:Y:S04]  /*0250*/  STG.E desc[UR8][R6.64+-0x1c], R17 ;  /* 0xffffe41106007986 */ /* 0x0041e8000c101908 */
        /* <DEDUP_REMOVED lines=10> */
[----:B------:R-:W3:Y:S02]  /*0300*/  LDG.E.64 R10, desc[UR8][R2.64] ;  /* 0x00000008020a7981 */ /* 0x000ee4000c1e1b00 */
[----:B---3--:R-:W-:-:S04]  /*0310*/  IADD3 R16, P1, PT, R10, UR4, RZ ;  /* 0x000000040a107c10 */ /* 0x008fc8000ff3e0ff */
[----:B0-----:R-:W-:-:S06]  /*0320*/  IADD3.X R17, PT, PT, R11, UR5, RZ, P1, !PT ;  /* 0x000000050b117c10 */ /* 0x001fcc0008ffe4ff */
[----:B------:R-:W3:Y:S04]  /*0330*/  LDG.E R17, desc[UR8][R16.64+0x10] ;  /* 0x0000100810117981 */ /* 0x000ee8000c1e1900 */
[----:B---3--:R0:W-:Y:S04]  /*0340*/  STG.E desc[UR8][R6.64+-0x10], R17 ;  /* 0xfffff01106007986 */ /* 0x0081e8000c101908 */
[----:B------:R-:W3:Y:S02]  /*0350*/  LDG.E.64 R10, desc[UR8][R2.64] ;  /* 0x00000008020a7981 */ /* 0x000ee4000c1e1b00 */
[----:B---3--:R-:W-:-:S04]  /*0360*/  IADD3 R14, P1, PT, R10, UR4, RZ ;  /* 0x000000040a0e7c10 */ /* 0x008fc8000ff3e0ff */
[----:B-1----:R-:W-:-:S06]  /*0370*/  IADD3.X R15, PT, PT, R11, UR5, RZ, P1, !PT ;  /* 0x000000050b0f7c10 */ /* 0x002fcc0008ffe4ff */
[----:B------:R-:W3:Y:S04]  /*0380*/  LDG.E R15, desc[UR8][R14.64+0x14] ;  /* 0x000014080e0f7981 */ /* 0x000ee8000c1e1900 */
[----:B---3--:R1:W-:Y:S04]  /*0390*/  STG.E desc[UR8][R6.64+-0xc], R15 ;  /* 0xfffff40f06007986 */ /* 0x0083e8000c101908 */
[----:B------:R-:W3:Y:S02]  /*03a0*/  LDG.E.64 R10, desc[UR8][R2.64] ;  /* 0x00000008020a7981 */ /* 0x000ee4000c1e1b00 */
[----:B---3--:R-:W-:-:S04]  /*03b0*/  IADD3 R18, P1, PT, R10, UR4, RZ ;  /* 0x000000040a127c10 */ /* 0x008fc8000ff3e0ff */
[----:B--2---:R-:W-:-:S06]  /*03c0*/  IADD3.X R19, PT, PT, R11, UR5, RZ, P1, !PT ;  /* 0x000000050b137c10 */ /* 0x004fcc0008ffe4ff */
        /* <DEDUP_REMOVED lines=42> */
[----:B------:R-:W3:Y:S01]  /*0670*/  LDG.E.64 R10, desc[UR8][R2.64] ;  /* 0x00000008020a7981 */ /* 0x000ee2000c1e1b00 */
[----:B------:R-:W-:Y:S01]  /*0680*/  VIADD R9, R9, 0x10 ;  /* 0x0000001009097836 */ /* 0x000fe20000000000 */
[----:B---3--:R-:W-:-:S04]  /*0690*/  IADD3 R10, P1, PT, R10, UR4, RZ ;  /* 0x000000040a0a7c10 */ /* 0x008fc8000ff3e0ff */
[----:B------:R-:W-:-:S06]  /*06a0*/  IADD3.X R11, PT, PT, R11, UR5, RZ, P1, !PT ;  /* 0x000000050b0b7c10 */ /* 0x000fcc0008ffe4ff */
[----:B------:R-:W3:Y:S01]  /*06b0*/  LDG.E R11, desc[UR8][R10.64+0x3c] ;  /* 0x00003c080a0b7981 */ /* 0x000ee2000c1e1900 */
[----:B------:R-:W-:Y:S01]  /*06c0*/  ISETP.NE.AND P1, PT, R9, RZ, PT ;  /* 0x000000ff0900720c */ /* 0x000fe20003f25270 */
[----:B------:R-:W-:Y:S01]  /*06d0*/  UIADD3 UR4, UP0, UPT, UR4, 0x40, URZ ;  /* 0x0000004004047890 */ /* 0x000fe2000ff1e0ff */
[----:B------:R-:W-:-:S03]  /*06e0*/  VIADD R8, R8, 0x10 ;  /* 0x0000001008087836 */ /* 0x000fc60000000000 */
[----:B------:R-:W-:Y:S01]  /*06f0*/  UIADD3.X UR5, UPT, UPT, URZ, UR5, URZ, UP0, !UPT ;  /* 0x00000005ff057290 */ /* 0x000fe200087fe4ff */
[----:B---3--:R2:W-:Y:S07]  /*0700*/  STG.E desc[UR8][R6.64+0x1c], R11 ;  /* 0x00001c0b06007986 */ /* 0x0085ee000c101908 */
[----:B------:R-:W-:Y:S05]  /*0710*/  @P1 BRA `(.L_x_1) ;  /* 0xfffffff8009c1947 */ /* 0x000fea000383ffff */
.L_x_0:
[----:B------:R-:W-:Y:S05]  /*0720*/  @!P0 EXIT ;  /* 0x000000000000894d */ /* 0x000fea0003800000 */
[----:B------:R-:W-:Y:S02]  /*0730*/  ISETP.GE.U32.AND P0, PT, R12, 0x8, PT ;  /* 0x000000080c00780c */ /* 0x000fe40003f06070 */
[----:B------:R-:W-:-:S04]  /*0740*/  LOP3.LUT R16, R4, 0x7, RZ, 0xc0, !PT ;  /* 0x0000000704107812 */ /* 0x000fc800078ec0ff */
[----:B------:R-:W-:-:S07]  /*0750*/  ISETP.NE.AND P1, PT, R16, RZ, PT ;  /* 0x000000ff1000720c */ /* 0x000fce0003f25270 */
[----:B------:R-:W-:Y:S06]  /*0760*/  @!P0 BRA `(.L_x_2) ;  /* 0x0000000000908947 */ /* 0x000fec0003800000 */
[----:B--2---:R-:W2:Y:S01]  /*0770*/  LDG.E.64 R6, desc[UR8][R2.64] ;  /* 0x0000000802067981 */ /* 0x004ea2000c1e1b00 */
[----:B------:R-:W-:Y:S02]  /*0780*/  IMAD.IADD R11, R5, 0x1, R0 ;  /* 0x00000001050b7824 */ /* 0x000fe400078e0200 */
[----:B--2---:R-:W-:Y:S02]  /*0790*/  IMAD.WIDE.U32 R8, R0, 0x4, R6 ;  /* 0x0000000400087825 */ /* 0x004fe400078e0006 */
[----:B------:R-:W0:Y:S03]  /*07a0*/  LDC.64 R6, c[0x0][0x388] ;  /* 0x0000e200ff067b82 */ /* 0x000e260000000a00 */
[----:B------:R-:W2:Y:S01]  /*07b0*/  LDG.E R15, desc[UR8][R8.64] ;  /* 0x00000008080f7981 */ /* 0x000ea2000c1e1900 */
[----:B0-----:R-:W-:-:S05]  /*07c0*/  IMAD.WIDE R6, R11, 0x4, R6 ;  /* 0x000000040b067825 */ /* 0x001fca00078e0206 */
[----:B--2---:R0:W-:Y:S04]  /*07d0*/  STG.E desc[UR8][R6.64], R15 ;  /* 0x0000000f06007986 */ /* 0x0041e8000c101908 */
[----:B------:R-:W2:Y:S02]  /*07e0*/  LDG.E.64 R10, desc[UR8][R2.64] ;  /* 0x00000008020a7981 */ /* 0x000ea4000c1e1b00 */
[----:B--2---:R-:W-:-:S06]  /*07f0*/  IMAD.WIDE.U32 R10, R0, 0x4, R10 ;  /* 0x00000004000a7825 */ /* 0x004fcc00078e000a */
[----:B------:R-:W2:Y:S04]  /*0800*/  LDG.E R11, desc[UR8][R10.64+0x4] ;  /* 0x000004080a0b7981 */ /* 0x000ea8000c1e1900 */
[----:B--2---:R1:W-:Y:S04]  /*0810*/  STG.E desc[UR8][R6.64+0x4], R11 ;  /* 0x0000040b06007986 */ /* 0x0043e8000c101908 */
[----:B------:R-:W2:Y:S02]  /*0820*/  LDG.E.64 R12, desc[UR8][R2.64] ;  /* 0x00000008020c7981 */ /* 0x000ea4000c1e1b00 */
[----:B--2---:R-:W-:-:S06]  /*0830*/  IMAD.WIDE.U32 R12, R0, 0x4, R12 ;  /* 0x00000004000c7825 */ /* 0x004fcc00078e000c */
[----:B------:R-:W2:Y:S04]  /*0840*/  LDG.E R13, desc[UR8][R12.64+0x8] ;  /* 0x000008080c0d7981 */ /* 0x000ea8000c1e1900 */
[----:B--2---:R2:W-:Y:S04]  /*0850*/  STG.E desc[UR8][R6.64+0x8], R13 ;  /* 0x0000080d06007986 */ /* 0x0045e8000c101908 */
[----:B------:R-:W3:Y:S02]  /*0860*/  LDG.E.64 R8, desc[UR8][R2.64] ;  /* 0x0000000802087981 */ /* 0x000ee4000c1e1b00 */
[----:B---3--:R-:W-:-:S06]  /*0870*/  IMAD.WIDE.U32 R8, R0, 0x4, R8 ;  /* 0x0000000400087825 */ /* 0x008fcc00078e0008 */
[----:B------:R-:W3:Y:S04]  /*0880*/  LDG.E R9, desc[UR8][R8.64+0xc] ;  /* 0x00000c0808097981 */ /* 0x000ee8000c1e1900 */
[----:B---3--:R3:W-:Y:S04]  /*0890*/  STG.E desc[UR8][R6.64+0xc], R9 ;  /* 0x00000c0906007986 */ /* 0x0087e8000c101908 */
[----:B0-----:R-:W4:Y:S02]  /*08a0*/  LDG.E.64 R14, desc[UR8][R2.64] ;  /* 0x00000008020e7981 */ /* 0x001f24000c1e1b00 */
[----:B----4-:R-:W-:-:S06]  /*08b0*/  IMAD.WIDE.U32 R14, R0, 0x4, R14 ;  /* 0x00000004000e7825 */ /* 0x010fcc00078e000e */
[----:B------:R-:W4:Y:S04]  /*08c0*/  LDG.E R15, desc[UR8][R14.64+0x10] ;  /* 0x000010080e0f7981 */ /* 0x000f28000c1e1900 */
[----:B----4-:R0:W-:Y:S04]  /*08d0*/  STG.E desc[UR8][R6.64+0x10], R15 ;  /* 0x0000100f06007986 */ /* 0x0101e8000c101908 */
[----:B-1----:R-:W4:Y:S02]  /*08e0*/  LDG.E.64 R10, desc[UR8][R2.64] ;  /* 0x00000008020a7981 */ /* 0x002f24000c1e1b00 */
[----:B----4-:R-:W-:-:S06]  /*08f0*/  IMAD.WIDE.U32 R10, R0, 0x4, R10 ;  /* 0x00000004000a7825 */ /* 0x010fcc00078e000a */
[----:B------:R-:W4:Y:S04]  /*0900*/  LDG.E R11, desc[UR8][R10.64+0x14] ;  /* 0x000014080a0b7981 */ /* 0x000f28000c1e1900 */
[----:B----4-:R0:W-:Y:S04]  /*0910*/  STG.E desc[UR8][R6.64+0x14], R11 ;  /* 0x0000140b06007986 */ /* 0x0101e8000c101908 */
[----:B--2---:R-:W2:Y:S02]  /*0920*/  LDG.E.64 R12, desc[UR8][R2.64] ;  /* 0x00000008020c7981 */ /* 0x004ea4000c1e1b00 */
[----:B--2---:R-:W-:-:S06]  /*0930*/  IMAD.WIDE.U32 R12, R0, 0x4, R12 ;  /* 0x00000004000c7825 */ /* 0x004fcc00078e000c */
[----:B------:R-:W2:Y:S04]  /*0940*/  LDG.E R13, desc[UR8][R12.64+0x18] ;  /* 0x000018080c0d7981 */ /* 0x000ea8000c1e1900 */
[----:B--2---:R0:W-:Y:S04]  /*0950*/  STG.E desc[UR8][R6.64+0x18], R13 ;  /* 0x0000180d06007986 */ /* 0x0041e8000c101908 */
[----:B---3--:R-:W2:Y:S02]  /*0960*/  LDG.E.64 R8, desc[UR8][R2.64] ;  /* 0x0000000802087981 */ /* 0x008ea4000c1e1b00 */
[----:B--2---:R-:W-:-:S06]  /*0970*/  IMAD.WIDE.U32 R8, R0, 0x4, R8 ;  /* 0x0000000400087825 */ /* 0x004fcc00078e0008 */
[----:B------:R-:W2:Y:S01]  /*0980*/  LDG.E R9, desc[UR8][R8.64+0x1c] ;  /* 0x00001c0808097981 */ /* 0x000ea2000c1e1900 */
[----:B------:R-:W-:-:S03]  /*0990*/  VIADD R0, R0, 0x8 ;  /* 0x0000000800007836 */ /* 0x000fc60000000000 */
[----:B--2---:R0:W-:Y:S04]  /*09a0*/  STG.E desc[UR8][R6.64+0x1c], R9 ;  /* 0x00001c0906007986 */ /* 0x0041e8000c101908 */
.L_x_2:
[----:B------:R-:W-:Y:S05]  /*09b0*/  @!P1 EXIT ;  /* 0x000000000000994d */ /* 0x000fea0003800000 */
[----:B------:R-:W-:Y:S02]  /*09c0*/  ISETP.GE.U32.AND P0, PT, R16, 0x4, PT ;  /* 0x000000041000780c */ /* 0x000fe40003f06070 */
[----:B------:R-:W-:-:S04]  /*09d0*/  LOP3.LUT R4, R4, 0x3, RZ, 0xc0, !PT ;  /* 0x0000000304047812 */ /* 0x000fc800078ec0ff */
[----:B------:R-:W-:-:S07]  /*09e0*/  ISETP.NE.AND P1, PT, R4, RZ, PT ;  /* 0x000000ff0400720c */ /* 0x000fce0003f25270 */
[----:B------:R-:W-:Y:S06]  /*09f0*/  @!P0 BRA `(.L_x_3) ;  /* 0x0000000000508947 */ /* 0x000fec0003800000 */
[----:B0-2---:R-:W2:Y:S01]  /*0a00*/  LDG.E.64 R6, desc[UR8][R2.64] ;  /* 0x0000000802067981 */ /* 0x005ea2000c1e1b00 */
        /* <DEDUP_REMOVED lines=14> */
[----:B------:R-:W2:Y:S02]  /*0af0*/  LDG.E.64 R8, desc[UR8][R2.64] ;  /* 0x0000000802087981 */ /* 0x000ea4000c1e1b00 */
[----:B--2---:R-:W-:-:S06]  /*0b00*/  IMAD.WIDE.U32 R8, R0, 0x4, R8 ;  /* 0x0000000400087825 */ /* 0x004fcc00078e0008 */
[----:B------:R-:W2:Y:S01]  /*0b10*/  LDG.E R9, desc[UR8][R8.64+0xc] ;  /* 0x00000c0808097981 */ /* 0x000ea2000c1e1900 */
[----:B------:R-:W-:-:S03]  /*0b20*/  VIADD R0, R0, 0x4 ;  /* 0x0000000400007836 */ /* 0x000fc60000000000 */
[----:B--2---:R1:W-:Y:S04]  /*0b30*/  STG.E desc[UR8][R6.64+0xc], R9 ;  /* 0x00000c0906007986 */ /* 0x0043e8000c101908 */
.L_x_3:
[----:B------:R-:W-:Y:S05]  /*0b40*/  @!P1 EXIT ;  /* 0x000000000000994d */ /* 0x000fea0003800000 */
[----:B01----:R-:W0:Y:S01]  /*0b50*/  LDC.64 R8, c[0x0][0x388] ;  /* 0x0000e200ff087b82 */ /* 0x003e220000000a00 */
[----:B--2---:R-:W-:-:S04]  /*0b60*/  IMAD.WIDE.U32 R6, R0, 0x4, RZ ;  /* 0x0000000400067825 */ /* 0x004fc800078e00ff */
[----:B------:R-:W-:Y:S02]  /*0b70*/  IMAD.IADD R11, R5, 0x1, R0 ;  /* 0x00000001050b7824 */ /* 0x000fe400078e0200 */
[----:B------:R-:W-:Y:S02]  /*0b80*/  IMAD.MOV.U32 R13, RZ, RZ, R6 ;  /* 0x000000ffff0d7224 */ /* 0x000fe400078e0006 */
[----:B------:R-:W-:Y:S02]  /*0b90*/  IMAD.MOV.U32 R15, RZ, RZ, R7 ;  /* 0x000000ffff0f7224 */ /* 0x000fe400078e0007 */
[----:B------:R-:W-:-:S07]  /*0ba0*/  IMAD.MOV R0, RZ, RZ, -R4 ;  /* 0x000000ffff007224 */ /* 0x000fce00078e0a04 */
.L_x_4:
[----:B-1----:R-:W2:Y:S01]  /*0bb0*/  LDG.E.64 R4, desc[UR8][R2.64] ;  /* 0x0000000802047981 */ /* 0x002ea2000c1e1b00 */
[----:B------:R-:W-:Y:S01]  /*0bc0*/  VIADD R0, R0, 0x1 ;  /* 0x0000000100007836 */ /* 0x000fe20000000000 */
[----:B--2---:R-:W-:-:S05]  /*0bd0*/  IADD3 R6, P0, PT, R4, R13, RZ ;  /* 0x0000000d04067210 */ /* 0x004fca0007f1e0ff */
[----:B------:R-:W-:-:S06]  /*0be0*/  IMAD.X R7, R5, 0x1, R15, P0 ;  /* 0x0000000105077824 */ /* 0x000fcc00000e060f */
[----:B------:R-:W2:Y:S01]  /*0bf0*/  LDG.E R7, desc[UR8][R6.64] ;  /* 0x0000000806077981 */ /* 0x000ea2000c1e1900 */
[----:B------:R-:W-:Y:S01]  /*0c00*/  ISETP.NE.AND P0, PT, R0, RZ, PT ;  /* 0x000000ff0000720c */ /* 0x000fe20003f05270 */
[----:B0-----:R-:W-:Y:S01]  /*0c10*/  IMAD.WIDE R4, R11, 0x4, R8 ;  /* 0x000000040b047825 */ /* 0x001fe200078e0208 */
[----:B------:R-:W-:-:S03]  /*0c20*/  IADD3 R13, P1, PT, R13, 0x4, RZ ;  /* 0x000000040d0d7810 */ /* 0x000fc60007f3e0ff */
[----:B------:R-:W-:Y:S02]  /*0c30*/  VIADD R11, R11, 0x1 ;  /* 0x000000010b0b7836 */ /* 0x000fe40000000000 */
[----:B------:R-:W-:Y:S01]  /*0c40*/  IMAD.X R15, RZ, RZ, R15, P1 ;  /* 0x000000ffff0f7224 */ /* 0x000fe200008e060f */
[----:B--2---:R1:W-:Y:S05]  /*0c50*/  STG.E desc[UR8][R4.64], R7 ;  /* 0x0000000704007986 */ /* 0x0043ea000c101908 */
[----:B------:R-:W-:Y:S05]  /*0c60*/  @P0 BRA `(.L_x_4) ;  /* 0xfffffffc00d00947 */ /* 0x000fea000383ffff */
[----:B------:R-:W-:Y:S05]  /*0c70*/  EXIT ;  /* 0x000000000000794d */ /* 0x000fea0003800000 */
.L_x_5:
[----:B------:R-:W-:-:S00]  /*0c80*/  BRA `(.L_x_5) ;  /* 0xfffffffc00fc7947 */ /* 0x000fc0000383ffff */
[----:B------:R-:W-:-:S00]  /*0c90*/  NOP ;  /* 0x0000000000007918 */ /* 0x000fc00000000000 */
        /* <DEDUP_REMOVED lines=14> */
.L_x_303:


//--------------------- .text._Z4pbviPPfS0_S_S_S_S_Piiiif --------------------------
	.section	.text._Z4pbviPPfS0_S_S_S_S_Piiiif,"ax",@progbits
	.align	128
        .global         _Z4pbviPPfS0_S_S_S_S_Piiiif
        .type           _Z4pbviPPfS0_S_S_S_S_Piiiif,@function
        .size           _Z4pbviPPfS0_S_S_S_S_Piiiif,(.L_x_304 - _Z4pbviPPfS0_S_S_S_S_Piiiif)
        .other          _Z4pbviPPfS0_S_S_S_S_Piiiif,@"STO_CUDA_ENTRY STV_DEFAULT"
_Z4pbviPPfS0_S_S_S_S_Piiiif:
.text._Z4pbviPPfS0_S_S_S_S_Piiiif:
[----:B------:R-:W0:Y:S01]  /*0000*/  LDC R1, c[0x0][0x37c] ;  /* 0x0000df00ff017b82 */ /* 0x000e220000000800 */
[----:B------:R-:W1:Y:S07]  /*0010*/  S2R R29, SR_TID.X ;  /* 0x00000000001d7919 */ /* 0x000e6e0000002100 */
[----:B------:R-:W1:Y:S01]  /*0020*/  S2UR UR4, SR_CTAID.X ;  /* 0x00000000000479c3 */ /* 0x000e620000002500 */
[----:B------:R-:W2:Y:S01]  /*0030*/  LDCU.64 UR36, c[0x0][0x358] ;  /* 0x00006b00ff2477ac */ /* 0x000ea20008000a00 */
[----:B------:R-:W-:-:S02]  /*0040*/  MOV R3, 0xffffffff ;  /* 0xffffffff00037802 */ /* 0x000fc40000000f00 */
[----:B------:R-:W-:-:S04]  /*0050*/  MOV R2, 0x0 ;  /* 0x0000000000027802 */ /* 0x000fc80000000f00 */
[----:B------:R-:W1:Y:S08]  /*0060*/  LDC R0, c[0x0][0x360] ;  /* 0x0000d800ff007b82 */ /* 0x000e700000000800 */
[----:B------:R-:W3:Y:S08]  /*0070*/  LDC.64 R24, c[0x0][0x3b0] ;  /* 0x0000ec00ff187b82 */ /* 0x000ef00000000a00 */
[----:B------:R-:W4:Y:S01]  /*0080*/  LDC R22, c[0x0][0x3b8] ;  /* 0x0000ee00ff167b82 */ /* 0x000f220000000800 */
[----:B-1----:R-:W-:-:S07]  /*0090*/  IMAD R29, R0, UR4, R29 ;  /* 0x00000004001d7c24 */ /* 0x002fce000f8e021d */
[----:B------:R1:W0:Y:S01]  /*00a0*/  LDC.64 R6, c[0x4][R2] ;  /* 0x0100000002067b82 */ /* 0x0002220000000a00 */
[----:B---3--:R-:W-:-:S05]  /*00b0*/  IMAD.WIDE R24, R29, 0x4, R24 ;  /* 0x000000041d187825 */ /* 0x008fca00078e0218 */
[----:B--2---:R1:W-:Y:S01]  /*00c0*/  STG.E desc[UR36][R24.64], R3 ;  /* 0x0000000318007986 */ /* 0x0043e2000c101924 */
[----:B----4-:R-:W-:-:S04]  /*00d0*/  IMAD.WIDE R22, R22, 0x4, RZ ;  /* 0x0000000416167825 */ /* 0x010fc800078e02ff */
[----:B------:R-:W-:Y:S01]  /*00e0*/  IMAD.MOV.U32 R4, RZ, RZ, R22 ;  /* 0x000000ffff047224 */ /* 0x000fe200078e0016 */
[----:B------:R-:W-:-:S07]  /*00f0*/  MOV R5, R23 ;  /* 0x0000001700057202 */ /* 0x000fce0000000f00 */
[----:B------:R-:W-:-:S07]  /*0100*/  LEPC R20, `(.L_x_6) ;  /* 0x000000001014794e */ /* 0x000fce0000000000 */
[----:B01----:R-:W-:Y:S05]  /*0110*/  CALL.ABS.NOINC R6 ;  /* 0x0000000006007343 */ /* 0x003fea0003c00000 */
.L_x_6:
[----:B------:R0:W1:Y:S01]  /*0120*/  LDC.64 R6, c[0x4][R2] ;  /* 0x0100000002067b82 */ /* 0x0000620000000a00 */
[----:B------:R-:W-:Y:S01]  /*0130*/  IMAD.MOV.U32 R18, RZ, RZ, R4 ;  /* 0x000000ffff127224 */ /* 0x000fe200078e0004 */
[----:B------:R-:W-:Y:S01]  /*0140*/  MOV R19, R5 ;  /* 0x0000000500137202 */ /* 0x000fe20000000f00 */
[----:B------:R-:W-:Y:S01]  /*0150*/  IMAD.MOV.U32 R4, RZ, RZ, R22 ;  /* 0x000000ffff047224 */ /* 0x000fe200078e0016 */
[----:B------:R-:W-:-:S07]  /*0160*/  MOV R5, R23 ;  /* 0x0000001700057202 */ /* 0x000fce0000000f00 */
[----:B------:R-:W-:-:S07]  /*0170*/  LEPC R20, `(.L_x_7) ;  /* 0x000000001014794e */ /* 0x000fce0000000000 */
[----:B01----:R-:W-:Y:S05]  /*0180*/  CALL.ABS.NOINC R6 ;  /* 0x0000000006007343 */ /* 0x003fea0003c00000 */
.L_x_7:
[----:B------:R-:W0:Y:S01]  /*0190*/  LDC.64 R2, c[0x4][R2] ;  /* 0x0100000002027b82 */ /* 0x000e220000000a00 */
[----:B------:R-:W-:Y:S01]  /*01a0*/  IMAD.MOV.U32 R16, RZ, RZ, R4 ;  /* 0x000000ffff107224 */ /* 0x000fe200078e0004 */
[----:B------:R-:W-:Y:S01]  /*01b0*/  MOV R17, R5 ;  /* 0x0000000500117202 */ /* 0x000fe20000000f00 */
[----:B------:R-:W-:Y:S01]  /*01c0*/  IMAD.MOV.U32 R4, RZ, RZ, R22 ;  /* 0x000000ffff047224 */ /* 0x000fe200078e0016 */
[----:B------:R-:W-:-:S07]  /*01d0*/  MOV R5, R23 ;  /* 0x0000001700057202 */ /* 0x000fce0000000f00 */
[----:B------:R-:W-:-:S07]  /*01e0*/  LEPC R20, `(.L_x_8) ;  /* 0x000000001014794e */ /* 0x000fce0000000000 */
[----:B0-----:R-:W-:Y:S05]  /*01f0*/  CALL.ABS.NOINC R2 ;  /* 0x0000000002007343 */ /* 0x001fea0003c00000 */
.L_x_8:
[----:B------:R-:W0:Y:S01]  /*0200*/  LDC R3, c[0x0][0x3c0] ;  /* 0x0000f000ff037b82 */ /* 0x000e220000000800 */
[----:B------:R-:W-:Y:S01]  /*0210*/  IMAD.MOV.U32 R2, RZ, RZ, R4 ;  /* 0x000000ffff027224 */ /* 0x000fe200078e0004 */
[----:B------:R-:W-:Y:S02]  /*0220*/  MOV R27, R5 ;  /* 0x00000005001b7202 */ /* 0x000fe40000000f00 */
[----:B0-----:R-:W-:-:S13]  /*0230*/  ISETP.GE.AND P0, PT, R3, 0x1, PT ;  /* 0x000000010300780c */ /* 0x001fda0003f06270 */
[----:B------:R-:W-:Y:S05]  /*0240*/  @!P0 BRA `(.L_x_9) ;  /* 0x0000008c00508947 */ /* 0x000fea0003800000 */
[----:B------:R-:W0:Y:S01]  /*0250*/  LDC.64 R8, c[0x0][0x3b8] ;  /* 0x0000ee00ff087b82 */ /* 0x000e220000000a00 */
[----:B------:R-:W-:Y:S07]  /*0260*/  BSSY.RECONVERGENT B1, `(.L_x_9) ;  /* 0x00008d2000017945 */ /* 0x000fee0003800200 */
[----:B------:R-:W1:Y:S01]  /*0270*/  LDC.64 R20, c[0x0][0x388] ;  /* 0x0000e200ff147b82 */ /* 0x000e620000000a00 */
[----:B0-----:R-:W-:Y:S01]  /*0280*/  ISETP.GE.AND P0, PT, R9, 0x1, PT ;  /* 0x000000010900780c */ /* 0x001fe20003f06270 */
[----:B------:R-:W-:-:S02]  /*0290*/  IMAD R46, R29, R8, RZ ;  /* 0x000000081d2e7224 */ /* 0x000fc400078e02ff */
[----:B-1----:R-:W-:-:S10]  /*02a0*/  IMAD.WIDE R20, R29, 0x8, R20 ;  /* 0x000000081d147825 */ /* 0x002fd400078e0214 */
[----:B------:R-:W-:Y:S05]  /*02b0*/  @!P0 BRA `(.L_x_10) ;  /* 0x0000006c000c8947 */ /* 0x000fea0003800000 */
[----:B------:R-:W-:-:S13]  /*02c0*/  ISETP.GE.AND P0, PT, R8, 0x2, PT ;  /* 0x000000020800780c */ /* 0x000fda0003f06270 */
[----:B------:R-:W-:Y:S05]  /*02d0*/  @!P0 BRA `(.L_x_11) ;  /* 0x0000005000908947 */ /* 0x000fea0003800000 */
[C---:B------:R-:W-:Y:S01]  /*02e0*/  LOP3.LUT R26, R8.reuse, 0x7, RZ, 0xc0, !PT ;  /* 0x00000007081a7812 */ /* 0x040fe200078ec0ff */
[----:B------:R-:W-:Y:S01]  /*02f0*/  BSSY.RECONVERGENT B0, `(.L_x_12) ;  /* 0x0000521000007945 */ /* 0x000fe20003800200 */
[C---:B------:R-:W-:Y:S01]  /*0300*/  LOP3.LUT R44, R8.reuse, 0xf, RZ, 0xc0, !PT ;  /* 0x0000000f082c7812 */ /* 0x040fe200078ec0ff */
[C---:B------:R-:W-:Y:S01]  /*0310*/  VIADD R45, R8.reuse, 0xffffffff ;  /* 0xffffffff082d7836 */ /* 0x040fe20000000000 */
[C---:B------:R-:W-:Y:S02]  /*0320*/  LOP3.LUT R15, R8.reuse, 0x3, RZ, 0xc0, !PT ;  /* 0x00000003080f7812 */ /* 0x040fe400078ec0ff */
[----:B------:R-:W-:Y:S02]  /*0330*/  CS2R R10, SRZ ;  /* 0x00000000000a7805 */ /* 0x000fe4000001ff00 */
[C---:B------:R-:W-:Y:S02]  /*0340*/  LOP3.LUT R14, R8.reuse, 0x7ffffff8, RZ, 0xc0, !PT ;  /* 0x7ffffff8080e7812 */ /* 0x040fe400078ec0ff */
[----:B------:R-:W-:-:S02]  /*0350*/  LOP3.LUT R13, R8, 0x1, RZ, 0xc0, !PT ;  /* 0x00000001080d7812 */ /* 0x000fc400078ec0ff */
[----:B------:R-:W-:Y:S01]  /*0360*/  LOP3.LUT R12, R8, 0x7ffffff0, RZ, 0xc0, !PT ;  /* 0x7ffffff0080c7812 */ /* 0x000fe200078ec0ff */
[----:B------:R-:W-:Y:S01]  /*0370*/  VIADD R8, R26, 0xffffffff ;  /* 0xffffffff1a087836 */ /* 0x000fe20000000000 */
[----:B------:R-:W-:Y:S02]  /*0380*/  IADD3 R9, PT, PT, R44, -0x1, RZ ;  /* 0xffffffff2c097810 */ /* 0x000fe40007ffe0ff */
[----:B------:R-:W-:-:S07]  /*0390*/  IADD3 R7, PT, PT, R15, -0x1, RZ ;  /* 0xffffffff0f077810 */ /* 0x000fce0007ffe0ff */
.L_x_73:
[----:B------:R-:W-:Y:S01]  /*03a0*/  ISETP.GT.U32.AND P0, PT, R22, RZ, PT ;  /* 0x000000ff1600720c */ /* 0x000fe20003f04070 */
[----:B-1--4-:R-:W-:Y:S02]  /*03b0*/  IMAD.MOV.U32 R31, RZ, RZ, RZ ;  /* 0x000000ffff1f7224 */ /* 0x012fe400078e00ff */
[----:B0-2---:R-:W-:Y:S01]  /*03c0*/  HFMA2 R33, -RZ, RZ, 0, 0 ;  /* 0x00000000ff217431 */ /* 0x005fe200000001ff */
[----:B------:R-:W-:-:S13]  /*03d0*/  ISETP.GT.U32.AND.EX P0, PT, R23, RZ, PT, P0 ;  /* 0x000000ff1700720c */ /* 0x000fda0003f04100 */
[----:B------:R-:W-:Y:S01]  /*03e0*/  @!P0 IADD3 R4, P1, PT, R18, R31, RZ ;  /* 0x0000001f12048210 */ /* 0x000fe20007f3e0ff */
[----:B------:R-:W-:-:S03]  /*03f0*/  @!P0 IMAD.MOV.U32 R31, RZ, RZ, 0x1 ;  /* 0x00000001ff1f8424 */ /* 0x000fc600078e00ff */
[----:B------:R-:W-:Y:S01]  /*0400*/  @!P0 IADD3.X R5, PT, PT, R19, R33, RZ, P1, !PT ;  /* 0x0000002113058210 */ /* 0x000fe20000ffe4ff */
[----:B------:R-:W-:Y:S01]  /*0410*/  @!P0 IMAD.MOV.U32 R33, RZ, RZ, RZ ;  /* 0x000000ffff218224 */ /* 0x000fe200078e00ff */
[CC--:B------:R-:W-:Y:S02]  /*0420*/  IADD3 R0, P3, PT, R22.reuse, -R31.reuse, RZ ;  /* 0x8000001f16007210 */ /* 0x0c0fe40007f7e0ff */
[----:B------:R-:W-:Y:S01]  /*0430*/  ISETP.GT.U32.AND P1, PT, R22, R31, PT ;  /* 0x0000001f1600720c */ /* 0x000fe20003f24070 */
[----:B------:R0:W-:Y:S01]  /*0440*/  @!P0 ST.E.U8 desc[UR36][R4.64], RZ ;  /* 0x000000ff04008985 */ /* 0x0001e2000c101124 */
[----:B------:R-:W-:Y:S02]  /*0450*/  ISETP.LE.U32.AND P2, PT, R0, 0x3, PT ;  /* 0x000000030000780c */ /* 0x000fe40003f43070 */
[CC--:B------:R-:W-:Y:S02]  /*0460*/  ISETP.GT.U32.AND.EX P1, PT, R23.reuse, R33.reuse, PT, P1 ;  /* 0x000000211700720c */ /* 0x0c0fe40003f24110 */
[----:B------:R-:W-:-:S04]  /*0470*/  IADD3.X R0, PT, PT, R23, ~R33, RZ, P3, !PT ;  /* 0x8000002117007210 */ /* 0x000fc80001ffe4ff */
[----:B------:R-:W-:-:S13]  /*0480*/  ISETP.LE.U32.OR.EX P1, PT, R0, RZ, !P1, P2 ;  /* 0x000000ff0000720c */ /* 0x000fda0004f23520 */
[----:B0--3--:R-:W-:Y:S05]  /*0490*/  @P1 BRA `(.L_x_13) ;  /* 0x0000000000401947 */ /* 0x009fea0003800000 */
[----:B------:R-:W-:Y:S01]  /*04a0*/  IADD3 R0, P1, PT, R22, -0x3, RZ ;  /* 0xfffffffd16007810 */ /* 0x000fe20007f3e0ff */
[----:B------:R-:W-:Y:S01]  /*04b0*/  BSSY.RECONVERGENT B2, `(.L_x_13) ;  /* 0x000000e000027945 */ /* 0x000fe20003800200 */
[----:B------:R-:W-:Y:S02]  /*04c0*/  PLOP3.LUT P0, PT, PT, PT, PT, 0x8, 0x80 ;  /* 0x000000000080781c */ /* 0x000fe40003f0e170 */
[----:B------:R-:W-:-:S11]  /*04d0*/  IADD3.X R3, PT, PT, R23, -0x1, RZ, P1, !PT ;  /* 0xffffffff17037810 */ /* 0x000fd60000ffe4ff */
.L_x_14:
[----:B0-----:R-:W-:Y:S02]  /*04e0*/  IADD3 R4, P1, PT, R18, R31, RZ ;  /* 0x0000001f12047210 */ /* 0x001fe40007f3e0ff */
[----:B------:R-:W-:-:S03]  /*04f0*/  IADD3 R31, P2, PT, R31, 0x4, RZ ;  /* 0x000000041f1f7810 */ /* 0x000fc60007f5e0ff */
[----:B------:R-:W-:Y:S01]  /*0500*/  IMAD.X R5, R19, 0x1, R33, P1 ;  /* 0x0000000113057824 */ /* 0x000fe200008e0621 */
[----:B------:R-:W-:Y:S02]  /*0510*/  ISETP.GE.U32.AND P1, PT, R31, R0, PT ;  /* 0x000000001f00720c */ /* 0x000fe40003f26070 */
[----:B------:R-:W-:Y:S02]  /*0520*/  IADD3.X R33, PT, PT, RZ, R33, RZ, P2, !PT ;  /* 0x00000021ff217210 */ /* 0x000fe400017fe4ff */
[----:B------:R0:W-:Y:S02]  /*0530*/  ST.E.U8 desc[UR36][R4.64], RZ ;  /* 0x000000ff04007985 */ /* 0x0001e4000c101124 */
[----:B------:R-:W-:Y:S02]  /*0540*/  ISETP.GE.U32.AND.EX P1, PT, R33, R3, PT, P1 ;  /* 0x000000032100720c */ /* 0x000fe40003f26110 */
[----:B------:R0:W-:Y:S04]  /*0550*/  ST.E.U8 desc[UR36][R4.64+0x1], RZ ;  /* 0x000001ff04007985 */ /* 0x0001e8000c101124 */
[----:B------:R0:W-:Y:S04]  /*0560*/  ST.E.U8 desc[UR36][R4.64+0x2], RZ ;  /* 0x000002ff04007985 */ /* 0x0001e8000c101124 */
[----:B------:R0:W-:Y:S03]  /*0570*/  ST.E.U8 desc[UR36][R4.64+0x3], RZ ;  /* 0x000003ff04007985 */ /* 0x0001e6000c101124 */
[----:B------:R-:W-:Y:S05]  /*0580*/  @!P1 BRA `(.L_x_14) ;  /* 0xfffffffc00d49947 */ /* 0x000fea000383ffff */
[----:B------:R-:W-:Y:S05]  /*0590*/  BSYNC.RECONVERGENT B2 ;  /* 0x0000000000027941 */ /* 0x000fea0003800200 */
.L_x_13:
[CC--:B------:R-:W-:Y:S01]  /*05a0*/  IADD3 R0, P3, PT, R22.reuse, -R31.reuse, RZ ;  /* 0x8000001f16007210 */ /* 0x0c0fe20007f7e0ff */
[----:B------:R-:W1:Y:S01]  /*05b0*/  LDCU UR4, c[0x0][0x3b8] ;  /* 0x00007700ff0477ac */ /* 0x000e620008000800 */
[----:B------:R-:W-:Y:S01]  /*05c0*/  ISETP.GT.U32.AND P2, PT, R22, R31, PT ;  /* 0x0000001f1600720c */ /* 0x000fe20003f44070 */
[----:B------:R-:W-:Y:S01]  /*05d0*/  BSSY.RECONVERGENT B2, `(.L_x_15) ;  /* 0x00003a3000027945 */ /* 0x000fe20003800200 */
[----:B------:R-:W-:Y:S01]  /*05e0*/  ISETP.LE.U32.AND P1, PT, R0, 0x1, PT ;  /* 0x000000010000780c */ /* 0x000fe20003f23070 */
[C---:B------:R-:W-:Y:S01]  /*05f0*/  IMAD.X R0, R23.reuse, 0x1, ~R33, P3 ;  /* 0x0000000117007824 */ /* 0x040fe200018e0e21 */
[----:B------:R-:W-:-:S04]  /*0600*/  ISETP.GT.U32.AND.EX P2, PT, R23, R33, PT, P2 ;  /* 0x000000211700720c */ /* 0x000fc80003f44120 */
[----:B------:R-:W-:Y:S01]  /*0610*/  ISETP.LE.U32.OR.EX P1, PT, R0, RZ, !P2, P1 ;  /* 0x000000ff0000720c */ /* 0x000fe20005723510 */
[----:B-1----:R-:W-:-:S12]  /*0620*/  IMAD R6, R10, UR4, RZ ;  /* 0x000000040a067c24 */ /* 0x002fd8000f8e02ff */
[----:B------:R-:W-:Y:S02]  /*0630*/  @!P1 IADD3 R28, P3, PT, R18, R31, RZ ;  /* 0x0000001f121c9210 */ /* 0x000fe40007f7e0ff */
[----:B------:R-:W-:Y:S02]  /*0640*/  @!P1 IADD3 R31, P2, PT, R31, 0x2, RZ ;  /* 0x000000021f1f9810 */ /* 0x000fe40007f5e0ff */
[----:B------:R-:W-:Y:S02]  /*0650*/  @!P1 IADD3.X R29, PT, PT, R19, R33, RZ, P3, !PT ;  /* 0x00000021131d9210 */ /* 0x000fe40001ffe4ff */
[----:B------:R-:W-:Y:S01]  /*0660*/  @!P1 PLOP3.LUT P0, PT, PT, PT, PT, 0x8, 0x80 ;  /* 0x000000000080981c */ /* 0x000fe20003f0e170 */
[----:B------:R-:W-:Y:S01]  /*0670*/  @!P1 IMAD.X R33, RZ, RZ, R33, P2 ;  /* 0x000000ffff219224 */ /* 0x000fe200010e0621 */
[----:B------:R-:W-:Y:S01]  /*0680*/  ISETP.LT.U32.AND P2, PT, R31, R22, PT ;  /* 0x000000161f00720c */ /* 0x000fe20003f41070 */
[----:B------:R1:W-:Y:S03]  /*0690*/  @!P1 ST.E.U8 desc[UR36][R28.64], RZ ;  /* 0x000000ff1c009985 */ /* 0x0003e6000c101124 */
[----:B------:R-:W-:Y:S01]  /*06a0*/  ISETP.LT.U32.OR.EX P0, PT, R33, R23, P0, P2 ;  /* 0x000000172100720c */ /* 0x000fe20000701520 */
[----:B------:R1:W-:-:S12]  /*06b0*/  @!P1 ST.E.U8 desc[UR36][R28.64+0x1], RZ ;  /* 0x000001ff1c009985 */ /* 0x0003d8000c101124 */
[----:B0-----:R-:W-:-:S04]  /*06c0*/  @P0 IADD3 R4, P2, PT, R18, R31, RZ ;  /* 0x0000001f12040210 */ /* 0x001fc80007f5e0ff */
[----:B------:R-:W-:Y:S02]  /*06d0*/  @P0 IADD3.X R5, PT, PT, R19, R33, RZ, P2, !PT ;  /* 0x0000002113050210 */ /* 0x000fe400017fe4ff */
[----:B------:R-:W-:-:S03]  /*06e0*/  ISETP.LT.AND P2, PT, RZ, UR4, PT ;  /* 0x00000004ff007c0c */ /* 0x000fc6000bf41270 */
[----:B------:R1:W-:Y:S10]  /*06f0*/  @P0 ST.E.U8 desc[UR36][R4.64], RZ ;  /* 0x000000ff04000985 */ /* 0x0003f4000c101124 */
[----:B-1----:R-:W-:Y:S05]  /*0700*/  @P2 BRA `(.L_x_16) ;  /* 0x00000008009c2947 */ /* 0x002fea0003800000 */
[----:B------:R-:W-:Y:S01]  /*0710*/  BSSY.RECONVERGENT B3, `(.L_x_17) ;  /* 0x00000a5000037945 */ /* 0x000fe20003800200 */
[----:B------:R-:W-:-:S07]  /*0720*/  IMAD.MOV.U32 R0, RZ, RZ, RZ ;  /* 0x000000ffff007224 */ /* 0x000fce00078e00ff */
.L_x_26:
[----:B------:R-:W-:Y:S01]  /*0730*/  ISETP.GT.U32.AND P0, PT, R22, RZ, PT ;  /* 0x000000ff1600720c */ /* 0x000fe20003f04070 */
[----:B-1----:R-:W-:Y:S01]  /*0740*/  IMAD.MOV.U32 R31, RZ, RZ, RZ ;  /* 0x000000ffff1f7224 */ /* 0x002fe200078e00ff */
[----:B------:R-:W-:Y:S02]  /*0750*/  MOV R3, RZ ;  /* 0x000000ff00037202 */ /* 0x000fe40000000f00 */
[----:B------:R-:W-:-:S13]  /*0760*/  ISETP.GT.U32.AND.EX P0, PT, R23, RZ, PT, P0 ;  /* 0x000000ff1700720c */ /* 0x000fda0003f04100 */
[----:B------:R-:W-:Y:S02]  /*0770*/  @!P0 IADD3 R4, P1, PT, R3, R2, RZ ;  /* 0x0000000203048210 */ /* 0x000fe40007f3e0ff */
[----:B------:R-:W-:-:S03]  /*0780*/  @!P0 MOV R3, 0x1 ;  /* 0x0000000100038802 */ /* 0x000fc60000000f00 */
[----:B------:R-:W-:Y:S01]  /*0790*/  @!P0 IMAD.X R5, R31, 0x1, R27, P1 ;  /* 0x000000011f058824 */ /* 0x000fe200008e061b */
[----:B------:R-:W-:Y:S02]  /*07a0*/  @!P0 MOV R31, RZ ;  /* 0x000000ff001f8202 */ /* 0x000fe40000000f00 */
[CC--:B------:R-:W-:Y:S02]  /*07b0*/  IADD3 R28, P4, PT, R22.reuse, -R3.reuse, RZ ;  /* 0x80000003161c7210 */ /* 0x0c0fe40007f9e0ff */
[----:B------:R-:W-:Y:S01]  /*07c0*/  ISETP.GT.U32.AND P1, PT, R22, R3, PT ;  /* 0x000000031600720c */ /* 0x000fe20003f24070 */
[----:B------:R0:W-:Y:S01]  /*07d0*/  @!P0 ST.E.U8 desc[UR36][R4.64], RZ ;  /* 0x000000ff04008985 */ /* 0x0001e2000c101124 */
[----:B------:R-:W-:Y:S01]  /*07e0*/  ISETP.LE.U32.AND P3, PT, R28, 0x3, PT ;  /* 0x000000031c00780c */ /* 0x000fe20003f63070 */
[C---:B------:R-:W-:Y:S01]  /*07f0*/  IMAD.X R28, R23.reuse, 0x1, ~R31, P4 ;  /* 0x00000001171c7824 */ /* 0x040fe200020e0e1f */
[----:B------:R-:W-:-:S04]  /*0800*/  ISETP.GT.U32.AND.EX P1, PT, R23, R31, PT, P1 ;  /* 0x0000001f1700720c */ /* 0x000fc80003f24110 */
[----:B------:R-:W-:-:S13]  /*0810*/  ISETP.LE.U32.OR.EX P1, PT, R28, RZ, !P1, P3 ;  /* 0x000000ff1c00720c */ /* 0x000fda0004f23530 */
[----:B0-----:R-:W-:Y:S05]  /*0820*/  @P1 BRA `(.L_x_18) ;  /* 0x0000000000401947 */ /* 0x001fea0003800000 */
[----:B------:R-:W-:Y:S01]  /*0830*/  IADD3 R28, P1, PT, R22, -0x3, RZ ;  /* 0xfffffffd161c7810 */ /* 0x000fe20007f3e0ff */
[----:B------:R-:W-:Y:S01]  /*0840*/  BSSY.RECONVERGENT B4, `(.L_x_18) ;  /* 0x000000e000047945 */ /* 0x000fe20003800200 */
[----:B------:R-:W-:Y:S02]  /*0850*/  PLOP3.LUT P0, PT, PT, PT, PT, 0x8, 0x80 ;  /* 0x000000000080781c */ /* 0x000fe40003f0e170 */
[----:B------:R-:W-:-:S11]  /*0860*/  IADD3.X R30, PT, PT, R23, -0x1, RZ, P1, !PT ;  /* 0xffffffff171e7810 */ /* 0x000fd60000ffe4ff */
.L_x_19:
[C---:B0-----:R-:W-:Y:S02]  /*0870*/  IADD3 R4, P1, PT, R3.reuse, R2, RZ ;  /* 0x0000000203047210 */ /* 0x041fe40007f3e0ff */
[----:B------:R-:W-:Y:S02]  /*0880*/  IADD3 R3, P3, PT, R3, 0x4, RZ ;  /* 0x0000000403037810 */ /* 0x000fe40007f7e0ff */
[----:B------:R-:W-:Y:S02]  /*0890*/  IADD3.X R5, PT, PT, R31, R27, RZ, P1, !PT ;  /* 0x0000001b1f057210 */ /* 0x000fe40000ffe4ff */
[----:B------:R-:W-:Y:S01]  /*08a0*/  ISETP.GE.U32.AND P1, PT, R3, R28, PT ;  /* 0x0000001c0300720c */ /* 0x000fe20003f26070 */
[----:B------:R-:W-:Y:S02]  /*08b0*/  IMAD.X R31, RZ, RZ, R31, P3 ;  /* 0x000000ffff1f7224 */ /* 0x000fe400018e061f */
[----:B------:R0:W-:Y:S03]  /*08c0*/  ST.E.U8 desc[UR36][R4.64], RZ ;  /* 0x000000ff04007985 */ /* 0x0001e6000c101124 */
[----:B------:R-:W-:Y:S01]  /*08d0*/  ISETP.GE.U32.AND.EX P1, PT, R31, R30, PT, P1 ;  /* 0x0000001e1f00720c */ /* 0x000fe20003f26110 */
[----:B------:R0:W-:Y:S04]  /*08e0*/  ST.E.U8 desc[UR36][R4.64+0x1], RZ ;  /* 0x000001ff04007985 */ /* 0x0001e8000c101124 */
[----:B------:R0:W-:Y:S04]  /*08f0*/  ST.E.U8 desc[UR36][R4.64+0x2], RZ ;  /* 0x000002ff04007985 */ /* 0x0001e8000c101124 */
[----:B------:R0:W-:Y:S04]  /*0900*/  ST.E.U8 desc[UR36][R4.64+0x3], RZ ;  /* 0x000003ff04007985 */ /* 0x0001e8000c101124 */
[----:B------:R-:W-:Y:S05]  /*0910*/  @!P1 BRA `(.L_x_19) ;  /* 0xfffffffc00d49947 */ /* 0x000fea000383ffff */
[----:B------:R-:W-:Y:S05]  /*0920*/  BSYNC.RECONVERGENT B4 ;  /* 0x0000000000047941 */ /* 0x000fea0003800200 */
.L_x_18:
[CC--:B0-----:R-:W-:Y:S01]  /*0930*/  IADD3 R4, P4, PT, R22.reuse, -R3.reuse, RZ ;  /* 0x8000000316047210 */ /* 0x0c1fe20007f9e0ff */
[----:B------:R-:W-:Y:S01]  /*0940*/  BSSY.RECONVERGENT B4, `(.L_x_20) ;  /* 0x000007e000047945 */ /* 0x000fe20003800200 */
[----:B------:R-:W-:Y:S02]  /*0950*/  ISETP.GT.U32.AND P3, PT, R22, R3, PT ;  /* 0x000000031600720c */ /* 0x000fe40003f64070 */
[----:B------:R-:W-:Y:S02]  /*0960*/  ISETP.LE.U32.AND P1, PT, R4, 0x1, PT ;  /* 0x000000010400780c */ /* 0x000fe40003f23070 */
[CC--:B------:R-:W-:Y:S02]  /*0970*/  ISETP.GT.U32.AND.EX P3, PT, R23.reuse, R31.reuse, PT, P3 ;  /* 0x0000001f1700720c */ /* 0x0c0fe40003f64130 */
[----:B------:R-:W-:-:S04]  /*0980*/  IADD3.X R4, PT, PT, R23, ~R31, RZ, P4, !PT ;  /* 0x8000001f17047210 */ /* 0x000fc800027fe4ff */
[----:B------:R-:W-:-:S13]  /*0990*/  ISETP.LE.U32.OR.EX P1, PT, R4, RZ, !P3, P1 ;  /* 0x000000ff0400720c */ /* 0x000fda0005f23510 */
[C---:B------:R-:W-:Y:S02]  /*09a0*/  @!P1 IADD3 R28, P4, PT, R3.reuse, R2, RZ ;  /* 0x00000002031c9210 */ /* 0x040fe40007f9e0ff */
[----:B------:R-:W-:Y:S02]  /*09b0*/  @!P1 IADD3 R3, P3, PT, R3, 0x2, RZ ;  /* 0x0000000203039810 */ /* 0x000fe40007f7e0ff */
[----:B------:R-:W-:Y:S01]  /*09c0*/  @!P1 PLOP3.LUT P0, PT, PT, PT, PT, 0x8, 0x80 ;  /* 0x000000000080981c */ /* 0x000fe20003f0e170 */
[----:B------:R-:W-:Y:S01]  /*09d0*/  @!P1 IMAD.X R29, R31, 0x1, R27, P4 ;  /* 0x000000011f1d9824 */ /* 0x000fe200020e061b */
[----:B------:R-:W-:Y:S02]  /*09e0*/  @!P1 IADD3.X R31, PT, PT, RZ, R31, RZ, P3, !PT ;  /* 0x0000001fff1f9210 */ /* 0x000fe40001ffe4ff */
[----:B------:R-:W-:Y:S02]  /*09f0*/  ISETP.LT.U32.AND P3, PT, R3, R22, PT ;  /* 0x000000160300720c */ /* 0x000fe40003f61070 */
[----:B------:R0:W-:Y:S02]  /*0a00*/  @!P1 ST.E.U8 desc[UR36][R28.64], RZ ;  /* 0x000000ff1c009985 */ /* 0x0001e4000c101124 */
[----:B------:R-:W-:-:S02]  /*0a10*/  ISETP.LT.U32.OR.EX P0, PT, R31, R23, P0, P3 ;  /* 0x000000171f00720c */ /* 0x000fc40000701530 */
[----:B------:R0:W-:Y:S11]  /*0a20*/  @!P1 ST.E.U8 desc[UR36][R28.64+0x1], RZ ;  /* 0x000001ff1c009985 */ /* 0x0001f6000c101124 */
[----:B------:R-:W-:Y:S01]  /*0a30*/  @P0 IADD3 R4, P3, PT, R3, R2, RZ ;  /* 0x0000000203040210 */ /* 0x000fe20007f7e0ff */
[----:B------:R-:W-:-:S04]  /*0a40*/  HFMA2 R3, -RZ, RZ, 0, 0 ;  /* 0x00000000ff037431 */ /* 0x000fc800000001ff */
[----:B------:R-:W-:-:S05]  /*0a50*/  @P0 IMAD.X R5, R31, 0x1, R27, P3 ;  /* 0x000000011f050824 */ /* 0x000fca00018e061b */
[----:B------:R0:W-:Y:S03]  /*0a60*/  @P0 ST.E.U8 desc[UR36][R4.64], RZ ;  /* 0x000000ff04000985 */ /* 0x0001e6000c101124 */
.L_x_25:
[----:B0-----:R-:W0:Y:S01]  /*0a70*/  LDC.64 R4, c[0x0][0x380] ;  /* 0x0000e000ff047b82 */ /* 0x001e220000000a00 */
[----:B------:R-:W-:Y:S01]  /*0a80*/  BSSY.RECONVERGENT B5, `(.L_x_21) ;  /* 0x0000068000057945 */ /* 0x000fe20003800200 */
[----:B------:R-:W-:Y:S01]  /*0a90*/  MOV R41, 0x1 ;  /* 0x0000000100297802 */ /* 0x000fe20000000f00 */
[----:B0-----:R-:W-:-:S04]  /*0aa0*/  IMAD.WIDE.U32 R4, R3, 0x8, R4 ;  /* 0x0000000803047825 */ /* 0x001fc800078e0004 */
[----:B------:R-:W-:-:S05]  /*0ab0*/  VIADD R3, R3, 0x1 ;  /* 0x0000000103037836 */ /* 0x000fca0000000000 */
[----:B-1----:R-:W-:-:S13]  /*0ac0*/  ISETP.NE.AND P1, PT, R3, 0x1000, PT ;  /* 0x000010000300780c */ /* 0x002fda0003f25270 */
.L_x_24:
[----:B------:R-:W0:Y:S01]  /*0ad0*/  LDC R43, c[0x0][0x3bc] ;  /* 0x0000ef00ff2b7b82 */ /* 0x000e220000000800 */
[----:B-1----:R-:W-:Y:S01]  /*0ae0*/  IMAD.IADD R30, R6, 0x1, R41 ;  /* 0x00000001061e7824 */ /* 0x002fe200078e0229 */
[----:B------:R-:W-:Y:S01]  /*0af0*/  BSSY.RECONVERGENT B6, `(.L_x_22) ;  /* 0x000005d000067945 */ /* 0x000fe20003800200 */
[----:B------:R-:W-:-:S05]  /*0b00*/  MOV R47, RZ ;  /* 0x000000ff002f7202 */ /* 0x000fca0000000f00 */
[----:B------:R-:W1:Y:S01]  /*0b10*/  LDC.64 R28, c[0x0][0x398] ;  /* 0x0000e600ff1c7b82 */ /* 0x000e620000000a00 */
[----:B0-----:R-:W-:-:S04]  /*0b20*/  IMAD R31, R30, R43, R0 ;  /* 0x0000002b1e1f7224 */ /* 0x001fc800078e0200 */
[----:B-1----:R-:W-:-:S07]  /*0b30*/  IMAD.WIDE R28, R31, 0x4, R28 ;  /* 0x000000041f1c7825 */ /* 0x002fce00078e021c */
.L_x_23:
[----:B------:R-:W2:Y:S01]  /*0b40*/  LDG.E.64 R34, desc[UR36][R4.64] ;  /* 0x0000002404227981 */ /* 0x000ea2000c1e1b00 */
[----:B------:R-:W0:Y:S01]  /*0b50*/  LDC R40, c[0x0][0x3b8] ;  /* 0x0000ee00ff287b82 */ /* 0x000e220000000800 */
[----:B-1----:R-:W-:Y:S02]  /*0b60*/  IMAD.IADD R30, R6, 0x1, R47 ;  /* 0x00000001061e7824 */ /* 0x002fe400078e022f */
[----:B------:R-:W3:Y:S05]  /*0b70*/  LDG.E R36, desc[UR36][R28.64] ;  /* 0x000000241c247981 */ /* 0x000eea000c1e1900 */
[----:B------:R-:W1:Y:S01]  /*0b80*/  LDC.64 R32, c[0x0][0x390] ;  /* 0x0000e400ff207b82 */ /* 0x000e620000000a00 */
[----:B0-----:R-:W-:-:S04]  /*0b90*/  IMAD R31, R30, R40, R41 ;  /* 0x000000281e1f7224 */ /* 0x001fc800078e0229 */
[----:B-1----:R-:W-:-:S04]  /*0ba0*/  IMAD.WIDE R32, R31, 0x4, R32 ;  /* 0x000000041f207825 */ /* 0x002fc800078e0220 */
[----:B------:R-:W-:Y:S01]  /*0bb0*/  IMAD.WIDE.U32 R30, R47, 0x4, R16 ;  /* 0x000000042f1e7825 */ /* 0x000fe200078e0010 */
[----:B------:R-:W3:Y:S04]  /*0bc0*/  LDG.E R37, desc[UR36][R32.64] ;  /* 0x0000002420257981 */ /* 0x000ee8000c1e1900 */
[----:B------:R-:W4:Y:S01]  /*0bd0*/  LD.E R39, desc[UR36][R30.64] ;  /* 0x000000241e277980 */ /* 0x000f22000c101900 */
[----:B--2---:R-:W-:-:S06]  /*0be0*/  IMAD.WIDE.U32 R34, R41, 0x4, R34 ;  /* 0x0000000429227825 */ /* 0x004fcc00078e0022 */
[----:B------:R-:W4:Y:S01]  /*0bf0*/  LD.E R35, desc[UR36][R34.64] ;  /* 0x0000002422237980 */ /* 0x000f22000c101900 */
[----:B---3--:R-:W-:-:S04]  /*0c00*/  FMUL R36, R36, R37 ;  /* 0x0000002524247220 */ /* 0x008fc80000400000 */
[----:B----4-:R-:W-:-:S05]  /*0c10*/  FFMA R49, R36, R35, R39 ;  /* 0x0000002324317223 */ /* 0x010fca0000000027 */
[----:B------:R0:W-:Y:S04]  /*0c20*/  ST.E desc[UR36][R30.64], R49 ;  /* 0x000000311e007985 */ /* 0x0001e8000c101924 */
[----:B------:R-:W2:Y:S01]  /*0c30*/  LDG.E.64 R38, desc[UR36][R4.64] ;  /* 0x0000002404267981 */ /* 0x000ea2000c1e1b00 */
[----:B------:R-:W-:-:S03]  /*0c40*/  IMAD.WIDE.U32 R36, R40, 0x4, R32 ;  /* 0x0000000428247825 */ /* 0x000fc600078e0020 */
[----:B------:R-:W3:Y:S04]  /*0c50*/  LDG.E R42, desc[UR36][R28.64] ;  /* 0x000000241c2a7981 */ /* 0x000ee8000c1e1900 */
        /* <DEDUP_REMOVED lines=10> */
[----:B0-----:R-:W3:Y:S04]  /*0d00*/  LDG.E R49, desc[UR36][R32.64] ;  /* 0x0000002420317981 */ /* 0x001ee8000c1e1900 */
        /* <DEDUP_REMOVED lines=9> */
[----:B-1----:R-:W3:Y:S04]  /*0da0*/  LDG.E R51, desc[UR36][R36.64] ;  /* 0x0000002424337981 */ /* 0x002ee8000c1e1900 */
        /* <DEDUP_REMOVED lines=26> */
[----:B------:R-:W0:Y:S01]  /*0f50*/  LDG.E.64 R34, desc[UR36][R4.64] ;  /* 0x0000002404227981 */ /* 0x000e22000c1e1b00 */
[----:B------:R-:W-:-:S03]  /*0f60*/  IMAD.WIDE.U32 R32, R40, 0x4, R36 ;  /* 0x0000000428207825 */ /* 0x000fc600078e0024 */
[----:B------:R-:W2:Y:S01]  /*0f70*/  LD.E R37, desc[UR36][R30.64+0x18] ;  /* 0x000018241e257980 */ /* 0x000ea2000c101900 */
[----:B0-----:R-:W-:-:S03]  /*0f80*/  IMAD.WIDE.U32 R38, R41, 0x4, R34 ;  /* 0x0000000429267825 */ /* 0x001fc600078e0022 */
[----:B------:R-:W3:Y:S04]  /*0f90*/  LDG.E R34, desc[UR36][R28.64] ;  /* 0x000000241c227981 */ /* 0x000ee8000c1e1900 */
[----:B------:R-:W3:Y:S04]  /*0fa0*/  LDG.E R35, desc[UR36][R32.64] ;  /* 0x0000002420237981 */ /* 0x000ee8000c1e1900 */
[----:B------:R-:W2:Y:S01]  /*0fb0*/  LD.E R39, desc[UR36][R38.64] ;  /* 0x0000002426277980 */ /* 0x000ea2000c101900 */
[----:B---3--:R-:W-:-:S04]  /*0fc0*/  FMUL R34, R34, R35 ;  /* 0x0000002322227220 */ /* 0x008fc80000400000 */
[----:B--2---:R-:W-:-:S05]  /*0fd0*/  FFMA R49, R34, R39, R37 ;  /* 0x0000002722317223 */ /* 0x004fca0000000025 */
        /* <DEDUP_REMOVED lines=8> */
[----:B---3--:R-:W-:Y:S01]  /*1060*/  FMUL R42, R42, R37 ;  /* 0x000000252a2a7220 */ /* 0x008fe20000400000 */
[----:B------:R-:W-:-:S04]  /*1070*/  IADD3 R47, PT, PT, R47, 0x8, RZ ;  /* 0x000000082f2f7810 */ /* 0x000fc80007ffe0ff */
[----:B------:R-:W-:Y:S01]  /*1080*/  ISETP.NE.AND P0, PT, R47, R40, PT ;  /* 0x000000282f00720c */ /* 0x000fe20003f05270 */
[----:B----4-:R-:W-:-:S05]  /*1090*/  FFMA R33, R42, R35, R33 ;  /* 0x000000232a217223 */ /* 0x010fca0000000021 */
[----:B------:R1:W-:Y:S07]  /*10a0*/  ST.E desc[UR36][R30.64+0x1c], R33 ;  /* 0x00001c211e007985 */ /* 0x0003ee000c101924 */
[----:B------:R-:W-:Y:S05]  /*10b0*/  @P0 BRA `(.L_x_23) ;  /* 0xfffffff800a00947 */ /* 0x000fea000383ffff */
[----:B------:R-:W-:Y:S05]  /*10c0*/  BSYNC.RECONVERGENT B6 ;  /* 0x0000000000067941 */ /* 0x000fea0003800200 */
.L_x_22:
[----:B------:R-:W-:-:S05]  /*10d0*/  VIADD R41, R41, 0x1 ;  /* 0x0000000129297836 */ /* 0x000fca0000000000 */
[----:B------:R-:W-:-:S13]  /*10e0*/  ISETP.NE.AND P0, PT, R41, R40, PT ;  /* 0x000000282900720c */ /* 0x000fda0003f05270 */
[----:B------:R-:W-:Y:S05]  /*10f0*/  @P0 BRA `(.L_x_24) ;  /* 0xfffffff800740947 */ /* 0x000fea000383ffff */
[----:B------:R-:W-:Y:S05]  /*1100*/  BSYNC.RECONVERGENT B5 ;  /* 0x0000000000057941 */ /* 0x000fea0003800200 */
.L_x_21:
[----:B------:R-:W-:Y:S05]  /*1110*/  @P1 BRA `(.L_x_25) ;  /* 0xfffffff800541947 */ /* 0x000fea000383ffff */
[----:B------:R-:W-:Y:S05]  /*1120*/  BSYNC.RECONVERGENT B4 ;  /* 0x0000000000047941 */ /* 0x000fea0003800200 */
.L_x_20:
[----:B------:R-:W-:-:S04]  /*1130*/  IADD3 R0, PT, PT, R0, 0x1, RZ ;  /* 0x0000000100007810 */ /* 0x000fc80007ffe0ff */
[----:B------:R-:W-:-:S13]  /*1140*/  ISETP.NE.AND P0, PT, R0, R43, PT ;  /* 0x0000002b0000720c */ /* 0x000fda0003f05270 */
[----:B------:R-:W-:Y:S05]  /*1150*/  @P0 BRA `(.L_x_26) ;  /* 0xfffffff400740947 */ /* 0x000fea000383ffff */
[----:B------:R-:W-:Y:S05]  /*1160*/  BSYNC.RECONVERGENT B3 ;  /* 0x0000000000037941 */ /* 0x000fea0003800200 */
.L_x_17:
[----:B------:R-:W-:Y:S05]  /*1170*/  BRA `(.L_x_27) ;  /* 0x0000002c00a07947 */ /* 0x000fea0003800000 */
.L_x_16:
[----:B------:R-:W-:-:S07]  /*1180*/  IMAD.MOV.U32 R5, RZ, RZ, RZ ;  /* 0x000000ffff057224 */ /* 0x000fce00078e00ff */
.L_x_58:
[----:B------:R-:W-:Y:S01]  /*1190*/  ISETP.GT.U32.AND P0, PT, R22, RZ, PT ;  /* 0x000000ff1600720c */ /* 0x000fe20003f04070 */
[----:B012---:R-:W-:Y:S02]  /*11a0*/  HFMA2 R33, -RZ, RZ, 0, 0 ;  /* 0x00000000ff217431 */ /* 0x007fe400000001ff */
[----:B----4-:R-:W-:Y:S01]  /*11b0*/  IMAD.MOV.U32 R3, RZ, RZ, RZ ;  /* 0x000000ffff037224 */ /* 0x010fe200078e00ff */
        /* <DEDUP_REMOVED lines=12> */
[----:B0--3--:R-:W-:Y:S05]  /*1280*/  @P1 BRA `(.L_x_28) ;  /* 0x0000000000401947 */ /* 0x009fea0003800000 */
[----:B------:R-:W-:Y:S01]  /*1290*/  IADD3 R0, P1, PT, R22, -0x3, RZ ;  /* 0xfffffffd16007810 */ /* 0x000fe20007f3e0ff */
[----:B------:R-:W-:Y:S01]  /*12a0*/  BSSY.RECONVERGENT B3, `(.L_x_28) ;  /* 0x000000e000037945 */ /* 0x000fe20003800200 */
[----:B------:R-:W-:Y:S02]  /*12b0*/  PLOP3.LUT P0, PT, PT, PT, PT, 0x8, 0x80 ;  /* 0x000000000080781c */ /* 0x000fe40003f0e170 */
[----:B------:R-:W-:-:S11]  /*12c0*/  IADD3.X R4, PT, PT, R23, -0x1, RZ, P1, !PT ;  /* 0xffffffff17047810 */ /* 0x000fd60000ffe4ff */
.L_x_29:
        /* <DEDUP_REMOVED lines=12> */
.L_x_28:
[CC--:B------:R-:W-:Y:S01]  /*1390*/  IADD3 R0, P4, PT, R22.reuse, -R33.reuse, RZ ;  /* 0x8000002116007210 */ /* 0x0c0fe20007f9e0ff */
[----:B------:R-:W1:Y:S01]  /*13a0*/  LDCU.64 UR4, c[0x0][0x3b8] ;  /* 0x00007700ff0477ac */ /* 0x000e620008000a00 */
[----:B------:R-:W-:Y:S01]  /*13b0*/  ISETP.GT.U32.AND P3, PT, R22, R33, PT ;  /* 0x000000211600720c */ /* 0x000fe20003f64070 */
[----:B0-----:R-:W0:Y:S01]  /*13c0*/  LDC.64 R28, c[0x0][0x398] ;  /* 0x0000e600ff1c7b82 */ /* 0x001e220000000a00 */
[----:B------:R-:W-:Y:S01]  /*13d0*/  ISETP.LE.U32.AND P1, PT, R0, 0x1, PT ;  /* 0x000000010000780c */ /* 0x000fe20003f23070 */
[----:B------:R-:W-:Y:S01]  /*13e0*/  BSSY.RECONVERGENT B3, `(.L_x_30) ;  /* 0x000021b000037945 */ /* 0x000fe20003800200 */
[CC--:B------:R-:W-:Y:S02]  /*13f0*/  ISETP.GT.U32.AND.EX P3, PT, R23.reuse, R3.reuse, PT, P3 ;  /* 0x000000031700720c */ /* 0x0c0fe40003f64130 */
[----:B------:R-:W-:Y:S02]  /*1400*/  IADD3.X R0, PT, PT, R23, ~R3, RZ, P4, !PT ;  /* 0x8000000317007210 */ /* 0x000fe400027fe4ff */
[----:B------:R-:W-:-:S02]  /*1410*/  MOV R4, RZ ;  /* 0x000000ff00047202 */ /* 0x000fc40000000f00 */
[----:B------:R-:W-:Y:S01]  /*1420*/  ISETP.LE.U32.OR.EX P1, PT, R0, RZ, !P3, P1 ;  /* 0x000000ff0000720c */ /* 0x000fe20005f23510 */
[----:B-1----:R-:W-:-:S12]  /*1430*/  UIMAD UR4, UR4, UR5, URZ ;  /* 0x00000005040472a4 */ /* 0x002fd8000f8e02ff */
[C---:B------:R-:W-:Y:S02]  /*1440*/  @!P1 IADD3 R30, P4, PT, R33.reuse, R2, RZ ;  /* 0x00000002211e9210 */ /* 0x040fe40007f9e0ff */
[----:B------:R-:W-:Y:S02]  /*1450*/  @!P1 IADD3 R33, P3, PT, R33, 0x2, RZ ;  /* 0x0000000221219810 */ /* 0x000fe40007f7e0ff */
[----:B------:R-:W-:Y:S01]  /*1460*/  @!P1 PLOP3.LUT P0, PT, PT, PT, PT, 0x8, 0x80 ;  /* 0x000000000080981c */ /* 0x000fe20003f0e170 */
[----:B------:R-:W-:Y:S01]  /*1470*/  @!P1 IMAD.X R31, R3, 0x1, R27, P4 ;  /* 0x00000001031f9824 */ /* 0x000fe200020e061b */
[----:B------:R-:W-:Y:S02]  /*1480*/  @!P1 IADD3.X R3, PT, PT, RZ, R3, RZ, P3, !PT ;  /* 0x00000003ff039210 */ /* 0x000fe40001ffe4ff */
[----:B------:R-:W-:Y:S02]  /*1490*/  ISETP.LT.U32.AND P3, PT, R33, R22, PT ;  /* 0x000000162100720c */ /* 0x000fe40003f61070 */
[----:B------:R-:W-:Y:S02]  /*14a0*/  @!P1 ST.E.U8 desc[UR36][R30.64], RZ ;  /* 0x000000ff1e009985 */ /* 0x000fe4000c101124 */
[----:B------:R-:W-:-:S02]  /*14b0*/  ISETP.LT.U32.OR.EX P0, PT, R3, R23, P0, P3 ;  /* 0x000000170300720c */ /* 0x000fc40000701530 */
[----:B------:R1:W-:Y:S02]  /*14c0*/  @!P1 ST.E.U8 desc[UR36][R30.64+0x1], RZ ;  /* 0x000001ff1e009985 */ /* 0x0003e4000c101124 */
[----:B-1----:R-:W-:Y:S01]  /*14d0*/  MOV R30, R16 ;  /* 0x00000010001e7202 */ /* 0x002fe20000000f00 */
[----:B------:R-:W-:-:S08]  /*14e0*/  IMAD.MOV.U32 R31, RZ, RZ, R17 ;  /* 0x000000ffff1f7224 */ /* 0x000fd000078e0011 */
[----:B------:R-:W-:-:S05]  /*14f0*/  @P0 IADD3 R32, P3, PT, R33, R2, RZ ;  /* 0x0000000221200210 */ /* 0x000fca0007f7e0ff */
[----:B------:R-:W-:Y:S02]  /*1500*/  @P0 IMAD.X R33, R3, 0x1, R27, P3 ;  /* 0x0000000103210824 */ /* 0x000fe400018e061b */
[----:B------:R-:W-:-:S03]  /*1510*/  IMAD R3, R10, UR4, R5 ;  /* 0x000000040a037c24 */ /* 0x000fc6000f8e0205 */
[----:B------:R1:W-:Y:S01]  /*1520*/  @P0 ST.E.U8 desc[UR36][R32.64], RZ ;  /* 0x000000ff20000985 */ /* 0x0003e2000c101124 */
[----:B0-----:R-:W-:-:S04]  /*1530*/  IMAD.WIDE.U32 R28, R3, 0x4, R28 ;  /* 0x00000004031c7825 */ /* 0x001fc800078e001c */
[----:B------:R-:W-:-:S07]  /*1540*/  IMAD.MOV.U32 R3, RZ, RZ, RZ ;  /* 0x000000ffff037224 */ /* 0x000fce00078e00ff */
.L_x_51:
[----:B------:R-:W0:Y:S01]  /*1550*/  LDC.64 R16, c[0x0][0x380] ;  /* 0x0000e000ff107b82 */ /* 0x000e220000000a00 */
[----:B------:R-:W-:Y:S01]  /*1560*/  ISETP.GE.U32.AND P3, PT, R45, 0x7, PT ;  /* 0x000000072d00780c */ /* 0x000fe20003f66070 */
[----:B------:R-:W-:Y:S02]  /*1570*/  IMAD.MOV.U32 R43, RZ, RZ, RZ ;  /* 0x000000ffff2b7224 */ /* 0x000fe400078e00ff */
[C---:B0-----:R-:W-:Y:S01]  /*1580*/  IMAD.WIDE.U32 R16, R3.reuse, 0x8, R16 ;  /* 0x0000000803107825 */ /* 0x041fe200078e0010 */
[----:B------:R-:W-:-:S04]  /*1590*/  IADD3 R3, PT, PT, R3, 0x1, RZ ;  /* 0x0000000103037810 */ /* 0x000fc80007ffe0ff */
[----:B------:R-:W-:-:S05]  /*15a0*/  ISETP.NE.AND P0, PT, R3, 0x1000, PT ;  /* 0x000010000300780c */ /* 0x000fca0003f05270 */
[----:B---3--:R-:W-:Y:S08]  /*15b0*/  @!P3 BRA `(.L_x_31) ;  /* 0x000000040030b947 */ /* 0x008ff00003800000 */
[----:B------:R-:W-:Y:S01]  /*15c0*/  HFMA2 R43, -RZ, RZ, 0, 0 ;  /* 0x00000000ff2b7431 */ /* 0x000fe200000001ff */
[----:B------:R-:W-:Y:S06]  /*15d0*/  BSSY.RECONVERGENT B4, `(.L_x_32) ;  /* 0x0000049000047945 */ /* 0x000fec0003800200 */
.L_x_33:
[----:B--2---:R-:W2:Y:S01]  /*15e0*/  LDG.E.64 R38, desc[UR36][R16.64] ;  /* 0x0000002410267981 */ /* 0x004ea2000c1e1b00 */
[----:B------:R-:W1:Y:S01]  /*15f0*/  LDC R47, c[0x0][0x3b8] ;  /* 0x0000ee00ff2f7b82 */ /* 0x000e620000000800 */
[----:B------:R-:W-:-:S07]  /*1600*/  IMAD.IADD R0, R6, 0x1, R43 ;  /* 0x0000000106007824 */ /* 0x000fce00078e022b */
[----:B------:R-:W0:Y:S01]  /*1610*/  LDC.64 R34, c[0x0][0x390] ;  /* 0x0000e400ff227b82 */ /* 0x000e220000000a00 */
[----:B-1----:R-:W-:Y:S02]  /*1620*/  IMAD R33, R0, R47, RZ ;  /* 0x0000002f00217224 */ /* 0x002fe400078e02ff */
[----:B------:R-:W3:Y:S02]  /*1630*/  LDG.E R0, desc[UR36][R28.64] ;  /* 0x000000241c007981 */ /* 0x000ee4000c1e1900 */
[----:B0-----:R-:W-:-:S05]  /*1640*/  IMAD.WIDE R34, R33, 0x4, R34 ;  /* 0x0000000421227825 */ /* 0x001fca00078e0222 */
[----:B------:R-:W3:Y:S04]  /*1650*/  LDG.E R33, desc[UR36][R34.64] ;  /* 0x0000002422217981 */ /* 0x000ee8000c1e1900 */
[----:B--2---:R-:W2:Y:S01]  /*1660*/  LD.E R39, desc[UR36][R38.64] ;  /* 0x0000002426277980 */ /* 0x004ea2000c101900 */
[----:B------:R-:W-:-:S04]  /*1670*/  IMAD.WIDE.U32 R36, R43, 0x4, R30 ;  /* 0x000000042b247825 */ /* 0x000fc800078e001e */
[----:B---3--:R-:W-:-:S04]  /*1680*/  FMUL R0, R0, R33 ;  /* 0x0000002100007220 */ /* 0x008fc80000400000 */
[----:B--2---:R-:W-:-:S05]  /*1690*/  FMUL R49, R0, R39 ;  /* 0x0000002700317220 */ /* 0x004fca0000400000 */
[----:B------:R0:W-:Y:S04]  /*16a0*/  ST.E desc[UR36][R36.64], R49 ;  /* 0x0000003124007985 */ /* 0x0001e8000c101924 */
[----:B------:R-:W2:Y:S01]  /*16b0*/  LDG.E.64 R40, desc[UR36][R16.64] ;  /* 0x0000002410287981 */ /* 0x000ea2000c1e1b00 */
[----:B------:R-:W-:-:S03]  /*16c0*/  IMAD.WIDE.U32 R32, R47, 0x4, R34 ;  /* 0x000000042f207825 */ /* 0x000fc600078e0022 */
[----:B------:R-:W3:Y:S04]  /*16d0*/  LDG.E R0, desc[UR36][R28.64] ;  /* 0x000000241c007981 */ /* 0x000ee8000c1e1900 */
[----:B------:R-:W3:Y:S04]  /*16e0*/  LDG.E R51, desc[UR36][R32.64] ;  /* 0x0000002420337981 */ /* 0x000ee8000c1e1900 */
[----:B--2---:R-:W2:Y:S01]  /*16f0*/  LD.E R41, desc[UR36][R40.64] ;  /* 0x0000002428297980 */ /* 0x004ea2000c101900 */
[----:B---3--:R-:W-:-:S04]  /*1700*/  FMUL R0, R0, R51 ;  /* 0x0000003300007220 */ /* 0x008fc80000400000 */
[----:B--2---:R-:W-:-:S05]  /*1710*/  FMUL R51, R0, R41 ;  /* 0x0000002900337220 */ /* 0x004fca0000400000 */
[----:B------:R1:W-:Y:S04]  /*1720*/  ST.E desc[UR36][R36.64+0x4], R51 ;  /* 0x0000043324007985 */ /* 0x0003e8000c101924 */
[----:B------:R-:W2:Y:S01]  /*1730*/  LDG.E.64 R38, desc[UR36][R16.64] ;  /* 0x0000002410267981 */ /* 0x000ea2000c1e1b00 */
[----:B------:R-:W-:-:S03]  /*1740*/  IMAD.WIDE.U32 R34, R47, 0x4, R32 ;  /* 0x000000042f227825 */ /* 0x000fc600078e0020 */
[----:B------:R-:W3:Y:S04]  /*1750*/  LDG.E R0, desc[UR36][R28.64] ;  /* 0x000000241c007981 */ /* 0x000ee8000c1e1900 */
[----:B0-----:R-:W3:Y:S04]  /*1760*/  LDG.E R49, desc[UR36][R34.64] ;  /* 0x0000002422317981 */ /* 0x001ee8000c1e1900 */
[----:B--2---:R-:W2:Y:S01]  /*1770*/  LD.E R39, desc[UR36][R38.64] ;  /* 0x0000002426277980 */ /* 0x004ea2000c101900 */
[----:B---3--:R-:W-:-:S04]  /*1780*/  FMUL R0, R0, R49 ;  /* 0x0000003100007220 */ /* 0x008fc80000400000 */
[----:B--2---:R-:W-:-:S05]  /*1790*/  FMUL R49, R0, R39 ;  /* 0x0000002700317220 */ /* 0x004fca0000400000 */
[----:B------:R0:W-:Y:S04]  /*17a0*/  ST.E desc[UR36][R36.64+0x8], R49 ;  /* 0x0000083124007985 */ /* 0x0001e8000c101924 */
[----:B------:R-:W2:Y:S01]  /*17b0*/  LDG.E.64 R40, desc[UR36][R16.64] ;  /* 0x0000002410287981 */ /* 0x000ea2000c1e1b00 */
[----:B------:R-:W-:-:S03]  /*17c0*/  IMAD.WIDE.U32 R32, R47, 0x4, R34 ;  /* 0x000000042f207825 */ /* 0x000fc600078e0022 */
[----:B------:R-:W3:Y:S04]  /*17d0*/  LDG.E R0, desc[UR36][R28.64] ;  /* 0x000000241c007981 */ /* 0x000ee8000c1e1900 */
[----:B-1----:R-:W3:Y:S04]  /*17e0*/  LDG.E R51, desc[UR36][R32.64] ;  /* 0x0000002420337981 */ /* 0x002ee8000c1e1900 */
        /* <DEDUP_REMOVED lines=20> */
[----:B------:R-:W3:Y:S01]  /*1930*/  LDG.E.64 R38, desc[UR36][R16.64] ;  /* 0x0000002410267981 */ /* 0x000ee2000c1e1b00 */
[----:B------:R-:W-:-:S03]  /*1940*/  IMAD.WIDE.U32 R34, R47, 0x4, R32 ;  /* 0x000000042f227825 */ /* 0x000fc600078e0020 */
[----:B------:R-:W4:Y:S04]  /*1950*/  LDG.E R0, desc[UR36][R28.64] ;  /* 0x000000241c007981 */ /* 0x000f28000c1e1900 */
[----:B0-----:R-:W4:Y:S04]  /*1960*/  LDG.E R49, desc[UR36][R34.64] ;  /* 0x0000002422317981 */ /* 0x001f28000c1e1900 */
[----:B---3--:R-:W3:Y:S01]  /*1970*/  LD.E R39, desc[UR36][R38.64] ;  /* 0x0000002426277980 */ /* 0x008ee2000c101900 */
[----:B----4-:R-:W-:-:S04]  /*1980*/  FMUL R0, R0, R49 ;  /* 0x0000003100007220 */ /* 0x010fc80000400000 */
[----:B---3--:R-:W-:-:S05]  /*1990*/  FMUL R49, R0, R39 ;  /* 0x0000002700317220 */ /* 0x008fca0000400000 */
[----:B------:R2:W-:Y:S04]  /*19a0*/  ST.E desc[UR36][R36.64+0x18], R49 ;  /* 0x0000183124007985 */ /* 0x0005e8000c101924 */
[----:B------:R-:W3:Y:S01]  /*19b0*/  LDG.E.64 R32, desc[UR36][R16.64] ;  /* 0x0000002410207981 */ /* 0x000ee2000c1e1b00 */
[----:B------:R-:W-:-:S03]  /*19c0*/  IMAD.WIDE.U32 R40, R47, 0x4, R34 ;  /* 0x000000042f287825 */ /* 0x000fc600078e0022 */
[----:B------:R-:W4:Y:S04]  /*19d0*/  LDG.E R0, desc[UR36][R28.64] ;  /* 0x000000241c007981 */ /* 0x000f28000c1e1900 */
[----:B------:R-:W4:Y:S04]  /*19e0*/  LDG.E R41, desc[UR36][R40.64] ;  /* 0x0000002428297981 */ /* 0x000f28000c1e1900 */
[----:B---3--:R-:W3:Y:S01]  /*19f0*/  LD.E R33, desc[UR36][R32.64] ;  /* 0x0000002420217980 */ /* 0x008ee2000c101900 */
[----:B----4-:R-:W-:Y:S01]  /*1a00*/  FMUL R0, R0, R41 ;  /* 0x0000002900007220 */ /* 0x010fe20000400000 */
[----:B------:R-:W-:-:S04]  /*1a10*/  IADD3 R43, PT, PT, R43, 0x8, RZ ;  /* 0x000000082b2b7810 */ /* 0x000fc80007ffe0ff */
[----:B------:R-:W-:Y:S01]  /*1a20*/  ISETP.NE.AND P1, PT, R43, R14, PT ;  /* 0x0000000e2b00720c */ /* 0x000fe20003f25270 */
[----:B---3--:R-:W-:-:S05]  /*1a30*/  FMUL R35, R0, R33 ;  /* 0x0000002100237220 */ /* 0x008fca0000400000 */
[----:B------:R2:W-:Y:S07]  /*1a40*/  ST.E desc[UR36][R36.64+0x1c], R35 ;  /* 0x00001c2324007985 */ /* 0x0005ee000c101924 */
[----:B------:R-:W-:Y:S05]  /*1a50*/  @P1 BRA `(.L_x_33) ;  /* 0xfffffff800e01947 */ /* 0x000fea000383ffff */
[----:B------:R-:W-:Y:S05]  /*1a60*/  BSYNC.RECONVERGENT B4 ;  /* 0x0000000000047941 */ /* 0x000fea0003800200 */
.L_x_32:
[----:B------:R-:W-:-:S07]  /*1a70*/  IMAD.MOV.U32 R43, RZ, RZ, R14 ;  /* 0x000000ffff2b7224 */ /* 0x000fce00078e000e */
.L_x_31:
[----:B------:R-:W-:-:S13]  /*1a80*/  ISETP.NE.AND P1, PT, R26, RZ, PT ;  /* 0x000000ff1a00720c */ /* 0x000fda0003f25270 */
[----:B------:R-:W-:Y:S05]  /*1a90*/  @!P1 BRA `(.L_x_34) ;  /* 0x0000000400449947 */ /* 0x000fea0003800000 */
[----:B------:R-:W-:Y:S02]  /*1aa0*/  ISETP.GE.U32.AND P4, PT, R8, 0x3, PT ;  /* 0x000000030800780c */ /* 0x000fe40003f86070 */
[----:B------:R-:W-:-:S11]  /*1ab0*/  ISETP.NE.AND P5, PT, R15, RZ, PT ;  /* 0x000000ff0f00720c */ /* 0x000fd60003fa5270 */
[----:B------:R-:W-:Y:S05]  /*1ac0*/  @!P4 BRA `(.L_x_35) ;  /* 0x000000000098c947 */ /* 0x000fea0003800000 */
[----:B------:R-:W3:Y:S01]  /*1ad0*/  LDG.E.64 R40, desc[UR36][R16.64] ;  /* 0x0000002410287981 */ /* 0x000ee2000c1e1b00 */
[----:B------:R-:W1:Y:S01]  /*1ae0*/  LDC R47, c[0x0][0x3b8] ;  /* 0x0000ee00ff2f7b82 */ /* 0x000e620000000800 */
[----:B------:R-:W-:-:S07]  /*1af0*/  IADD3 R0, PT, PT, R6, R43, RZ ;  /* 0x0000002b06007210 */ /* 0x000fce0007ffe0ff */
[----:B------:R-:W0:Y:S01]  /*1b00*/  LDC.64 R38, c[0x0][0x390] ;  /* 0x0000e400ff267b82 */ /* 0x000e220000000a00 */
[----:B-1----:R-:W-:Y:S02]  /*1b10*/  IMAD R33, R0, R47, RZ ;  /* 0x0000002f00217224 */ /* 0x002fe400078e02ff */
[----:B------:R-:W4:Y:S02]  /*1b20*/  LDG.E R0, desc[UR36][R28.64] ;  /* 0x000000241c007981 */ /* 0x000f24000c1e1900 */
[----:B0-----:R-:W-:-:S05]  /*1b30*/  IMAD.WIDE R38, R33, 0x4, R38 ;  /* 0x0000000421267825 */ /* 0x001fca00078e0226 */
[----:B------:R-:W4:Y:S04]  /*1b40*/  LDG.E R33, desc[UR36][R38.64] ;  /* 0x0000002426217981 */ /* 0x000f28000c1e1900 */
[----:B---3--:R-:W3:Y:S01]  /*1b50*/  LD.E R41, desc[UR36][R40.64] ;  /* 0x0000002428297980 */ /* 0x008ee2000c101900 */
[----:B--2---:R-:W-:-:S04]  /*1b60*/  IMAD.WIDE.U32 R36, R43, 0x4, R30 ;  /* 0x000000042b247825 */ /* 0x004fc800078e001e */
[----:B----4-:R-:W-:-:S04]  /*1b70*/  FMUL R0, R0, R33 ;  /* 0x0000002100007220 */ /* 0x010fc80000400000 */
[----:B---3--:R-:W-:-:S05]  /*1b80*/  FMUL R49, R0, R41 ;  /* 0x0000002900317220 */ /* 0x008fca0000400000 */
        /* <DEDUP_REMOVED lines=11> */
[----:B------:R-:W4:Y:S04]  /*1c40*/  LDG.E R0, desc[UR36][R28.64] ;  /* 0x000000241c007981 */ /* 0x000f28000c1e1900 */
[----:B0-----:R-:W4:Y:S04]  /*1c50*/  LDG.E R49, desc[UR36][R38.64] ;  /* 0x0000002426317981 */ /* 0x001f28000c1e1900 */
[----:B--2---:R-:W2:Y:S01]  /*1c60*/  LD.E R41, desc[UR36][R40.64] ;  /* 0x0000002428297980 */ /* 0x004ea2000c101900 */
[----:B----4-:R-:W-:-:S04]  /*1c70*/  FMUL R0, R0, R49 ;  /* 0x0000003100007220 */ /* 0x010fc80000400000 */
[----:B--2---:R-:W-:-:S05]  /*1c80*/  FMUL R49, R0, R41 ;  /* 0x0000002900317220 */ /* 0x004fca0000400000 */
[----:B------:R3:W-:Y:S04]  /*1c90*/  ST.E desc[UR36][R36.64+0x8], R49 ;  /* 0x0000083124007985 */ /* 0x0007e8000c101924 */
[----:B------:R-:W2:Y:S01]  /*1ca0*/  LDG.E.64 R32, desc[UR36][R16.64] ;  /* 0x0000002410207981 */ /* 0x000ea2000c1e1b00 */
[----:B------:R-:W-:-:S03]  /*1cb0*/  IMAD.WIDE.U32 R34, R47, 0x4, R38 ;  /* 0x000000042f227825 */ /* 0x000fc600078e0026 */
[----:B------:R-:W4:Y:S04]  /*1cc0*/  LDG.E R0, desc[UR36][R28.64] ;  /* 0x000000241c007981 */ /* 0x000f28000c1e1900 */
[----:B------:R-:W4:Y:S04]  /*1cd0*/  LDG.E R35, desc[UR36][R34.64] ;  /* 0x0000002422237981 */ /* 0x000f28000c1e1900 */
[----:B--2---:R-:W2:Y:S01]  /*1ce0*/  LD.E R33, desc[UR36][R32.64] ;  /* 0x0000002420217980 */ /* 0x004ea2000c101900 */
[----:B----4-:R-:W-:Y:S01]  /*1cf0*/  FMUL R0, R0, R35 ;  /* 0x0000002300007220 */ /* 0x010fe20000400000 */
[----:B------:R-:W-:-:S03]  /*1d00*/  VIADD R43, R43, 0x4 ;  /* 0x000000042b2b7836 */ /* 0x000fc60000000000 */
[----:B--2---:R-:W-:-:S05]  /*1d10*/  FMUL R39, R0, R33 ;  /* 0x0000002100277220 */ /* 0x004fca0000400000 */
[----:B------:R3:W-:Y:S02]  /*1d20*/  ST.E desc[UR36][R36.64+0xc], R39 ;  /* 0x00000c2724007985 */ /* 0x0007e4000c101924 */
.L_x_35:
[----:B------:R-:W-:Y:S05]  /*1d30*/  @!P5 BRA `(.L_x_34) ;  /* 0x00000000009cd947 */ /* 0x000fea0003800000 */
[----:B------:R-:W-:Y:S02]  /*1d40*/  ISETP.NE.AND P4, PT, R7, RZ, PT ;  /* 0x000000ff0700720c */ /* 0x000fe40003f85270 */
[----:B------:R-:W-:-:S11]  /*1d50*/  ISETP.NE.AND P5, PT, R13, RZ, PT ;  /* 0x000000ff0d00720c */ /* 0x000fd60003fa5270 */
[----:B------:R-:W-:Y:S05]  /*1d60*/  @!P4 BRA `(.L_x_36) ;  /* 0x000000000058c947 */ /* 0x000fea0003800000 */
[----:B------:R-:W4:Y:S01]  /*1d70*/  LDG.E.64 R40, desc[UR36][R16.64] ;  /* 0x0000002410287981 */ /* 0x000f22000c1e1b00 */
[----:B--23--:R-:W1:Y:S01]  /*1d80*/  LDC R49, c[0x0][0x3b8] ;  /* 0x0000ee00ff317b82 */ /* 0x00ce620000000800 */
[----:B------:R-:W-:-:S07]  /*1d90*/  IADD3 R0, PT, PT, R6, R43, RZ ;  /* 0x0000002b06007210 */ /* 0x000fce0007ffe0ff */
[----:B------:R-:W0:Y:S01]  /*1da0*/  LDC.64 R38, c[0x0][0x390] ;  /* 0x0000e400ff267b82 */ /* 0x000e220000000a00 */
[----:B-1----:R-:W-:Y:S02]  /*1db0*/  IMAD R33, R0, R49, RZ ;  /* 0x0000003100217224 */ /* 0x002fe400078e02ff */
[----:B------:R-:W2:Y:S02]  /*1dc0*/  LDG.E R0, desc[UR36][R28.64] ;  /* 0x000000241c007981 */ /* 0x000ea4000c1e1900 */
[----:B0-----:R-:W-:-:S05]  /*1dd0*/  IMAD.WIDE R38, R33, 0x4, R38 ;  /* 0x0000000421267825 */ /* 0x001fca00078e0226 */
[----:B------:R-:W2:Y:S04]  /*1de0*/  LDG.E R33, desc[UR36][R38.64] ;  /* 0x0000002426217981 */ /* 0x000ea8000c1e1900 */
[----:B----4-:R-:W3:Y:S01]  /*1df0*/  LD.E R41, desc[UR36][R40.64] ;  /* 0x0000002428297980 */ /* 0x010ee2000c101900 */
[----:B------:R-:W-:-:S04]  /*1e00*/  IMAD.WIDE.U32 R34, R43, 0x4, R30 ;  /* 0x000000042b227825 */ /* 0x000fc800078e001e */
[----:B--2---:R-:W-:-:S04]  /*1e10*/  FMUL R0, R0, R33 ;  /* 0x0000002100007220 */ /* 0x004fc80000400000 */
[----:B---3--:R-:W-:-:S05]  /*1e20*/  FMUL R47, R0, R41 ;  /* 0x00000029002f7220 */ /* 0x008fca0000400000 */
[----:B------:R0:W-:Y:S04]  /*1e30*/  ST.E desc[UR36][R34.64], R47 ;  /* 0x0000002f22007985 */ /* 0x0001e8000c101924 */
[----:B------:R-:W2:Y:S01]  /*1e40*/  LDG.E.64 R36, desc[UR36][R16.64] ;  /* 0x0000002410247981 */ /* 0x000ea2000c1e1b00 */
[----:B------:R-:W-:-:S03]  /*1e50*/  IMAD.WIDE.U32 R32, R49, 0x4, R38 ;  /* 0x0000000431207825 */ /* 0x000fc600078e0026 */
[----:B------:R-:W3:Y:S04]  /*1e60*/  LDG.E R0, desc[UR36][R28.64] ;  /* 0x000000241c007981 */ /* 0x000ee8000c1e1900 */
[----:B------:R-:W3:Y:S04]  /*1e70*/  LDG.E R33, desc[UR36][R32.64] ;  /* 0x0000002420217981 */ /* 0x000ee8000c1e1900 */
[----:B--2---:R-:W2:Y:S01]  /*1e80*/  LD.E R37, desc[UR36][R36.64] ;  /* 0x0000002424257980 */ /* 0x004ea2000c101900 */
[----:B---3--:R-:W-:Y:S01]  /*1e90*/  FMUL R0, R0, R33 ;  /* 0x0000002100007220 */ /* 0x008fe20000400000 */
[----:B------:R-:W-:-:S03]  /*1ea0*/  VIADD R43, R43, 0x2 ;  /* 0x000000022b2b7836 */ /* 0x000fc60000000000 */
[----:B--2---:R-:W-:-:S05]  /*1eb0*/  FMUL R39, R0, R37 ;  /* 0x0000002500277220 */ /* 0x004fca0000400000 */
[----:B------:R0:W-:Y:S02]  /*1ec0*/  ST.E desc[UR36][R34.64+0x4], R39 ;  /* 0x0000042722007985 */ /* 0x0001e4000c101924 */
.L_x_36:
[----:B------:R-:W-:Y:S05]  /*1ed0*/  @!P5 BRA `(.L_x_34) ;  /* 0x000000000034d947 */ /* 0x000fea0003800000 */
[----:B0-2---:R-:W2:Y:S01]  /*1ee0*/  LDG.E.64 R34, desc[UR36][R16.64] ;  /* 0x0000002410227981 */ /* 0x005ea2000c1e1b00 */
[----:B-1----:R-:W0:Y:S01]  /*1ef0*/  LDC.64 R32, c[0x0][0x390] ;  /* 0x0000e400ff207b82 */ /* 0x002e220000000a00 */
[----:B------:R-:W3:Y:S01]  /*1f00*/  LDCU UR4, c[0x0][0x3b8] ;  /* 0x00007700ff0477ac */ /* 0x000ee20008000800 */
[----:B------:R-:W-:-:S05]  /*1f10*/  IADD3 R0, PT, PT, R6, R43, RZ ;  /* 0x0000002b06007210 */ /* 0x000fca0007ffe0ff */
[----:B---3--:R-:W-:Y:S02]  /*1f20*/  IMAD R37, R0, UR4, RZ ;  /* 0x0000000400257c24 */ /* 0x008fe4000f8e02ff */
[----:B------:R-:W3:Y:S02]  /*1f30*/  LDG.E R0, desc[UR36][R28.64] ;  /* 0x000000241c007981 */ /* 0x000ee4000c1e1900 */
[----:B0-----:R-:W-:-:S06]  /*1f40*/  IMAD.WIDE R32, R37, 0x4, R32 ;  /* 0x0000000425207825 */ /* 0x001fcc00078e0220 */
[----:B------:R-:W3:Y:S04]  /*1f50*/  LDG.E R33, desc[UR36][R32.64] ;  /* 0x0000002420217981 */ /* 0x000ee8000c1e1900 */
[----:B--2---:R-:W2:Y:S01]  /*1f60*/  LD.E R35, desc[UR36][R34.64] ;  /* 0x0000002422237980 */ /* 0x004ea2000c101900 */
[----:B------:R-:W-:-:S04]  /*1f70*/  IMAD.WIDE.U32 R36, R43, 0x4, R30 ;  /* 0x000000042b247825 */ /* 0x000fc800078e001e */
[----:B---3--:R-:W-:-:S04]  /*1f80*/  FMUL R0, R0, R33 ;  /* 0x0000002100007220 */ /* 0x008fc80000400000 */
[----:B--2---:R-:W-:-:S05]  /*1f90*/  FMUL R39, R0, R35 ;  /* 0x0000002300277220 */ /* 0x004fca0000400000 */
[----:B------:R4:W-:Y:S02]  /*1fa0*/  ST.E desc[UR36][R36.64], R39 ;  /* 0x0000002724007985 */ /* 0x0009e4000c101924 */
.L_x_34:
[----:B------:R-:W-:Y:S01]  /*1fb0*/  BSSY.RECONVERGENT B4, `(.L_x_37) ;  /* 0x00000c9000047945 */ /* 0x000fe20003800200 */
[----:B0-----:R-:W-:-:S07]  /*1fc0*/  IMAD.MOV.U32 R47, RZ, RZ, 0x1 ;  /* 0x00000001ff2f7424 */ /* 0x001fce00078e00ff */
.L_x_44:
[----:B0-----:R-:W0:Y:S01]  /*1fd0*/  LDC R0, c[0x0][0x3bc] ;  /* 0x0000ef00ff007b82 */ /* 0x001e220000000800 */
[----:B--2---:R-:W-:Y:S01]  /*1fe0*/  IADD3 R34, PT, PT, R6, R47, RZ ;  /* 0x0000002f06227210 */ /* 0x004fe20007ffe0ff */
[----:B--23--:R-:W-:-:S06]  /*1ff0*/  IMAD.MOV.U32 R49, RZ, RZ, RZ ;  /* 0x000000ffff317224 */ /* 0x00cfcc00078e00ff */
[----:B-1----:R-:W1:Y:S01]  /*2000*/  LDC.64 R32, c[0x0][0x398] ;  /* 0x0000e600ff207b82 */ /* 0x002e620000000a00 */
[----:B0-----:R-:W-:-:S04]  /*2010*/  IMAD R35, R34, R0, R5 ;  /* 0x0000000022237224 */ /* 0x001fc800078e0205 */
[----:B-1----:R-:W-:Y:S01]  /*2020*/  IMAD.WIDE R32, R35, 0x4, R32 ;  /* 0x0000000423207825 */ /* 0x002fe200078e0220 */
[----:B------:R-:W-:Y:S06]  /*2030*/  @!P3 BRA `(.L_x_38) ;  /* 0x000000040070b947 */ /* 0x000fec0003800000 */
[----:B------:R-:W-:Y:S01]  /*2040*/  BSSY.RECONVERGENT B5, `(.L_x_39) ;  /* 0x000005a000057945 */ /* 0x000fe20003800200 */
[----:B------:R-:W-:-:S07]  /*2050*/  MOV R49, RZ ;  /* 0x000000ff00317202 */ /* 0x000fce0000000f00 */
.L_x_40:
[----:B------:R-:W2:Y:S01]  /*2060*/  LDG.E.64 R40, desc[UR36][R16.64] ;  /* 0x0000002410287981 */ /* 0x000ea2000c1e1b00 */
[----:B------:R-:W0:Y:S01]  /*2070*/  LDC R51, c[0x0][0x3b8] ;  /* 0x0000ee00ff337b82 */ /* 0x000e220000000800 */
[----:B------:R-:W-:-:S07]  /*2080*/  IMAD.IADD R34, R6, 0x1, R49 ;  /* 0x0000000106227824 */ /* 0x000fce00078e0231 */
[----:B-1--4-:R-:W1:Y:S01]  /*2090*/  LDC.64 R36, c[0x0][0x390] ;  /* 0x0000e400ff247b82 */ /* 0x012e620000000a00 */
[----:B------:R-:W-:-:S05]  /*20a0*/  IMAD.WIDE.U32 R38, R49, 0x4, R30 ;  /* 0x0000000431267825 */ /* 0x000fca00078e001e */
[----:B------:R-:W3:Y:S01]  /*20b0*/  LD.E R43, desc[UR36][R38.64] ;  /* 0x00000024262b7980 */ /* 0x000ee2000c101900 */
[----:B0-----:R-:W-:-:S03]  /*20c0*/  IMAD R35, R34, R51, R47 ;  /* 0x0000003322237224 */ /* 0x001fc600078e022f */
[----:B------:R-:W4:Y:S01]  /*20d0*/  LDG.E R34, desc[UR36][R32.64] ;  /* 0x0000002420227981 */ /* 0x000f22000c1e1900 */
[----:B-1----:R-:W-:-:S05]  /*20e0*/  IMAD.WIDE R36, R35, 0x4, R36 ;  /* 0x0000000423247825 */ /* 0x002fca00078e0224 */
[----:B------:R-:W4:Y:S01]  /*20f0*/  LDG.E R35, desc[UR36][R36.64] ;  /* 0x0000002424237981 */ /* 0x000f22000c1e1900 */
[----:B--2---:R-:W-:-:S06]  /*2100*/  IMAD.WIDE.U32 R40, R47, 0x4, R40 ;  /* 0x000000042f287825 */ /* 0x004fcc00078e0028 */
[----:B------:R-:W3:Y:S01]  /*2110*/  LD.E R41, desc[UR36][R40.64] ;  /* 0x0000002428297980 */ /* 0x000ee2000c101900 */
[----:B----4-:R-:W-:-:S04]  /*2120*/  FMUL R34, R34, R35 ;  /* 0x0000002322227220 */ /* 0x010fc80000400000 */
[----:B---3--:R-:W-:-:S05]  /*2130*/  FFMA R53, R34, R41, R43 ;  /* 0x0000002922357223 */ /* 0x008fca000000002b */
        /* <DEDUP_REMOVED lines=23> */
[----:B-1----:R-:W3:Y:S04]  /*22b0*/  LDG.E R48, desc[UR36][R32.64] ;  /* 0x0000002420307981 */ /* 0x002ee8000c1e1900 */
        /* <DEDUP_REMOVED lines=51> */
.L_x_39:
[----:B------:R-:W-:-:S07]  /*25f0*/  IMAD.MOV.U32 R49, RZ, RZ, R14 ;  /* 0x000000ffff317224 */ /* 0x000fce00078e000e */
.L_x_38:
[----:B------:R-:W-:Y:S05]  /*2600*/  @!P1 BRA `(.L_x_41) ;  /* 0x00000004007c9947 */ /* 0x000fea0003800000 */
[----:B------:R-:W-:Y:S02]  /*2610*/  ISETP.GE.U32.AND P4, PT, R8, 0x3, PT ;  /* 0x000000030800780c */ /* 0x000fe40003f86070 */
[----:B------:R-:W-:-:S11]  /*2620*/  ISETP.NE.AND P5, PT, R15, RZ, PT ;  /* 0x000000ff0f00720c */ /* 0x000fd60003fa5270 */
[----:B------:R-:W-:Y:S05]  /*2630*/  @!P4 BRA `(.L_x_42) ;  /* 0x0000000000b8c947 */ /* 0x000fea0003800000 */
[----:B------:R-:W2:Y:S01]  /*2640*/  LDG.E.64 R40, desc[UR36][R16.64] ;  /* 0x0000002410287981 */ /* 0x000ea2000c1e1b00 */
[----:B------:R-:W0:Y:S01]  /*2650*/  LDC R51, c[0x0][0x3b8] ;  /* 0x0000ee00ff337b82 */ /* 0x000e220000000800 */
[----:B------:R-:W-:Y:S02]  /*2660*/  IADD3 R34, PT, PT, R6, R49, RZ ;  /* 0x0000003106227210 */ /* 0x000fe40007ffe0ff */
[----:B-1----:R-:W3:Y:S05]  /*2670*/  LDG.E R38, desc[UR36][R32.64] ;  /* 0x0000002420267981 */ /* 0x002eea000c1e1900 */
[----:B----4-:R-:W1:Y:S01]  /*2680*/  LDC.64 R36, c[0x0][0x390] ;  /* 0x0000e400ff247b82 */ /* 0x010e620000000a00 */
        /* <DEDUP_REMOVED lines=20> */
[----:B------:R-:W3:Y:S01]  /*27d0*/  LDG.E.64 R36, desc[UR36][R16.64] ;  /* 0x0000002410247981 */ /* 0x000ee2000c1e1b00 */
[----:B------:R-:W-:-:S03]  /*27e0*/  IMAD.WIDE.U32 R40, R51, 0x4, R38 ;  /* 0x0000000433287825 */ /* 0x000fc600078e0026 */
[----:B------:R-:W4:Y:S04]  /*27f0*/  LDG.E R50, desc[UR36][R32.64] ;  /* 0x0000002420327981 */ /* 0x000f28000c1e1900 */
[----:B0-----:R-:W4:Y:S04]  /*2800*/  LDG.E R53, desc[UR36][R40.64] ;  /* 0x0000002428357981 */ /* 0x001f28000c1e1900 */
[----:B------:R-:W5:Y:S01]  /*2810*/  LD.E R39, desc[UR36][R34.64+0x8] ;  /* 0x0000082422277980 */ /* 0x000f62000c101900 */
[----:B---3--:R-:W-:-:S06]  /*2820*/  IMAD.WIDE.U32 R36, R47, 0x4, R36 ;  /* 0x000000042f247825 */ /* 0x008fcc00078e0024 */
[----:B------:R-:W5:Y:S01]  /*2830*/  LD.E R37, desc[UR36][R36.64] ;  /* 0x0000002424257980 */ /* 0x000f62000c101900 */
[----:B----4-:R-:W-:-:S04]  /*2840*/  FMUL R50, R50, R53 ;  /* 0x0000003532327220 */ /* 0x010fc80000400000 */
[----:B-----5:R-:W-:Y:S01]  /*2850*/  FFMA R53, R50, R37, R39 ;  /* 0x0000002532357223 */ /* 0x020fe20000000027 */
[----:B------:R-:W-:Y:S01]  /*2860*/  IMAD.WIDE.U32 R42, R51, 0x4, R40 ;  /* 0x00000004332a7825 */ /* 0x000fe200078e0028 */
[----:B------:R-:W3:Y:S04]  /*2870*/  LD.E R37, desc[UR36][R34.64+0xc] ;  /* 0x00000c2422257980 */ /* 0x000ee8000c101900 */
[----:B------:R2:W-:Y:S04]  /*2880*/  ST.E desc[UR36][R34.64+0x8], R53 ;  /* 0x0000083522007985 */ /* 0x0005e8000c101924 */
[----:B------:R-:W4:Y:S04]  /*2890*/  LDG.E.64 R38, desc[UR36][R16.64] ;  /* 0x0000002410267981 */ /* 0x000f28000c1e1b00 */
[----:B------:R-:W5:Y:S04]  /*28a0*/  LDG.E R43, desc[UR36][R42.64] ;  /* 0x000000242a2b7981 */ /* 0x000f68000c1e1900 */
[----:B------:R-:W5:Y:S01]  /*28b0*/  LDG.E R40, desc[UR36][R32.64] ;  /* 0x0000002420287981 */ /* 0x000f62000c1e1900 */
[----:B----4-:R-:W-:-:S06]  /*28c0*/  IMAD.WIDE.U32 R38, R47, 0x4, R38 ;  /* 0x000000042f267825 */ /* 0x010fcc00078e0026 */
[----:B------:R-:W3:Y:S01]  /*28d0*/  LD.E R39, desc[UR36][R38.64] ;  /* 0x0000002426277980 */ /* 0x000ee2000c101900 */
[----:B-----5:R-:W-:Y:S01]  /*28e0*/  FMUL R40, R40, R43 ;  /* 0x0000002b28287220 */ /* 0x020fe20000400000 */
[----:B------:R-:W-:-:S03]  /*28f0*/  VIADD R49, R49, 0x4 ;  /* 0x0000000431317836 */ /* 0x000fc60000000000 */
[----:B---3--:R-:W-:-:S05]  /*2900*/  FFMA R37, R40, R39, R37 ;  /* 0x0000002728257223 */ /* 0x008fca0000000025 */
[----:B------:R2:W-:Y:S02]  /*2910*/  ST.E desc[UR36][R34.64+0xc], R37 ;  /* 0x00000c2522007985 */ /* 0x0005e4000c101924 */
.L_x_42:
[----:B------:R-:W-:Y:S05]  /*2920*/  @!P5 BRA `(.L_x_41) ;  /* 0x0000000000b4d947 */ /* 0x000fea0003800000 */
[----:B------:R-:W-:Y:S02]  /*2930*/  ISETP.NE.AND P4, PT, R7, RZ, PT ;  /* 0x000000ff0700720c */ /* 0x000fe40003f85270 */
[----:B------:R-:W-:-:S11]  /*2940*/  ISETP.NE.AND P5, PT, R13, RZ, PT ;  /* 0x000000ff0d00720c */ /* 0x000fd60003fa5270 */
[----:B------:R-:W-:Y:S05]  /*2950*/  @!P4 BRA `(.L_x_43) ;  /* 0x000000000068c947 */ /* 0x000fea0003800000 */
[----:B------:R-:W3:Y:S01]  /*2960*/  LDG.E.64 R42, desc[UR36][R16.64] ;  /* 0x00000024102a7981 */ /* 0x000ee2000c1e1b00 */
[----:B--2---:R-:W0:Y:S01]  /*2970*/  LDC R34, c[0x0][0x3b8] ;  /* 0x0000ee00ff227b82 */ /* 0x004e220000000800 */
[----:B------:R-:W-:-:S07]  /*2980*/  IADD3 R35, PT, PT, R6, R49, RZ ;  /* 0x0000003106237210 */ /* 0x000fce0007ffe0ff */
[----:B------:R-:W2:Y:S01]  /*2990*/  LDC.64 R40, c[0x0][0x390] ;  /* 0x0000e400ff287b82 */ /* 0x000ea20000000a00 */
[----:B-1--4-:R-:W-:-:S05]  /*29a0*/  IMAD.WIDE.U32 R36, R49, 0x4, R30 ;  /* 0x0000000431247825 */ /* 0x012fca00078e001e */
[----:B------:R-:W4:Y:S01]  /*29b0*/  LD.E R48, desc[UR36][R36.64] ;  /* 0x0000002424307980 */ /* 0x000f22000c101900 */
[----:B0-----:R-:W-:-:S04]  /*29c0*/  IMAD R35, R35, R34, R47 ;  /* 0x0000002223237224 */ /* 0x001fc800078e022f */
[----:B--2---:R-:W-:Y:S02]  /*29d0*/  IMAD.WIDE R40, R35, 0x4, R40 ;  /* 0x0000000423287825 */ /* 0x004fe400078e0228 */
[----:B------:R-:W2:Y:S04]  /*29e0*/  LDG.E R35, desc[UR36][R32.64] ;  /* 0x0000002420237981 */ /* 0x000ea8000c1e1900 */
[----:B------:R-:W2:Y:S01]  /*29f0*/  LDG.E R38, desc[UR36][R40.64] ;  /* 0x0000002428267981 */ /* 0x000ea2000c1e1900 */
[----:B---3--:R-:W-:-:S06]  /*2a00*/  IMAD.WIDE.U32 R42, R47, 0x4, R42 ;  /* 0x000000042f2a7825 */ /* 0x008fcc00078e002a */
[----:B------:R-:W4:Y:S01]  /*2a10*/  LD.E R42, desc[UR36][R42.64] ;  /* 0x000000242a2a7980 */ /* 0x000f22000c101900 */
[----:B--2---:R-:W-:-:S04]  /*2a20*/  FMUL R35, R35, R38 ;  /* 0x0000002623237220 */ /* 0x004fc80000400000 */
        /* <DEDUP_REMOVED lines=10> */
[----:B------:R-:W-:-:S03]  /*2ad0*/  VIADD R49, R49, 0x2 ;  /* 0x0000000231317836 */ /* 0x000fc60000000000 */
[----:B----4-:R-:W-:-:S05]  /*2ae0*/  FFMA R41, R48, R39, R41 ;  /* 0x0000002730297223 */ /* 0x010fca0000000029 */
[----:B------:R0:W-:Y:S02]  /*2af0*/  ST.E desc[UR36][R36.64+0x4], R41 ;  /* 0x0000042924007985 */ /* 0x0001e4000c101924 */
.L_x_43:
[----:B------:R-:W-:Y:S05]  /*2b00*/  @!P5 BRA `(.L_x_41) ;  /* 0x00000000003cd947 */ /* 0x000fea0003800000 */
[----:B012-4-:R-:W2:Y:S01]  /*2b10*/  LDG.E.64 R36, desc[UR36][R16.64] ;  /* 0x0000002410247981 */ /* 0x017ea2000c1e1b00 */
[----:B------:R-:W0:Y:S01]  /*2b20*/  LDC.64 R34, c[0x0][0x390] ;  /* 0x0000e400ff227b82 */ /* 0x000e220000000a00 */
[----:B------:R-:W1:Y:S01]  /*2b30*/  LDCU UR4, c[0x0][0x3b8] ;  /* 0x00007700ff0477ac */ /* 0x000e620008000800 */
[----:B------:R-:W-:Y:S01]  /*2b40*/  IADD3 R38, PT, PT, R6, R49, RZ ;  /* 0x0000003106267210 */ /* 0x000fe20007ffe0ff */
[----:B------:R-:W3:Y:S04]  /*2b50*/  LDG.E R32, desc[UR36][R32.64] ;  /* 0x0000002420207981 */ /* 0x000ee8000c1e1900 */
[----:B-1----:R-:W-:-:S04]  /*2b60*/  IMAD R39, R38, UR4, R47 ;  /* 0x0000000426277c24 */ /* 0x002fc8000f8e022f */
[----:B0-----:R-:W-:-:S04]  /*2b70*/  IMAD.WIDE R34, R39, 0x4, R34 ;  /* 0x0000000427227825 */ /* 0x001fc800078e0222 */
[----:B------:R-:W-:Y:S02]  /*2b80*/  IMAD.WIDE.U32 R38, R49, 0x4, R30 ;  /* 0x0000000431267825 */ /* 0x000fe400078e001e */
[----:B------:R-:W3:Y:S04]  /*2b90*/  LDG.E R35, desc[UR36][R34.64] ;  /* 0x0000002422237981 */ /* 0x000ee8000c1e1900 */
[----:B------:R-:W4:Y:S01]  /*2ba0*/  LD.E R41, desc[UR36][R38.64] ;  /* 0x0000002426297980 */ /* 0x000f22000c101900 */
[----:B--2---:R-:W-:-:S06]  /*2bb0*/  IMAD.WIDE.U32 R36, R47, 0x4, R36 ;  /* 0x000000042f247825 */ /* 0x004fcc00078e0024 */
[----:B------:R-:W4:Y:S01]  /*2bc0*/  LD.E R37, desc[UR36][R36.64] ;  /* 0x0000002424257980 */ /* 0x000f22000c101900 */
[----:B---3--:R-:W-:-:S04]  /*2bd0*/  FMUL R40, R32, R35 ;  /* 0x0000002320287220 */ /* 0x008fc80000400000 */
[----:B----4-:R-:W-:-:S05]  /*2be0*/  FFMA R41, R40, R37, R41 ;  /* 0x0000002528297223 */ /* 0x010fca0000000029 */
[----:B------:R3:W-:Y:S02]  /*2bf0*/  ST.E desc[UR36][R38.64], R41 ;  /* 0x0000002926007985 */ /* 0x0007e4000c101924 */
.L_x_41:
[----:B------:R-:W5:Y:S01]  /*2c00*/  LDCU UR4, c[0x0][0x3b8] ;  /* 0x00007700ff0477ac */ /* 0x000f620008000800 */
[----:B------:R-:W-:-:S05]  /*2c10*/  VIADD R47, R47, 0x1 ;  /* 0x000000012f2f7836 */ /* 0x000fca0000000000 */
[----:B-----5:R-:W-:-:S13]  /*2c20*/  ISETP.NE.AND P4, PT, R47, UR4, PT ;  /* 0x000000042f007c0c */ /* 0x020fda000bf85270 */
[----:B------:R-:W-:Y:S05]  /*2c30*/  @P4 BRA `(.L_x_44) ;  /* 0xfffffff000e44947 */ /* 0x000fea000383ffff */
[----:B------:R-:W-:Y:S05]  /*2c40*/  BSYNC.RECONVERGENT B4 ;  /* 0x0000000000047941 */ /* 0x000fea0003800200 */
.L_x_37:
[----:B------:R-:W-:Y:S01]  /*2c50*/  ISETP.GE.U32.AND P3, PT, R45, 0xf, PT ;  /* 0x0000000f2d00780c */ /* 0x000fe20003f66070 */
[----:B--2---:R-:W-:Y:S02]  /*2c60*/  HFMA2 R35, -RZ, RZ, 0, 0 ;  /* 0x00000000ff237431 */ /* 0x004fe400000001ff */
[----:B01--4-:R-:W-:-:S10]  /*2c70*/  IMAD.MOV.U32 R37, RZ, RZ, RZ ;  /* 0x000000ffff257224 */ /* 0x013fd400078e00ff */
[----:B------:R-:W-:Y:S05]  /*2c80*/  @!P3 BRA `(.L_x_45) ;  /* 0x0000000000f0b947 */ /* 0x000fea0003800000 */
[----:B------:R-:W-:Y:S01]  /*2c90*/  BSSY.RECONVERGENT B4, `(.L_x_46) ;  /* 0x000003a000047945 */ /* 0x000fe20003800200 */
[----:B------:R-:W-:Y:S01]  /*2ca0*/  MOV R35, RZ ;  /* 0x000000ff00237202 */ /* 0x000fe20000000f00 */
[----:B------:R-:W-:-:S07]  /*2cb0*/  IMAD.MOV.U32 R37, RZ, RZ, RZ ;  /* 0x000000ffff257224 */ /* 0x000fce00078e00ff */
.L_x_47:
[----:B------:R-:W0:Y:S01]  /*2cc0*/  LDC.64 R16, c[0x0][0x3a8] ;  /* 0x0000ea00ff107b82 */ /* 0x000e220000000a00 */
[----:B---3--:R-:W-:Y:S01]  /*2cd0*/  IADD3 R39, PT, PT, R46, R37, RZ ;  /* 0x000000252e277210 */ /* 0x008fe20007ffe0ff */
[----:B------:R-:W-:-:S05]  /*2ce0*/  IMAD.WIDE.U32 R32, R37, 0x4, R30 ;  /* 0x0000000425207825 */ /* 0x000fca00078e001e */
[----:B------:R-:W2:Y:S04]  /*2cf0*/  LD.E R34, desc[UR36][R32.64] ;  /* 0x0000002420227980 */ /* 0x000ea8000c101900 */
[----:B------:R-:W3:Y:S04]  /*2d00*/  LD.E R43, desc[UR36][R32.64+0x4] ;  /* 0x00000424202b7980 */ /* 0x000ee8000c101900 */
[----:B------:R-:W4:Y:S04]  /*2d10*/  LD.E R49, desc[UR36][R32.64+0x8] ;  /* 0x0000082420317980 */ /* 0x000f28000c101900 */
[----:B------:R-:W5:Y:S04]  /*2d20*/  LD.E R36, desc[UR36][R32.64+0xc] ;  /* 0x00000c2420247980 */ /* 0x000f68000c101900 */
[----:B------:R-:W5:Y:S01]  /*2d30*/  LD.E R42, desc[UR36][R32.64+0x14] ;  /* 0x00001424202a7980 */ /* 0x000f62000c101900 */
[----:B0-----:R-:W-:-:S05]  /*2d40*/  IMAD.WIDE R16, R39, 0x4, R16 ;  /* 0x0000000427107825 */ /* 0x001fca00078e0210 */
[----:B------:R-:W2:Y:S04]  /*2d50*/  LDG.E R38, desc[UR36][R16.64] ;  /* 0x0000002410267981 */ /* 0x000ea8000c1e1900 */
[----:B------:R-:W3:Y:S04]  /*2d60*/  LDG.E R40, desc[UR36][R16.64+0x4] ;  /* 0x0000042410287981 */ /* 0x000ee8000c1e1900 */
[----:B------:R-:W4:Y:S04]  /*2d70*/  LDG.E R48, desc[UR36][R16.64+0x8] ;  /* 0x0000082410307981 */ /* 0x000f28000c1e1900 */
[----:B------:R-:W5:Y:S04]  /*2d80*/  LDG.E R39, desc[UR36][R16.64+0xc] ;  /* 0x00000c2410277981 */ /* 0x000f68000c1e1900 */
[----:B------:R-:W5:Y:S04]  /*2d90*/  LDG.E R41, desc[UR36][R16.64+0x10] ;  /* 0x0000102410297981 */ /* 0x000f68000c1e1900 */
[----:B------:R-:W5:Y:S04]  /*2da0*/  LDG.E R47, desc[UR36][R16.64+0x14] ;  /* 0x00001424102f7981 */ /* 0x000f68000c1e1900 */
[----:B------:R-:W5:Y:S01]  /*2db0*/  LDG.E R50, desc[UR36][R16.64+0x34] ;  /* 0x0000342410327981 */ /* 0x000f62000c1e1900 */
[----:B--2---:R-:W-:-:S03]  /*2dc0*/  FFMA R34, R34, R38, R35 ;  /* 0x0000002622227223 */ /* 0x004fc60000000023 */
[----:B------:R-:W2:Y:S01]  /*2dd0*/  LD.E R38, desc[UR36][R32.64+0x10] ;  /* 0x0000102420267980 */ /* 0x000ea2000c101900 */
[----:B---3--:R-:W-:-:S03]  /*2de0*/  FFMA R34, R43, R40, R34 ;  /* 0x000000282b227223 */ /* 0x008fc60000000022 */
[----:B------:R-:W3:Y:S01]  /*2df0*/  LD.E R40, desc[UR36][R32.64+0x1c] ;  /* 0x00001c2420287980 */ /* 0x000ee2000c101900 */
[----:B----4-:R-:W-:-:S03]  /*2e00*/  FFMA R51, R49, R48, R34 ;  /* 0x0000003031337223 */ /* 0x010fc60000000022 */
[----:B------:R-:W4:Y:S04]  /*2e10*/  LD.E R49, desc[UR36][R32.64+0x18] ;  /* 0x0000182420317980 */ /* 0x000f28000c101900 */
[----:B------:R-:W4:Y:S04]  /*2e20*/  LDG.E R48, desc[UR36][R16.64+0x18] ;  /* 0x0000182410307981 */ /* 0x000f28000c1e1900 */
[----:B------:R-:W3:Y:S04]  /*2e30*/  LDG.E R43, desc[UR36][R16.64+0x1c] ;  /* 0x00001c24102b7981 */ /* 0x000ee8000c1e1900 */
[----:B------:R-:W3:Y:S04]  /*2e40*/  LD.E R34, desc[UR36][R32.64+0x20] ;  /* 0x0000202420227980 */ /* 0x000ee8000c101900 */
[----:B------:R-:W3:Y:S01]  /*2e50*/  LDG.E R35, desc[UR36][R16.64+0x20] ;  /* 0x0000202410237981 */ /* 0x000ee2000c1e1900 */
[----:B-----5:R-:W-:-:S03]  /*2e60*/  FFMA R39, R36, R39, R51 ;  /* 0x0000002724277223 */ /* 0x020fc60000000033 */
[----:B------:R-:W5:Y:S04]  /*2e70*/  LDG.E R36, desc[UR36][R16.64+0x24] ;  /* 0x0000242410247981 */ /* 0x000f68000c1e1900 */
[----:B------:R-:W5:Y:S01]  /*2e80*/  LDG.E R51, desc[UR36][R16.64+0x3c] ;  /* 0x00003c2410337981 */ /* 0x000f62000c1e1900 */
[----:B--2---:R-:W-:-:S03]  /*2e90*/  FFMA R39, R38, R41, R39 ;  /* 0x0000002926277223 */ /* 0x004fc60000000027 */
[----:B------:R-:W2:Y:S01]  /*2ea0*/  LD.E R38, desc[UR36][R32.64+0x28] ;  /* 0x0000282420267980 */ /* 0x000ea2000c101900 */
[----:B------:R-:W-:-:S03]  /*2eb0*/  FFMA R42, R42, R47, R39 ;  /* 0x0000002f2a2a7223 */ /* 0x000fc60000000027 */
[----:B------:R-:W5:Y:S04]  /*2ec0*/  LD.E R39, desc[UR36][R32.64+0x24] ;  /* 0x0000242420277980 */ /* 0x000f68000c101900 */
[----:B------:R-:W2:Y:S01]  /*2ed0*/  LDG.E R41, desc[UR36][R16.64+0x28] ;  /* 0x0000282410297981 */ /* 0x000ea2000c1e1900 */
[----:B----4-:R-:W-:-:S03]  /*2ee0*/  FFMA R49, R49, R48, R42 ;  /* 0x0000003031317223 */ /* 0x010fc6000000002a */
[----:B------:R-:W4:Y:S01]  /*2ef0*/  LD.E R42, desc[UR36][R32.64+0x30] ;  /* 0x00003024202a7980 */ /* 0x000f22000c101900 */
[----:B---3--:R-:W-:-:S03]  /*2f00*/  FFMA R49, R40, R43, R49 ;  /* 0x0000002b28317223 */ /* 0x008fc60000000031 */
[----:B------:R-:W3:Y:S04]  /*2f10*/  LD.E R40, desc[UR36][R32.64+0x2c] ;  /* 0x00002c2420287980 */ /* 0x000ee8000c101900 */
[----:B------:R-:W3:Y:S04]  /*2f20*/  LDG.E R43, desc[UR36][R16.64+0x2c] ;  /* 0x00002c24102b7981 */ /* 0x000ee8000c1e1900 */
[----:B------:R-:W4:Y:S01]  /*2f30*/  LDG.E R47, desc[UR36][R16.64+0x30] ;  /* 0x00003024102f7981 */ /* 0x000f22000c1e1900 */
[----:B------:R-:W-:-:S03]  /*2f40*/  FFMA R52, R34, R35, R49 ;  /* 0x0000002322347223 */ /* 0x000fc60000000031 */
[----:B------:R-:W4:Y:S04]  /*2f50*/  LD.E R35, desc[UR36][R32.64+0x34] ;  /* 0x0000342420237980 */ /* 0x000f28000c101900 */
[----:B------:R-:W4:Y:S04]  /*2f60*/  LD.E R34, desc[UR36][R32.64+0x38] ;  /* 0x0000382420227980 */ /* 0x000f28000c101900 */
[----:B------:R-:W4:Y:S04]  /*2f70*/  LDG.E R49, desc[UR36][R16.64+0x38] ;  /* 0x0000382410317981 */ /* 0x000f28000c1e1900 */
[----:B------:R-:W4:Y:S01]  /*2f80*/  LD.E R48, desc[UR36][R32.64+0x3c] ;  /* 0x00003c2420307980 */ /* 0x000f22000c101900 */
[----:B------:R-:W-:-:S05]  /*2f90*/  VIADD R37, R37, 0x10 ;  /* 0x0000001025257836 */ /* 0x000fca0000000000 */
[----:B------:R-:W-:Y:S01]  /*2fa0*/  ISETP.NE.AND P4, PT, R37, R12, PT ;  /* 0x0000000c2500720c */ /* 0x000fe20003f85270 */
[----:B-----5:R-:W-:-:S04]  /*2fb0*/  FFMA R39, R39, R36, R52 ;  /* 0x0000002427277223 */ /* 0x020fc80000000034 */
[----:B--2---:R-:W-:-:S04]  /*2fc0*/  FFMA R39, R38, R41, R39 ;  /* 0x0000002926277223 */ /* 0x004fc80000000027 */
[----:B---3--:R-:W-:-:S04]  /*2fd0*/  FFMA R39, R40, R43, R39 ;  /* 0x0000002b28277223 */ /* 0x008fc80000000027 */
[----:B----4-:R-:W-:-:S04]  /*2fe0*/  FFMA R42, R42, R47, R39 ;  /* 0x0000002f2a2a7223 */ /* 0x010fc80000000027 */
[----:B------:R-:W-:-:S04]  /*2ff0*/  FFMA R35, R35, R50, R42 ;  /* 0x0000003223237223 */ /* 0x000fc8000000002a */
[----:B------:R-:W-:-:S04]  /*3000*/  FFMA R35, R34, R49, R35 ;  /* 0x0000003122237223 */ /* 0x000fc80000000023 */
[----:B------:R-:W-:Y:S01]  /*3010*/  FFMA R35, R48, R51, R35 ;  /* 0x0000003330237223 */ /* 0x000fe20000000023 */
[----:B------:R-:W-:Y:S06]  /*3020*/  @P4 BRA `(.L_x_47) ;  /* 0xfffffffc00244947 */ /* 0x000fec000383ffff */
[----:B------:R-:W-:Y:S05]  /*3030*/  BSYNC.RECONVERGENT B4 ;  /* 0x0000000000047941 */ /* 0x000fea0003800200 */
.L_x_46:
[----:B------:R-:W-:-:S07]  /*3040*/  MOV R37, R12 ;  /* 0x0000000c00257202 */ /* 0x000fce0000000f00 */
.L_x_45:
[----:B------:R-:W-:-:S13]  /*3050*/  ISETP.NE.AND P4, PT, R44, RZ, PT ;  /* 0x000000ff2c00720c */ /* 0x000fda0003f85270 */
[----:B------:R-:W-:Y:S05]  /*3060*/  @!P4 BRA `(.L_x_48) ;  /* 0x000000040014c947 */ /* 0x000fea0003800000 */
[----:B------:R-:W-:-:S13]  /*3070*/  ISETP.GE.U32.AND P5, PT, R9, 0x7, PT ;  /* 0x000000070900780c */ /* 0x000fda0003fa6070 */
[----:B------:R-:W-:Y:S05]  /*3080*/  @!P5 BRA `(.L_x_49) ;  /* 0x000000000074d947 */ /* 0x000fea0003800000 */
[----:B------:R-:W0:Y:S01]  /*3090*/  LDC.64 R16, c[0x0][0x3a8] ;  /* 0x0000ea00ff107b82 */ /* 0x000e220000000a00 */
[----:B---3--:R-:W-:Y:S02]  /*30a0*/  IMAD.IADD R39, R46, 0x1, R37 ;  /* 0x000000012e277824 */ /* 0x008fe400078e0225 */
[----:B------:R-:W-:-:S05]  /*30b0*/  IMAD.WIDE.U32 R32, R37, 0x4, R30 ;  /* 0x0000000425207825 */ /* 0x000fca00078e001e */
[----:B------:R-:W2:Y:S04]  /*30c0*/  LD.E R38, desc[UR36][R32.64] ;  /* 0x0000002420267980 */ /* 0x000ea8000c101900 */
[----:B------:R-:W3:Y:S04]  /*30d0*/  LD.E R41, desc[UR36][R32.64+0x4] ;  /* 0x0000042420297980 */ /* 0x000ee8000c101900 */
[----:B------:R-:W4:Y:S04]  /*30e0*/  LD.E R42, desc[UR36][R32.64+0xc] ;  /* 0x00000c24202a7980 */ /* 0x000f28000c101900 */
[----:B------:R-:W5:Y:S01]  /*30f0*/  LD.E R47, desc[UR36][R32.64+0x1c] ;  /* 0x00001c24202f7980 */ /* 0x000f62000c101900 */
[----:B0-----:R-:W-:-:S03]  /*3100*/  IMAD.WIDE R16, R39, 0x4, R16 ;  /* 0x0000000427107825 */ /* 0x001fc600078e0210 */
[----:B------:R-:W4:Y:S04]  /*3110*/  LD.E R39, desc[UR36][R32.64+0x8] ;  /* 0x0000082420277980 */ /* 0x000f28000c101900 */
[----:B------:R-:W2:Y:S04]  /*3120*/  LDG.E R40, desc[UR36][R16.64] ;  /* 0x0000002410287981 */ /* 0x000ea8000c1e1900 */
[----:B------:R-:W3:Y:S04]  /*3130*/  LDG.E R36, desc[UR36][R16.64+0x4] ;  /* 0x0000042410247981 */ /* 0x000ee8000c1e1900 */
[----:B------:R-:W4:Y:S04]  /*3140*/  LDG.E R34, desc[UR36][R16.64+0x8] ;  /* 0x0000082410227981 */ /* 0x000f28000c1e1900 */
[----:B------:R-:W5:Y:S04]  /*3150*/  LDG.E R43, desc[UR36][R16.64+0xc] ;  /* 0x00000c24102b7981 */ /* 0x000f68000c1e1900 */
[----:B------:R-:W5:Y:S04]  /*3160*/  LDG.E R51, desc[UR36][R16.64+0x10] ;  /* 0x0000102410337981 */ /* 0x000f68000c1e1900 */
[----:B------:R-:W5:Y:S04]  /*3170*/  LDG.E R49, desc[UR36][R16.64+0x14] ;  /* 0x0000142410317981 */ /* 0x000f68000c1e1900 */
[----:B------:R-:W5:Y:S04]  /*3180*/  LDG.E R48, desc[UR36][R16.64+0x18] ;  /* 0x0000182410307981 */ /* 0x000f68000c1e1900 */
[----:B------:R-:W5:Y:S01]  /*3190*/  LDG.E R50, desc[UR36][R16.64+0x1c] ;  /* 0x00001c2410327981 */ /* 0x000f62000c1e1900 */
[----:B--2---:R-:W-:-:S03]  /*31a0*/  FFMA R52, R38, R40, R35 ;  /* 0x0000002826347223 */ /* 0x004fc60000000023 */
[----:B------:R-:W2:Y:S04]  /*31b0*/  LD.E R40, desc[UR36][R32.64+0x10] ;  /* 0x0000102420287980 */ /* 0x000ea8000c101900 */
[----:B------:R-:W2:Y:S04]  /*31c0*/  LD.E R38, desc[UR36][R32.64+0x14] ;  /* 0x0000142420267980 */ /* 0x000ea8000c101900 */
[----:B------:R-:W2:Y:S01]  /*31d0*/  LD.E R35, desc[UR36][R32.64+0x18] ;  /* 0x0000182420237980 */ /* 0x000ea2000c101900 */
[----:B---3--:R-:W-:-:S04]  /*31e0*/  FFMA R36, R41, R36, R52 ;  /* 0x0000002429247223 */ /* 0x008fc80000000034 */
[----:B----4-:R-:W-:-:S04]  /*31f0*/  FFMA R39, R39, R34, R36 ;  /* 0x0000002227277223 */ /* 0x010fc80000000024 */
[----:B-----5:R-:W-:Y:S01]  /*3200*/  FFMA R39, R42, R43, R39 ;  /* 0x0000002b2a277223 */ /* 0x020fe20000000027 */
[----:B------:R-:W-:-:S03]  /*3210*/  IADD3 R37, PT, PT, R37, 0x8, RZ ;  /* 0x0000000825257810 */ /* 0x000fc60007ffe0ff */
[----:B--2---:R-:W-:-:S04]  /*3220*/  FFMA R39, R40, R51, R39 ;  /* 0x0000003328277223 */ /* 0x004fc80000000027 */
[----:B------:R-:W-:-:S04]  /*3230*/  FFMA R38, R38, R49, R39 ;  /* 0x0000003126267223 */ /* 0x000fc80000000027 */
[----:B------:R-:W-:-:S04]  /*3240*/  FFMA R38, R35, R48, R38 ;  /* 0x0000003023267223 */ /* 0x000fc80000000026 */
[----:B------:R-:W-:-:S07]  /*3250*/  FFMA R35, R47, R50, R38 ;  /* 0x000000322f237223 */ /* 0x000fce0000000026 */
.L_x_49:
[----:B------:R-:W-:Y:S05]  /*3260*/  @!P1 BRA `(.L_x_48) ;  /* 0x0000000000949947 */ /* 0x000fea0003800000 */
[----:B------:R-:W-:Y:S02]  /*3270*/  ISETP.GE.U32.AND P5, PT, R8, 0x3, PT ;  /* 0x000000030800780c */ /* 0x000fe40003fa6070 */
[----:B------:R-:W-:-:S11]  /*3280*/  ISETP.NE.AND P6, PT, R15, RZ, PT ;  /* 0x000000ff0f00720c */ /* 0x000fd60003fc5270 */
[----:B------:R-:W-:Y:S05]  /*3290*/  @!P5 BRA `(.L_x_50) ;  /* 0x000000000044d947 */ /* 0x000fea0003800000 */
[----:B------:R-:W0:Y:S01]  /*32a0*/  LDC.64 R16, c[0x0][0x3a8] ;  /* 0x0000ea00ff107b82 */ /* 0x000e220000000a00 */
[----:B---3--:R-:W-:Y:S02]  /*32b0*/  IMAD.IADD R39, R46, 0x1, R37 ;  /* 0x000000012e277824 */ /* 0x008fe400078e0225 */
[----:B------:R-:W-:-:S05]  /*32c0*/  IMAD.WIDE.U32 R32, R37, 0x4, R30 ;  /* 0x0000000425207825 */ /* 0x000fca00078e001e */
[----:B------:R-:W2:Y:S04]  /*32d0*/  LD.E R34, desc[UR36][R32.64] ;  /* 0x0000002420227980 */ /* 0x000ea8000c101900 */
[----:B------:R-:W3:Y:S04]  /*32e0*/  LD.E R41, desc[UR36][R32.64+0x8] ;  /* 0x0000082420297980 */ /* 0x000ee8000c101900 */
[----:B------:R-:W4:Y:S01]  /*32f0*/  LD.E R43, desc[UR36][R32.64+0xc] ;  /* 0x00000c24202b7980 */ /* 0x000f22000c101900 */
[----:B0-----:R-:W-:-:S03]  /*3300*/  IMAD.WIDE R16, R39, 0x4, R16 ;  /* 0x0000000427107825 */ /* 0x001fc600078e0210 */
[----:B------:R-:W5:Y:S04]  /*3310*/  LD.E R39, desc[UR36][R32.64+0x4] ;  /* 0x0000042420277980 */ /* 0x000f68000c101900 */
[----:B------:R-:W2:Y:S04]  /*3320*/  LDG.E R36, desc[UR36][R16.64] ;  /* 0x0000002410247981 */ /* 0x000ea8000c1e1900 */
[----:B------:R-:W5:Y:S04]  /*3330*/  LDG.E R38, desc[UR36][R16.64+0x4] ;  /* 0x0000042410267981 */ /* 0x000f68000c1e1900 */
[----:B------:R-:W3:Y:S04]  /*3340*/  LDG.E R40, desc[UR36][R16.64+0x8] ;  /* 0x0000082410287981 */ /* 0x000ee8000c1e1900 */
[----:B------:R-:W4:Y:S01]  /*3350*/  LDG.E R42, desc[UR36][R16.64+0xc] ;  /* 0x00000c24102a7981 */ /* 0x000f22000c1e1900 */
[----:B------:R-:W-:Y:S01]  /*3360*/  IADD3 R37, PT, PT, R37, 0x4, RZ ;  /* 0x0000000425257810 */ /* 0x000fe20007ffe0ff */
[----:B--2---:R-:W-:-:S04]  /*3370*/  FFMA R34, R34, R36, R35 ;  /* 0x0000002422227223 */ /* 0x004fc80000000023 */
[----:B-----5:R-:W-:-:S04]  /*3380*/  FFMA R34, R39, R38, R34 ;  /* 0x0000002627227223 */ /* 0x020fc80000000022 */
[----:B---3--:R-:W-:-:S04]  /*3390*/  FFMA R34, R41, R40, R34 ;  /* 0x0000002829227223 */ /* 0x008fc80000000022 */
[----:B----4-:R-:W-:-:S07]  /*33a0*/  FFMA R35, R43, R42, R34 ;  /* 0x0000002a2b237223 */ /* 0x010fce0000000022 */
.L_x_50:
[----:B------:R-:W-:Y:S05]  /*33b0*/  @!P6 BRA `(.L_x_48) ;  /* 0x000000000040e947 */ /* 0x000fea0003800000 */
[----:B------:R-:W0:Y:S01]  /*33c0*/  LDC.64 R16, c[0x0][0x3a8] ;  /* 0x0000ea00ff107b82 */ /* 0x000e220000000a00 */
[----:B---3--:R-:W-:Y:S02]  /*33d0*/  IMAD.IADD R39, R46, 0x1, R37 ;  /* 0x000000012e277824 */ /* 0x008fe400078e0225 */
[----:B------:R-:W-:-:S05]  /*33e0*/  IMAD.WIDE.U32 R32, R37, 0x4, R30 ;  /* 0x0000000425207825 */ /* 0x000fca00078e001e */
[----:B------:R-:W2:Y:S01]  /*33f0*/  LD.E R34, desc[UR36][R32.64] ;  /* 0x0000002420227980 */ /* 0x000ea2000c101900 */
[----:B0-----:R-:W-:-:S05]  /*3400*/  IMAD.WIDE R16, R39, 0x4, R16 ;  /* 0x0000000427107825 */ /* 0x001fca00078e0210 */
[----:B------:R-:W2:Y:S01]  /*3410*/  LDG.E R36, desc[UR36][R16.64] ;  /* 0x0000002410247981 */ /* 0x000ea2000c1e1900 */
[----:B------:R-:W-:Y:S01]  /*3420*/  ISETP.NE.AND P5, PT, R15, 0x1, PT ;  /* 0x000000010f00780c */ /* 0x000fe20003fa5270 */
[----:B--2---:R-:W-:-:S12]  /*3430*/  FFMA R35, R34, R36, R35 ;  /* 0x0000002422237223 */ /* 0x004fd80000000023 */
[----:B------:R-:W-:Y:S05]  /*3440*/  @!P5 BRA `(.L_x_48) ;  /* 0x00000000001cd947 */ /* 0x000fea0003800000 */
[----:B------:R-:W-:Y:S01]  /*3450*/  ISETP.NE.AND P5, PT, R15, 0x2, PT ;  /* 0x000000020f00780c */ /* 0x000fe20003fa5270 */
[----:B------:R-:W2:Y:S04]  /*3460*/  LD.E R34, desc[UR36][R32.64+0x4] ;  /* 0x0000042420227980 */ /* 0x000ea8000c101900 */
[----:B------:R-:W2:Y:S08]  /*3470*/  LDG.E R36, desc[UR36][R16.64+0x4] ;  /* 0x0000042410247981 */ /* 0x000eb0000c1e1900 */
[----:B------:R-:W3:Y:S04]  /*3480*/  @P5 LD.E R38, desc[UR36][R32.64+0x8] ;  /* 0x0000082420265980 */ /* 0x000ee8000c101900 */
[----:B------:R-:W3:Y:S01]  /*3490*/  @P5 LDG.E R37, desc[UR36][R16.64+0x8] ;  /* 0x0000082410255981 */ /* 0x000ee2000c1e1900 */
[----:B--2---:R-:W-:-:S04]  /*34a0*/  FFMA R35, R34, R36, R35 ;  /* 0x0000002422237223 */ /* 0x004fc80000000023 */
[----:B---3--:R-:W-:-:S07]  /*34b0*/  @P5 FFMA R35, R38, R37, R35 ;  /* 0x0000002526235223 */ /* 0x008fce0000000023 */
.L_x_48:
[----:B------:R-:W-:Y:S01]  /*34c0*/  FSETP.GT.AND P5, PT, R35, R4, PT ;  /* 0x000000042300720b */ /* 0x000fe20003fa4000 */
[----:B------:R-:W-:Y:S01]  /*34d0*/  IMAD.MOV.U32 R17, RZ, RZ, R31 ;  /* 0x000000ffff117224 */ /* 0x000fe200078e001f */
[----:B------:R-:W-:-:S11]  /*34e0*/  MOV R16, R30 ;  /* 0x0000001e00107202 */ /* 0x000fd60000000f00 */
[--C-:B------:R-:W-:Y:S01]  /*34f0*/  @P5 IMAD.MOV.U32 R32, RZ, RZ, R2.reuse ;  /* 0x000000ffff205224 */ /* 0x100fe200078e0002 */
[-C--:B------:R-:W-:Y:S01]  /*3500*/  @P5 MOV R33, R27.reuse ;  /* 0x0000001b00215202 */ /* 0x080fe20000000f00 */
[----:B------:R-:W-:Y:S01]  /*3510*/  @P5 IMAD.MOV.U32 R16, RZ, RZ, R2 ;  /* 0x000000ffff105224 */ /* 0x000fe200078e0002 */
[----:B------:R-:W-:Y:S01]  /*3520*/  @P5 MOV R17, R27 ;  /* 0x0000001b00115202 */ /* 0x000fe20000000f00 */
[----:B------:R-:W-:Y:S01]  /*3530*/  @P5 IMAD.MOV.U32 R2, RZ, RZ, R30 ;  /* 0x000000ffff025224 */ /* 0x000fe200078e001e */
[----:B------:R-:W-:Y:S01]  /*3540*/  @P5 MOV R27, R31 ;  /* 0x0000001f001b5202 */ /* 0x000fe20000000f00 */
[----:B------:R-:W-:Y:S01]  /*3550*/  @P5 IMAD.MOV.U32 R30, RZ, RZ, R32 ;  /* 0x000000ffff1e5224 */ /* 0x000fe200078e0020 */
[----:B------:R-:W-:Y:S02]  /*3560*/  @P5 MOV R4, R35 ;  /* 0x0000002300045202 */ /* 0x000fe40000000f00 */
[----:B------:R-:W-:Y:S01]  /*3570*/  @P5 MOV R31, R33 ;  /* 0x00000021001f5202 */ /* 0x000fe20000000f00 */
[----:B------:R-:W-:Y:S06]  /*3580*/  @P0 BRA `(.L_x_51) ;  /* 0xffffffdc00f00947 */ /* 0x000fec000383ffff */
[----:B------:R-:W-:Y:S05]  /*3590*/  BSYNC.RECONVERGENT B3 ;  /* 0x0000000000037941 */ /* 0x000fea0003800200 */
.L_x_30:
[----:B------:R-:W-:Y:S01]  /*35a0*/  IMAD.MOV.U32 R3, RZ, RZ, RZ ;  /* 0x000000ffff037224 */ /* 0x000fe200078e00ff */
[----:B------:R-:W-:Y:S06]  /*35b0*/  @!P3 BRA `(.L_x_52) ;  /* 0x00000004002cb947 */ /* 0x000fec0003800000 */
[----:B------:R-:W-:Y:S01]  /*35c0*/  HFMA2 R3, -RZ, RZ, 0, 0 ;  /* 0x00000000ff037431 */ /* 0x000fe200000001ff */
[----:B------:R-:W-:Y:S06]  /*35d0*/  BSSY.RECONVERGENT B3, `(.L_x_53) ;  /* 0x0000048000037945 */ /* 0x000fec0003800200 */
.L_x_54:
[----:B------:R-:W-:Y:S01]  /*35e0*/  MOV R31, R27 ;  /* 0x0000001b001f7202 */ /* 0x000fe20000000f00 */
[----:B------:R-:W-:Y:S02]  /*35f0*/  IMAD.MOV.U32 R30, RZ, RZ, R2 ;  /* 0x000000ffff1e7224 */ /* 0x000fe400078e0002 */
[----:B0-----:R-:W-:-:S04]  /*3600*/  IMAD.WIDE.U32 R28, R3, 0x4, R18 ;  /* 0x00000004031c7825 */ /* 0x001fc800078e0012 */
[----:B------:R-:W-:Y:S01]  /*3610*/  IMAD.WIDE.U32 R30, R3, 0x4, R30 ;  /* 0x00000004031e7825 */ /* 0x000fe200078e001e */
[----:B------:R-:W2:Y:S04]  /*3620*/  LD.E R33, desc[UR36][R28.64] ;  /* 0x000000241c217980 */ /* 0x000ea8000c101900 */
[----:B------:R-:W2:Y:S04]  /*3630*/  LD.E R4, desc[UR36][R30.64] ;  /* 0x000000241e047980 */ /* 0x000ea8000c101900 */
[----:B------:R-:W4:Y:S04]  /*3640*/  LD.E R35, desc[UR36][R28.64+0x4] ;  /* 0x000004241c237980 */ /* 0x000f28000c101900 */
[----:B------:R-:W5:Y:S04]  /*3650*/  LD.E R37, desc[UR36][R28.64+0x8] ;  /* 0x000008241c257980 */ /* 0x000f68000c101900 */
[----:B---3--:R-:W3:Y:S01]  /*3660*/  LD.E R39, desc[UR36][R28.64+0xc] ;  /* 0x00000c241c277980 */ /* 0x008ee2000c101900 */
[----:B--2---:R-:W-:-:S05]  /*3670*/  FADD R33, R4, R33 ;  /* 0x0000002104217221 */ /* 0x004fca0000000000 */
[----:B------:R0:W-:Y:S04]  /*3680*/  ST.E desc[UR36][R28.64], R33 ;  /* 0x000000211c007985 */ /* 0x0001e8000c101924 */
[----:B------:R-:W4:Y:S04]  /*3690*/  LD.E R4, desc[UR36][R30.64+0x4] ;  /* 0x000004241e047980 */ /* 0x000f28000c101900 */
[----:B0-----:R-:W2:Y:S01]  /*36a0*/  LD.E R33, desc[UR36][R28.64+0x10] ;  /* 0x000010241c217980 */ /* 0x001ea2000c101900 */
[----:B----4-:R-:W-:-:S05]  /*36b0*/  FADD R35, R4, R35 ;  /* 0x0000002304237221 */ /* 0x010fca0000000000 */
[----:B------:R0:W-:Y:S04]  /*36c0*/  ST.E desc[UR36][R28.64+0x4], R35 ;  /* 0x000004231c007985 */ /* 0x0001e8000c101924 */
[----:B------:R-:W5:Y:S04]  /*36d0*/  LD.E R4, desc[UR36][R30.64+0x8] ;  /* 0x000008241e047980 */ /* 0x000f68000c101900 */
[----:B0-----:R-:W4:Y:S01]  /*36e0*/  LD.E R35, desc[UR36][R28.64+0x14] ;  /* 0x000014241c237980 */ /* 0x001f22000c101900 */
[----:B-----5:R-:W-:-:S05]  /*36f0*/  FADD R37, R4, R37 ;  /* 0x0000002504257221 */ /* 0x020fca0000000000 */
[----:B------:R0:W-:Y:S04]  /*3700*/  ST.E desc[UR36][R28.64+0x8], R37 ;  /* 0x000008251c007985 */ /* 0x0001e8000c101924 */
[----:B------:R-:W3:Y:S04]  /*3710*/  LD.E R4, desc[UR36][R30.64+0xc] ;  /* 0x00000c241e047980 */ /* 0x000ee8000c101900 */
[----:B0-----:R-:W5:Y:S01]  /*3720*/  LD.E R37, desc[UR36][R28.64+0x18] ;  /* 0x000018241c257980 */ /* 0x001f62000c101900 */
[----:B---3--:R-:W-:-:S05]  /*3730*/  FADD R39, R4, R39 ;  /* 0x0000002704277221 */ /* 0x008fca0000000000 */
[----:B------:R0:W-:Y:S04]  /*3740*/  ST.E desc[UR36][R28.64+0xc], R39 ;  /* 0x00000c271c007985 */ /* 0x0001e8000c101924 */
[----:B------:R-:W2:Y:S04]  /*3750*/  LD.E R4, desc[UR36][R30.64+0x10] ;  /* 0x000010241e047980 */ /* 0x000ea8000c101900 */
[----:B0-----:R-:W3:Y:S01]  /*3760*/  LD.E R39, desc[UR36][R28.64+0x1c] ;  /* 0x00001c241c277980 */ /* 0x001ee2000c101900 */
        /* <DEDUP_REMOVED lines=34> */
[----:B------:R-:W4:Y:S02]  /*3990*/  LD.E R4, desc[UR36][R30.64+0x34] ;  /* 0x000034241e047980 */ /* 0x000f24000c101900 */
[----:B----4-:R-:W-:-:S05]  /*39a0*/  FADD R35, R4, R35 ;  /* 0x0000002304237221 */ /* 0x010fca0000000000 */
[----:B------:R0:W-:Y:S04]  /*39b0*/  ST.E desc[UR36][R28.64+0x34], R35 ;  /* 0x000034231c007985 */ /* 0x0001e8000c101924 */
[----:B------:R-:W5:Y:S02]  /*39c0*/  LD.E R4, desc[UR36][R30.64+0x38] ;  /* 0x000038241e047980 */ /* 0x000f64000c101900 */
[----:B-----5:R-:W-:-:S05]  /*39d0*/  FADD R37, R4, R37 ;  /* 0x0000002504257221 */ /* 0x020fca0000000000 */
[----:B------:R0:W-:Y:S04]  /*39e0*/  ST.E desc[UR36][R28.64+0x38], R37 ;  /* 0x000038251c007985 */ /* 0x0001e8000c101924 */
[----:B------:R-:W3:Y:S01]  /*39f0*/  LD.E R4, desc[UR36][R30.64+0x3c] ;  /* 0x00003c241e047980 */ /* 0x000ee2000c101900 */
[----:B------:R-:W-:-:S05]  /*3a00*/  VIADD R3, R3, 0x10 ;  /* 0x0000001003037836 */ /* 0x000fca0000000000 */
[----:B------:R-:W-:Y:S01]  /*3a10*/  ISETP.NE.AND P0, PT, R3, R12, PT ;  /* 0x0000000c0300720c */ /* 0x000fe20003f05270 */
[----:B---3--:R-:W-:-:S05]  /*3a20*/  FADD R39, R4, R39 ;  /* 0x0000002704277221 */ /* 0x008fca0000000000 */
[----:B------:R0:W-:Y:S07]  /*3a30*/  ST.E desc[UR36][R28.64+0x3c], R39 ;  /* 0x00003c271c007985 */ /* 0x0001ee000c101924 */
[----:B------:R-:W-:Y:S05]  /*3a40*/  @P0 BRA `(.L_x_54) ;  /* 0xfffffff800e40947 */ /* 0x000fea000383ffff */
[----:B------:R-:W-:Y:S05]  /*3a50*/  BSYNC.RECONVERGENT B3 ;  /* 0x0000000000037941 */ /* 0x000fea0003800200 */
.L_x_53:
[----:B------:R-:W-:-:S07]  /*3a60*/  MOV R3, R12 ;  /* 0x0000000c00037202 */ /* 0x000fce0000000f00 */
.L_x_52:
[----:B------:R-:W-:Y:S05]  /*3a70*/  @!P4 BRA `(.L_x_55) ;  /* 0x000000040054c947 */ /* 0x000fea0003800000 */
[----:B------:R-:W-:-:S13]  /*3a80*/  ISETP.GE.U32.AND P0, PT, R9, 0x7, PT ;  /* 0x000000070900780c */ /* 0x000fda0003f06070 */
[----:B------:R-:W-:Y:S05]  /*3a90*/  @!P0 BRA `(.L_x_56) ;  /* 0x0000000000948947 */ /* 0x000fea0003800000 */
        /* <DEDUP_REMOVED lines=34> */
[----:B------:R-:W-:Y:S02]  /*3cc0*/  VIADD R3, R3, 0x8 ;  /* 0x0000000803037836 */ /* 0x000fe40000000000 */
[----:B---3--:R-:W-:-:S05]  /*3cd0*/  FADD R39, R4, R39 ;  /* 0x0000002704277221 */ /* 0x008fca0000000000 */
[----:B------:R1:W-:Y:S02]  /*3ce0*/  ST.E desc[UR36][R28.64+0x1c], R39 ;  /* 0x00001c271c007985 */ /* 0x0003e4000c101924 */
.L_x_56:
[----:B------:R-:W-:Y:S05]  /*3cf0*/  @!P1 BRA `(.L_x_55) ;  /* 0x0000000000b49947 */ /* 0x000fea0003800000 */
[----:B------:R-:W-:Y:S02]  /*3d00*/  ISETP.GE.U32.AND P0, PT, R8, 0x3, PT ;  /* 0x000000030800780c */ /* 0x000fe40003f06070 */
[----:B------:R-:W-:-:S11]  /*3d10*/  ISETP.NE.AND P1, PT, R15, RZ, PT ;  /* 0x000000ff0f00720c */ /* 0x000fd60003f25270 */
[----:B------:R-:W-:Y:S05]  /*3d20*/  @!P0 BRA `(.L_x_57) ;  /* 0x0000000000548947 */ /* 0x000fea0003800000 */
[----:B------:R-:W-:Y:S01]  /*3d30*/  MOV R30, R2 ;  /* 0x00000002001e7202 */ /* 0x000fe20000000f00 */
[----:B------:R-:W-:Y:S02]  /*3d40*/  IMAD.MOV.U32 R31, RZ, RZ, R27 ;  /* 0x000000ffff1f7224 */ /* 0x000fe400078e001b */
[----:B01----:R-:W-:-:S04]  /*3d50*/  IMAD.WIDE.U32 R28, R3, 0x4, R18 ;  /* 0x00000004031c7825 */ /* 0x003fc800078e0012 */
        /* <DEDUP_REMOVED lines=15> */
[----:B------:R-:W-:Y:S01]  /*3e50*/  IADD3 R3, PT, PT, R3, 0x4, RZ ;  /* 0x0000000403037810 */ /* 0x000fe20007ffe0ff */
[----:B---3--:R-:W-:-:S05]  /*3e60*/  FADD R39, R4, R39 ;  /* 0x0000002704277221 */ /* 0x008fca0000000000 */
[----:B------:R2:W-:Y:S02]  /*3e70*/  ST.E desc[UR36][R28.64+0xc], R39 ;  /* 0x00000c271c007985 */ /* 0x0005e4000c101924 */
.L_x_57:
[----:B------:R-:W-:Y:S05]  /*3e80*/  @!P1 BRA `(.L_x_55) ;  /* 0x0000000000509947 */ /* 0x000fea0003800000 */
[----:B------:R-:W-:Y:S01]  /*3e90*/  MOV R31, R27 ;  /* 0x0000001b001f7202 */ /* 0x000fe20000000f00 */
[----:B------:R-:W-:Y:S02]  /*3ea0*/  IMAD.MOV.U32 R30, RZ, RZ, R2 ;  /* 0x000000ffff1e7224 */ /* 0x000fe400078e0002 */
[----:B012---:R-:W-:-:S04]  /*3eb0*/  IMAD.WIDE.U32 R28, R3, 0x4, R18 ;  /* 0x00000004031c7825 */ /* 0x007fc800078e0012 */
[----:B------:R-:W-:Y:S01]  /*3ec0*/  IMAD.WIDE.U32 R30, R3, 0x4, R30 ;  /* 0x00000004031e7825 */ /* 0x000fe200078e001e */
[----:B------:R-:W2:Y:S04]  /*3ed0*/  LD.E R4, desc[UR36][R28.64] ;  /* 0x000000241c047980 */ /* 0x000ea8000c101900 */
[----:B------:R-:W2:Y:S01]  /*3ee0*/  LD.E R3, desc[UR36][R30.64] ;  /* 0x000000241e037980 */ /* 0x000ea2000c101900 */
[----:B------:R-:W-:Y:S01]  /*3ef0*/  ISETP.NE.AND P0, PT, R15, 0x1, PT ;  /* 0x000000010f00780c */ /* 0x000fe20003f05270 */
[----:B--2---:R-:W-:-:S05]  /*3f00*/  FADD R3, R3, R4 ;  /* 0x0000000403037221 */ /* 0x004fca0000000000 */
[----:B------:R4:W-:Y:S07]  /*3f10*/  ST.E desc[UR36][R28.64], R3 ;  /* 0x000000031c007985 */ /* 0x0009ee000c101924 */
[----:B------:R-:W-:Y:S05]  /*3f20*/  @!P0 BRA `(.L_x_55) ;  /* 0x0000000000288947 */ /* 0x000fea0003800000 */
[----:B----4-:R-:W2:Y:S04]  /*3f30*/  LD.E R3, desc[UR36][R30.64+0x4] ;  /* 0x000004241e037980 */ /* 0x010ea8000c101900 */
[----:B------:R-:W2:Y:S01]  /*3f40*/  LD.E R4, desc[UR36][R28.64+0x4] ;  /* 0x000004241c047980 */ /* 0x000ea2000c101900 */
[----:B------:R-:W-:Y:S01]  /*3f50*/  ISETP.NE.AND P0, PT, R15, 0x2, PT ;  /* 0x000000020f00780c */ /* 0x000fe20003f05270 */
[----:B--2---:R-:W-:-:S05]  /*3f60*/  FADD R3, R3, R4 ;  /* 0x0000000403037221 */ /* 0x004fca0000000000 */
[----:B------:R0:W-:Y:S07]  /*3f70*/  ST.E desc[UR36][R28.64+0x4], R3 ;  /* 0x000004031c007985 */ /* 0x0001ee000c101924 */
[----:B------:R-:W-:Y:S05]  /*3f80*/  @!P0 BRA `(.L_x_55) ;  /* 0x0000000000108947 */ /* 0x000fea0003800000 */
[----:B------:R-:W2:Y:S04]  /*3f90*/  LD.E R30, desc[UR36][R30.64+0x8] ;  /* 0x000008241e1e7980 */ /* 0x000ea8000c101900 */
[----:B0-----:R-:W2:Y:S02]  /*3fa0*/  LD.E R3, desc[UR36][R28.64+0x8] ;  /* 0x000008241c037980 */ /* 0x001ea4000c101900 */
[----:B--2---:R-:W-:-:S05]  /*3fb0*/  FADD R3, R30, R3 ;  /* 0x000000031e037221 */ /* 0x004fca0000000000 */
[----:B------:R0:W-:Y:S02]  /*3fc0*/  ST.E desc[UR36][R28.64+0x8], R3 ;  /* 0x000008031c007985 */ /* 0x0001e4000c101924 */
.L_x_55:
[----:B------:R-:W-:-:S05]  /*3fd0*/  VIADD R5, R5, 0x1 ;  /* 0x0000000105057836 */ /* 0x000fca0000000000 */
[----:B------:R-:W-:-:S13]  /*3fe0*/  ISETP.NE.AND P0, PT, R5, R0, PT ;  /* 0x000000000500720c */ /* 0x000fda0003f05270 */
[----:B------:R-:W-:Y:S05]  /*3ff0*/  @P0 BRA `(.L_x_58) ;  /* 0xffffffd000640947 */ /* 0x000fea000383ffff */
.L_x_27:
[----:B------:R-:W-:Y:S05]  /*4000*/  BSYNC.RECONVERGENT B2 ;  /* 0x0000000000027941 */ /* 0x000fea0003800200 */
.L_x_15:
[----:B-1----:R-:W-:Y:S01]  /*4010*/  HFMA2 R30, -RZ, RZ, 0, 0 ;  /* 0x00000000ff1e7431 */ /* 0x002fe200000001ff */
[----:B------:R-:W-:Y:S06]  /*4020*/  @!P2 BRA `(.L_x_59) ;  /* 0x0000001000fca947 */ /* 0x000fec0003800000 */
[----:B------:R-:W-:Y:S01]  /*4030*/  ISETP.GE.U32.AND P0, PT, R45, 0xf, PT ;  /* 0x0000000f2d00780c */ /* 0x000fe20003f06070 */
[----:B0---4-:R-:W-:-:S12]  /*4040*/  IMAD.MOV.U32 R3, RZ, RZ, RZ ;  /* 0x000000ffff037224 */ /* 0x011fd800078e00ff */
[----:B------:R-:W-:Y:S05]  /*4050*/  @!P0 BRA `(.L_x_60) ;  /* 0x0000000400308947 */ /* 0x000fea0003800000 */
[----:B------:R-:W-:Y:S01]  /*4060*/  BSSY.RECONVERGENT B2, `(.L_x_61) ;  /* 0x000004a000027945 */ /* 0x000fe20003800200 */
[----:B------:R-:W-:-:S07]  /*4070*/  MOV R3, RZ ;  /* 0x000000ff00037202 */ /* 0x000fce0000000f00 */
.L_x_62:
[----:B0-2---:R-:W0:Y:S01]  /*4080*/  LDC.64 R28, c[0x0][0x3a0] ;  /* 0x0000e800ff1c7b82 */ /* 0x005e220000000a00 */
[----:B------:R-:W-:Y:S01]  /*4090*/  IMAD.IADD R31, R6, 0x1, R3 ;  /* 0x00000001061f7824 */ /* 0x000fe200078e0203 */
[----:B------:R-:W1:Y:S01]  /*40a0*/  LDCU UR4, c[0x0][0x3c4] ;  /* 0x00007880ff0477ac */ /* 0x000e620008000800 */
[----:B------:R-:W-:-:S05]  /*40b0*/  IMAD.WIDE.U32 R4, R3, 0x4, R18 ;  /* 0x0000000403047825 */ /* 0x000fca00078e0012 */
[----:B------:R-:W2:Y:S04]  /*40c0*/  LD.E R33, desc[UR36][R4.64+0x4] ;  /* 0x0000042404217980 */ /* 0x000ea8000c101900 */
[----:B------:R-:W4:Y:S04]  /*40d0*/  LD.E R35, desc[UR36][R4.64+0x8] ;  /* 0x0000082404237980 */ /* 0x000f28000c101900 */
[----:B------:R-:W5:Y:S01]  /*40e0*/  LD.E R37, desc[UR36][R4.64+0xc] ;  /* 0x00000c2404257980 */ /* 0x000f62000c101900 */
[----:B0-----:R-:W-:-:S03]  /*40f0*/  IMAD.WIDE.U32 R28, R31, 0x4, R28 ;  /* 0x000000041f1c7825 */ /* 0x001fc600078e001c */
[----:B------:R-:W1:Y:S04]  /*4100*/  LD.E R31, desc[UR36][R4.64] ;  /* 0x00000024041f7980 */ /* 0x000e68000c101900 */
[----:B------:R-:W1:Y:S02]  /*4110*/  LDG.E R0, desc[UR36][R28.64] ;  /* 0x000000241c007981 */ /* 0x000e64000c1e1900 */
[----:B-1----:R-:W-:-:S05]  /*4120*/  FFMA R31, R31, UR4, R0 ;  /* 0x000000041f1f7c23 */ /* 0x002fca0008000000 */
[----:B------:R0:W-:Y:S04]  /*4130*/  ST.E desc[UR36][R4.64], R31 ;  /* 0x0000001f04007985 */ /* 0x0001e8000c101924 */
[----:B------:R-:W2:Y:S04]  /*4140*/  LDG.E R0, desc[UR36][R28.64+0x4] ;  /* 0x000004241c007981 */ /* 0x000ea8000c1e1900 */
[----:B0-----:R-:W3:Y:S01]  /*4150*/  LD.E R31, desc[UR36][R4.64+0x10] ;  /* 0x00001024041f7980 */ /* 0x001ee2000c101900 */
[----:B--2---:R-:W-:-:S05]  /*4160*/  FFMA R33, R33, UR4, R0 ;  /* 0x0000000421217c23 */ /* 0x004fca0008000000 */
[----:B------:R0:W-:Y:S04]  /*4170*/  ST.E desc[UR36][R4.64+0x4], R33 ;  /* 0x0000042104007985 */ /* 0x0001e8000c101924 */
[----:B------:R-:W4:Y:S04]  /*4180*/  LDG.E R0, desc[UR36][R28.64+0x8] ;  /* 0x000008241c007981 */ /* 0x000f28000c1e1900 */
[----:B0-----:R-:W2:Y:S01]  /*4190*/  LD.E R33, desc[UR36][R4.64+0x14] ;  /* 0x0000142404217980 */ /* 0x001ea2000c101900 */
[----:B----4-:R-:W-:-:S05]  /*41a0*/  FFMA R35, R35, UR4, R0 ;  /* 0x0000000423237c23 */ /* 0x010fca0008000000 */
[----:B------:R0:W-:Y:S04]  /*41b0*/  ST.E desc[UR36][R4.64+0x8], R35 ;  /* 0x0000082304007985 */ /* 0x0001e8000c101924 */
[----:B------:R-:W5:Y:S04]  /*41c0*/  LDG.E R0, desc[UR36][R28.64+0xc] ;  /* 0x00000c241c007981 */ /* 0x000f68000c1e1900 */
[----:B0-----:R-:W4:Y:S01]  /*41d0*/  LD.E R35, desc[UR36][R4.64+0x18] ;  /* 0x0000182404237980 */ /* 0x001f22000c101900 */
[----:B-----5:R-:W-:-:S05]  /*41e0*/  FFMA R37, R37, UR4, R0 ;  /* 0x0000000425257c23 */ /* 0x020fca0008000000 */
[----:B------:R0:W-:Y:S04]  /*41f0*/  ST.E desc[UR36][R4.64+0xc], R37 ;  /* 0x00000c2504007985 */ /* 0x0001e8000c101924 */
[----:B------:R-:W3:Y:S04]  /*4200*/  LDG.E R0, desc[UR36][R28.64+0x10] ;  /* 0x000010241c007981 */ /* 0x000ee8000c1e1900 */
[----:B0-----:R-:W5:Y:S01]  /*4210*/  LD.E R37, desc[UR36][R4.64+0x1c] ;  /* 0x00001c2404257980 */ /* 0x001f62000c101900 */
[----:B---3--:R-:W-:-:S05]  /*4220*/  FFMA R31, R31, UR4, R0 ;  /* 0x000000041f1f7c23 */ /* 0x008fca0008000000 */
        /* <DEDUP_REMOVED lines=33> */
[----:B------:R-:W2:Y:S02]  /*4440*/  LDG.E R0, desc[UR36][R28.64+0x34] ;  /* 0x000034241c007981 */ /* 0x000ea4000c1e1900 */
[----:B--2---:R-:W-:-:S05]  /*4450*/  FFMA R33, R33, UR4, R0 ;  /* 0x0000000421217c23 */ /* 0x004fca0008000000 */
[----:B------:R0:W-:Y:S04]  /*4460*/  ST.E desc[UR36][R4.64+0x34], R33 ;  /* 0x0000342104007985 */ /* 0x0001e8000c101924 */
[----:B------:R-:W4:Y:S02]  /*4470*/  LDG.E R0, desc[UR36][R28.64+0x38] ;  /* 0x000038241c007981 */ /* 0x000f24000c1e1900 */
[----:B----4-:R-:W-:-:S05]  /*4480*/  FFMA R35, R35, UR4, R0 ;  /* 0x0000000423237c23 */ /* 0x010fca0008000000 */
[----:B------:R0:W-:Y:S04]  /*4490*/  ST.E desc[UR36][R4.64+0x38], R35 ;  /* 0x0000382304007985 */ /* 0x0001e8000c101924 */
[----:B------:R-:W5:Y:S01]  /*44a0*/  LDG.E R0, desc[UR36][R28.64+0x3c] ;  /* 0x00003c241c007981 */ /* 0x000f62000c1e1900 */
[----:B------:R-:W-:-:S04]  /*44b0*/  IADD3 R3, PT, PT, R3, 0x10, RZ ;  /* 0x0000001003037810 */ /* 0x000fc80007ffe0ff */
[----:B------:R-:W-:Y:S01]  /*44c0*/  ISETP.NE.AND P1, PT, R3, R12, PT ;  /* 0x0000000c0300720c */ /* 0x000fe20003f25270 */
[----:B-----5:R-:W-:-:S05]  /*44d0*/  FFMA R37, R37, UR4, R0 ;  /* 0x0000000425257c23 */ /* 0x020fca0008000000 */
[----:B------:R0:W-:Y:S07]  /*44e0*/  ST.E desc[UR36][R4.64+0x3c], R37 ;  /* 0x00003c2504007985 */ /* 0x0001ee000c101924 */
[----:B------:R-:W-:Y:S05]  /*44f0*/  @P1 BRA `(.L_x_62) ;  /* 0xfffffff800e01947 */ /* 0x000fea000383ffff */
[----:B------:R-:W-:Y:S05]  /*4500*/  BSYNC.RECONVERGENT B2 ;  /* 0x0000000000027941 */ /* 0x000fea0003800200 */
.L_x_61:
[----:B------:R-:W-:-:S07]  /*4510*/  IMAD.MOV.U32 R3, RZ, RZ, R12 ;  /* 0x000000ffff037224 */ /* 0x000fce00078e000c */
.L_x_60:
[----:B------:R-:W-:-:S13]  /*4520*/  ISETP.NE.AND P1, PT, R44, RZ, PT ;  /* 0x000000ff2c00720c */ /* 0x000fda0003f25270 */
[----:B------:R-:W-:Y:S05]  /*4530*/  @!P1 BRA `(.L_x_63) ;  /* 0x0000000400a09947 */ /* 0x000fea0003800000 */
[----:B------:R-:W-:Y:S02]  /*4540*/  ISETP.GE.U32.AND P2, PT, R9, 0x7, PT ;  /* 0x000000070900780c */ /* 0x000fe40003f46070 */
[----:B------:R-:W-:-:S11]  /*4550*/  ISETP.NE.AND P3, PT, R26, RZ, PT ;  /* 0x000000ff1a00720c */ /* 0x000fd60003f65270 */
[----:B------:R-:W-:Y:S05]  /*4560*/  @!P2 BRA `(.L_x_64) ;  /* 0x0000000000aca947 */ /* 0x000fea0003800000 */
[----:B0-----:R-:W0:Y:S01]  /*4570*/  LDC.64 R30, c[0x0][0x3a0] ;  /* 0x0000e800ff1e7b82 */ /* 0x001e220000000a00 */
[CC--:B--2---:R-:W-:Y:S01]  /*4580*/  IADD3 R29, PT, PT, R6.reuse, R3.reuse, RZ ;  /* 0x00000003061d7210 */ /* 0x0c4fe20007ffe0ff */
[----:B------:R-:W-:Y:S01]  /*4590*/  IMAD.WIDE.U32 R4, R3, 0x4, R18 ;  /* 0x0000000403047825 */ /* 0x000fe200078e0012 */
[----:B------:R-:W1:Y:S04]  /*45a0*/  LDCU.64 UR4, c[0x0][0x3a0] ;  /* 0x00007400ff0477ac */ /* 0x000e680008000a00 */
[----:B------:R-:W2:Y:S01]  /*45b0*/  LD.E R33, desc[UR36][R4.64] ;  /* 0x0000002404217980 */ /* 0x000ea2000c101900 */
[----:B------:R-:W2:Y:S01]  /*45c0*/  LDCU UR6, c[0x0][0x3c4] ;  /* 0x00007880ff0677ac */ /* 0x000ea20008000800 */
[----:B------:R-:W-:Y:S02]  /*45d0*/  IADD3 R0, P2, PT, R6, R3, RZ ;  /* 0x0000000306007210 */ /* 0x000fe40007f5e0ff */
[----:B------:R-:W4:Y:S04]  /*45e0*/  LD.E R35, desc[UR36][R4.64+0x4] ;  /* 0x0000042404237980 */ /* 0x000f28000c101900 */
[----:B------:R-:W5:Y:S01]  /*45f0*/  LD.E R37, desc[UR36][R4.64+0xc] ;  /* 0x00000c2404257980 */ /* 0x000f62000c101900 */
[----:B0-----:R-:W-:-:S06]  /*4600*/  IMAD.WIDE.U32 R30, R29, 0x4, R30 ;  /* 0x000000041d1e7825 */ /* 0x001fcc00078e001e */
[----:B------:R-:W2:Y:S01]  /*4610*/  LDG.E R30, desc[UR36][R30.64] ;  /* 0x000000241e1e7981 */ /* 0x000ea2000c1e1900 */
[----:B------:R-:W-:Y:S01]  /*4620*/  IMAD.X R29, RZ, RZ, RZ, P2 ;  /* 0x000000ffff1d7224 */ /* 0x000fe200010e06ff */
[----:B-1----:R-:W-:-:S04]  /*4630*/  LEA R28, P2, R0, UR4, 0x2 ;  /* 0x00000004001c7c11 */ /* 0x002fc8000f8410ff */
[----:B------:R-:W-:Y:S01]  /*4640*/  LEA.HI.X R29, R0, UR5, R29, 0x2, P2 ;  /* 0x00000005001d7c11 */ /* 0x000fe200090f141d */
[----:B------:R-:W3:Y:S01]  /*4650*/  LD.E R31, desc[UR36][R4.64+0x8] ;  /* 0x00000824041f7980 */ /* 0x000ee2000c101900 */
[----:B--2---:R-:W-:-:S05]  /*4660*/  FFMA R33, R33, UR6, R30 ;  /* 0x0000000621217c23 */ /* 0x004fca000800001e */
[----:B------:R0:W-:Y:S04]  /*4670*/  ST.E desc[UR36][R4.64], R33 ;  /* 0x0000002104007985 */ /* 0x0001e8000c101924 */
[----:B------:R-:W4:Y:S04]  /*4680*/  LDG.E R0, desc[UR36][R28.64+0x4] ;  /* 0x000004241c007981 */ /* 0x000f28000c1e1900 */
[----:B0-----:R-:W2:Y:S01]  /*4690*/  LD.E R33, desc[UR36][R4.64+0x10] ;  /* 0x0000102404217980 */ /* 0x001ea2000c101900 */
[----:B----4-:R-:W-:-:S05]  /*46a0*/  FFMA R35, R35, UR6, R0 ;  /* 0x0000000623237c23 */ /* 0x010fca0008000000 */
[----:B------:R0:W-:Y:S04]  /*46b0*/  ST.E desc[UR36][R4.64+0x4], R35 ;  /* 0x0000042304007985 */ /* 0x0001e8000c101924 */
[----:B------:R-:W3:Y:S04]  /*46c0*/  LDG.E R0, desc[UR36][R28.64+0x8] ;  /* 0x000008241c007981 */ /* 0x000ee8000c1e1900 */
[----:B0-----:R-:W4:Y:S01]  /*46d0*/  LD.E R35, desc[UR36][R4.64+0x14] ;  /* 0x0000142404237980 */ /* 0x001f22000c101900 */
[----:B---3--:R-:W-:-:S05]  /*46e0*/  FFMA R31, R31, UR6, R0 ;  /* 0x000000061f1f7c23 */ /* 0x008fca0008000000 */
[----:B------:R0:W-:Y:S04]  /*46f0*/  ST.E desc[UR36][R4.64+0x8], R31 ;  /* 0x0000081f04007985 */ /* 0x0001e8000c101924 */
[----:B------:R-:W5:Y:S04]  /*4700*/  LDG.E R0, desc[UR36][R28.64+0xc] ;  /* 0x00000c241c007981 */ /* 0x000f68000c1e1900 */
[----:B0-----:R-:W3:Y:S01]  /*4710*/  LD.E R31, desc[UR36][R4.64+0x18] ;  /* 0x00001824041f7980 */ /* 0x001ee2000c101900 */
[----:B-----5:R-:W-:-:S05]  /*4720*/  FFMA R37, R37, UR6, R0 ;  /* 0x0000000625257c23 */ /* 0x020fca0008000000 */
[----:B------:R0:W-:Y:S04]  /*4730*/  ST.E desc[UR36][R4.64+0xc], R37 ;  /* 0x00000c2504007985 */ /* 0x0001e8000c101924 */
[----:B------:R-:W2:Y:S04]  /*4740*/  LDG.E R0, desc[UR36][R28.64+0x10] ;  /* 0x000010241c007981 */ /* 0x000ea8000c1e1900 */
[----:B0-----:R-:W5:Y:S01]  /*4750*/  LD.E R37, desc[UR36][R4.64+0x1c] ;  /* 0x00001c2404257980 */ /* 0x001f62000c101900 */
[----:B--2---:R-:W-:-:S05]  /*4760*/  FFMA R33, R33, UR6, R0 ;  /* 0x0000000621217c23 */ /* 0x004fca0008000000 */
[----:B------:R1:W-:Y:S04]  /*4770*/  ST.E desc[UR36][R4.64+0x10], R33 ;  /* 0x0000102104007985 */ /* 0x0003e8000c101924 */
[----:B------:R-:W4:Y:S02]  /*4780*/  LDG.E R0, desc[UR36][R28.64+0x14] ;  /* 0x000014241c007981 */ /* 0x000f24000c1e1900 */
[----:B----4-:R-:W-:-:S05]  /*4790*/  FFMA R35, R35, UR6, R0 ;  /* 0x0000000623237c23 */ /* 0x010fca0008000000 */
[----:B------:R1:W-:Y:S04]  /*47a0*/  ST.E desc[UR36][R4.64+0x14], R35 ;  /* 0x0000142304007985 */ /* 0x0003e8000c101924 */
[----:B------:R-:W3:Y:S02]  /*47b0*/  LDG.E R0, desc[UR36][R28.64+0x18] ;  /* 0x000018241c007981 */ /* 0x000ee4000c1e1900 */
[----:B---3--:R-:W-:-:S05]  /*47c0*/  FFMA R31, R31, UR6, R0 ;  /* 0x000000061f1f7c23 */ /* 0x008fca0008000000 */
[----:B------:R1:W-:Y:S04]  /*47d0*/  ST.E desc[UR36][R4.64+0x18], R31 ;  /* 0x0000181f04007985 */ /* 0x0003e8000c101924 */
[----:B------:R-:W5:Y:S01]  /*47e0*/  LDG.E R0, desc[UR36][R28.64+0x1c] ;  /* 0x00001c241c007981 */ /* 0x000f62000c1e1900 */
[----:B------:R-:W-:Y:S01]  /*47f0*/  IADD3 R3, PT, PT, R3, 0x8, RZ ;  /* 0x0000000803037810 */ /* 0x000fe20007ffe0ff */
[----:B-----5:R-:W-:-:S05]  /*4800*/  FFMA R37, R37, UR6, R0 ;  /* 0x0000000625257c23 */ /* 0x020fca0008000000 */
[----:B------:R1:W-:Y:S02]  /*4810*/  ST.E desc[UR36][R4.64+0x1c], R37 ;  /* 0x00001c2504007985 */ /* 0x0003e4000c101924 */
.L_x_64:
[----:B------:R-:W-:Y:S05]  /*4820*/  @!P3 BRA `(.L_x_63) ;  /* 0x0000000000e4b947 */ /* 0x000fea0003800000 */
[----:B------:R-:W-:Y:S02]  /*4830*/  ISETP.GE.U32.AND P2, PT, R8, 0x3, PT ;  /* 0x000000030800780c */ /* 0x000fe40003f46070 */
[----:B------:R-:W-:-:S11]  /*4840*/  ISETP.NE.AND P3, PT, R15, RZ, PT ;  /* 0x000000ff0f00720c */ /* 0x000fd60003f65270 */
[----:B------:R-:W-:Y:S05]  /*4850*/  @!P2 BRA `(.L_x_65) ;  /* 0x00000000006ca947 */ /* 0x000fea0003800000 */
[----:B--2---:R-:W2:Y:S01]  /*4860*/  LDC.64 R28, c[0x0][0x3a0] ;  /* 0x0000e800ff1c7b82 */ /* 0x004ea20000000a00 */
[C---:B01----:R-:W-:Y:S01]  /*4870*/  IMAD.IADD R31, R6.reuse, 0x1, R3 ;  /* 0x00000001061f7824 */ /* 0x043fe200078e0203 */
[----:B------:R-:W0:Y:S01]  /*4880*/  LDCU.64 UR6, c[0x0][0x3a0] ;  /* 0x00007400ff0677ac */ /* 0x000e220008000a00 */
[----:B------:R-:W-:Y:S01]  /*4890*/  IMAD.WIDE.U32 R4, R3, 0x4, R18 ;  /* 0x0000000403047825 */ /* 0x000fe200078e0012 */
[----:B------:R-:W1:Y:S04]  /*48a0*/  LDCU UR4, c[0x0][0x3c4] ;  /* 0x00007880ff0477ac */ /* 0x000e680008000800 */
[----:B------:R-:W1:Y:S01]  /*48b0*/  LD.E R33, desc[UR36][R4.64] ;  /* 0x0000002404217980 */ /* 0x000e62000c101900 */
[----:B------:R-:W-:-:S03]  /*48c0*/  IADD3 R0, P2, PT, R6, R3, RZ ;  /* 0x0000000306007210 */ /* 0x000fc60007f5e0ff */
[----:B------:R-:W4:Y:S04]  /*48d0*/  LD.E R35, desc[UR36][R4.64+0x4] ;  /* 0x0000042404237980 */ /* 0x000f28000c101900 */
[----:B------:R-:W5:Y:S01]  /*48e0*/  LD.E R37, desc[UR36][R4.64+0xc] ;  /* 0x00000c2404257980 */ /* 0x000f62000c101900 */
[----:B--2---:R-:W-:-:S06]  /*48f0*/  IMAD.WIDE.U32 R30, R31, 0x4, R28 ;  /* 0x000000041f1e7825 */ /* 0x004fcc00078e001c */
[----:B------:R-:W1:Y:S01]  /*4900*/  LDG.E R30, desc[UR36][R30.64] ;  /* 0x000000241e1e7981 */ /* 0x000e62000c1e1900 */
[----:B------:R-:W-:Y:S02]  /*4910*/  IADD3.X R29, PT, PT, RZ, RZ, RZ, P2, !PT ;  /* 0x000000ffff1d7210 */ /* 0x000fe400017fe4ff */
[----:B0-----:R-:W-:-:S04]  /*4920*/  LEA R28, P2, R0, UR6, 0x2 ;  /* 0x00000006001c7c11 */ /* 0x001fc8000f8410ff */
[----:B------:R-:W-:Y:S01]  /*4930*/  LEA.HI.X R29, R0, UR7, R29, 0x2, P2 ;  /* 0x00000007001d7c11 */ /* 0x000fe200090f141d */
[----:B------:R-:W2:Y:S01]  /*4940*/  LD.E R31, desc[UR36][R4.64+0x8] ;  /* 0x00000824041f7980 */ /* 0x000ea2000c101900 */
[----:B-1----:R-:W-:-:S05]  /*4950*/  FFMA R33, R33, UR4, R30 ;  /* 0x0000000421217c23 */ /* 0x002fca000800001e */
[----:B------:R0:W-:Y:S04]  /*4960*/  ST.E desc[UR36][R4.64], R33 ;  /* 0x0000002104007985 */ /* 0x0001e8000c101924 */
[----:B------:R-:W4:Y:S02]  /*4970*/  LDG.E R0, desc[UR36][R28.64+0x4] ;  /* 0x000004241c007981 */ /* 0x000f24000c1e1900 */
[----:B----4-:R-:W-:-:S05]  /*4980*/  FFMA R35, R35, UR4, R0 ;  /* 0x0000000423237c23 */ /* 0x010fca0008000000 */
[----:B------:R0:W-:Y:S04]  /*4990*/  ST.E desc[UR36][R4.64+0x4], R35 ;  /* 0x0000042304007985 */ /* 0x0001e8000c101924 */
[----:B------:R-:W2:Y:S02]  /*49a0*/  LDG.E R0, desc[UR36][R28.64+0x8] ;  /* 0x000008241c007981 */ /* 0x000ea4000c1e1900 */
[----:B--2---:R-:W-:-:S05]  /*49b0*/  FFMA R31, R31, UR4, R0 ;  /* 0x000000041f1f7c23 */ /* 0x004fca0008000000 */
[----:B------:R0:W-:Y:S04]  /*49c0*/  ST.E desc[UR36][R4.64+0x8], R31 ;  /* 0x0000081f04007985 */ /* 0x0001e8000c101924 */
[----:B------:R-:W5:Y:S01]  /*49d0*/  LDG.E R0, desc[UR36][R28.64+0xc] ;  /* 0x00000c241c007981 */ /* 0x000f62000c1e1900 */
[----:B------:R-:W-:Y:S02]  /*49e0*/  VIADD R3, R3, 0x4 ;  /* 0x0000000403037836 */ /* 0x000fe40000000000 */
[----:B-----5:R-:W-:-:S05]  /*49f0*/  FFMA R37, R37, UR4, R0 ;  /* 0x0000000425257c23 */ /* 0x020fca0008000000 */
[----:B------:R0:W-:Y:S02]  /*4a00*/  ST.E desc[UR36][R4.64+0xc], R37 ;  /* 0x00000c2504007985 */ /* 0x0001e4000c101924 */
.L_x_65:
[----:B------:R-:W-:Y:S05]  /*4a10*/  @!P3 BRA `(.L_x_63) ;  /* 0x000000000068b947 */ /* 0x000fea0003800000 */
[----:B--2---:R-:W2:Y:S01]  /*4a20*/  LDC.64 R28, c[0x0][0x3a0] ;  /* 0x0000e800ff1c7b82 */ /* 0x004ea20000000a00 */
[----:B01----:R-:W-:Y:S01]  /*4a30*/  IADD3 R31, PT, PT, R6, R3, RZ ;  /* 0x00000003061f7210 */ /* 0x003fe20007ffe0ff */
[----:B------:R-:W-:Y:S01]  /*4a40*/  IMAD.WIDE.U32 R4, R3, 0x4, R18 ;  /* 0x0000000403047825 */ /* 0x000fe200078e0012 */
[----:B------:R-:W0:Y:S03]  /*4a50*/  LDCU UR4, c[0x0][0x3c4] ;  /* 0x00007880ff0477ac */ /* 0x000e260008000800 */
[----:B--2---:R-:W-:Y:S02]  /*4a60*/  IMAD.WIDE.U32 R28, R31, 0x4, R28 ;  /* 0x000000041f1c7825 */ /* 0x004fe400078e001c */
[----:B------:R-:W0:Y:S04]  /*4a70*/  LD.E R31, desc[UR36][R4.64] ;  /* 0x00000024041f7980 */ /* 0x000e28000c101900 */
[----:B------:R-:W0:Y:S01]  /*4a80*/  LDG.E R28, desc[UR36][R28.64] ;  /* 0x000000241c1c7981 */ /* 0x000e22000c1e1900 */
[----:B------:R-:W-:Y:S01]  /*4a90*/  ISETP.NE.AND P2, PT, R15, 0x1, PT ;  /* 0x000000010f00780c */ /* 0x000fe20003f45270 */
[----:B0-----:R-:W-:-:S05]  /*4aa0*/  FFMA R31, R31, UR4, R28 ;  /* 0x000000041f1f7c23 */ /* 0x001fca000800001c */
[----:B------:R4:W-:Y:S07]  /*4ab0*/  ST.E desc[UR36][R4.64], R31 ;  /* 0x0000001f04007985 */ /* 0x0009ee000c101924 */
[----:B------:R-:W-:Y:S05]  /*4ac0*/  @!P2 BRA `(.L_x_63) ;  /* 0x00000000003ca947 */ /* 0x000fea0003800000 */
[----:B------:R-:W0:Y:S01]  /*4ad0*/  LDCU.64 UR6, c[0x0][0x3a0] ;  /* 0x00007400ff0677ac */ /* 0x000e220008000a00 */
[----:B------:R-:W-:-:S05]  /*4ae0*/  IADD3 R6, P2, PT, R6, R3, RZ ;  /* 0x0000000306067210 */ /* 0x000fca0007f5e0ff */
[----:B------:R-:W-:Y:S01]  /*4af0*/  IMAD.X R3, RZ, RZ, RZ, P2 ;  /* 0x000000ffff037224 */ /* 0x000fe200010e06ff */
[----:B0-----:R-:W-:-:S04]  /*4b00*/  LEA R28, P2, R6, UR6, 0x2 ;  /* 0x00000006061c7c11 */ /* 0x001fc8000f8410ff */
[----:B------:R-:W-:Y:S02]  /*4b10*/  LEA.HI.X R29, R6, UR7, R3, 0x2, P2 ;  /* 0x00000007061d7c11 */ /* 0x000fe400090f1403 */
[----:B------:R-:W2:Y:S04]  /*4b20*/  LD.E R3, desc[UR36][R4.64+0x4] ;  /* 0x0000042404037980 */ /* 0x000ea8000c101900 */
[----:B------:R-:W2:Y:S01]  /*4b30*/  LDG.E R0, desc[UR36][R28.64+0x4] ;  /* 0x000004241c007981 */ /* 0x000ea2000c1e1900 */
[----:B------:R-:W-:Y:S01]  /*4b40*/  ISETP.NE.AND P2, PT, R15, 0x2, PT ;  /* 0x000000020f00780c */ /* 0x000fe20003f45270 */
[----:B--2---:R-:W-:-:S05]  /*4b50*/  FFMA R3, R3, UR4, R0 ;  /* 0x0000000403037c23 */ /* 0x004fca0008000000 */
[----:B------:R0:W-:Y:S07]  /*4b60*/  ST.E desc[UR36][R4.64+0x4], R3 ;  /* 0x0000040304007985 */ /* 0x0001ee000c101924 */
[----:B------:R-:W-:Y:S05]  /*4b70*/  @!P2 BRA `(.L_x_63) ;  /* 0x000000000010a947 */ /* 0x000fea0003800000 */
[----:B------:R-:W2:Y:S04]  /*4b80*/  LDG.E R28, desc[UR36][R28.64+0x8] ;  /* 0x000008241c1c7981 */ /* 0x000ea8000c1e1900 */
[----:B0-----:R-:W2:Y:S02]  /*4b90*/  LD.E R3, desc[UR36][R4.64+0x8] ;  /* 0x0000082404037980 */ /* 0x001ea4000c101900 */
[----:B--2---:R-:W-:-:S05]  /*4ba0*/  FFMA R3, R3, UR4, R28 ;  /* 0x0000000403037c23 */ /* 0x004fca000800001c */
[----:B------:R0:W-:Y:S02]  /*4bb0*/  ST.E desc[UR36][R4.64+0x8], R3 ;  /* 0x0000080304007985 */ /* 0x0001e4000c101924 */
.L_x_63:
[----:B------:R-:W-:Y:S02]  /*4bc0*/  HFMA2 R30, -RZ, RZ, 0, 0 ;  /* 0x00000000ff1e7431 */ /* 0x000fe400000001ff */
[----:B0-----:R-:W-:Y:S01]  /*4bd0*/  IMAD.MOV.U32 R3, RZ, RZ, RZ ;  /* 0x000000ffff037224 */ /* 0x001fe200078e00ff */
[----:B------:R-:W-:Y:S06]  /*4be0*/  @!P0 BRA `(.L_x_66) ;  /* 0x0000000000f08947 */ /* 0x000fec0003800000 */
[----:B------:R-:W-:Y:S01]  /*4bf0*/  BSSY.RECONVERGENT B2, `(.L_x_67) ;  /* 0x000003a000027945 */ /* 0x000fe20003800200 */
[----:B------:R-:W-:Y:S01]  /*4c00*/  MOV R30, RZ ;  /* 0x000000ff001e7202 */ /* 0x000fe20000000f00 */
[----:B------:R-:W-:-:S07]  /*4c10*/  IMAD.MOV.U32 R3, RZ, RZ, RZ ;  /* 0x000000ffff037224 */ /* 0x000fce00078e00ff */
.L_x_68:
[----:B--2---:R-:W0:Y:S01]  /*4c20*/  LDC.64 R28, c[0x0][0x3a8] ;  /* 0x0000ea00ff1c7b82 */ /* 0x004e220000000a00 */
[----:B-1--4-:R-:W-:Y:S01]  /*4c30*/  IADD3 R31, PT, PT, R46, R3, RZ ;  /* 0x000000032e1f7210 */ /* 0x012fe20007ffe0ff */
[----:B------:R-:W-:-:S05]  /*4c40*/  IMAD.WIDE.U32 R4, R3, 0x4, R18 ;  /* 0x0000000403047825 */ /* 0x000fca00078e0012 */
[----:B------:R-:W2:Y:S04]  /*4c50*/  LD.E R35, desc[UR36][R4.64] ;  /* 0x0000002404237980 */ /* 0x000ea8000c101900 */
[----:B------:R-:W4:Y:S04]  /*4c60*/  LD.E R37, desc[UR36][R4.64+0x4] ;  /* 0x0000042404257980 */ /* 0x000f28000c101900 */
[----:B------:R-:W5:Y:S04]  /*4c70*/  LD.E R47, desc[UR36][R4.64+0x8] ;  /* 0x00000824042f7980 */ /* 0x000f68000c101900 */
[----:B---3--:R-:W3:Y:S04]  /*4c80*/  LD.E R41, desc[UR36][R4.64+0xc] ;  /* 0x00000c2404297980 */ /* 0x008ee8000c101900 */
[----:B------:R-:W3:Y:S01]  /*4c90*/  LD.E R38, desc[UR36][R4.64+0x10] ;  /* 0x0000102404267980 */ /* 0x000ee2000c101900 */
[----:B0-----:R-:W-:-:S03]  /*4ca0*/  IMAD.WIDE R28, R31, 0x4, R28 ;  /* 0x000000041f1c7825 */ /* 0x001fc600078e021c */
[----:B------:R-:W3:Y:S04]  /*4cb0*/  LD.E R6, desc[UR36][R4.64+0x14] ;  /* 0x0000142404067980 */ /* 0x000ee8000c101900 */
[----:B------:R-:W2:Y:S04]  /*4cc0*/  LDG.E R32, desc[UR36][R28.64] ;  /* 0x000000241c207981 */ /* 0x000ea8000c1e1900 */
[----:B------:R-:W4:Y:S04]  /*4cd0*/  LDG.E R40, desc[UR36][R28.64+0x4] ;  /* 0x000004241c287981 */ /* 0x000f28000c1e1900 */
[----:B------:R-:W5:Y:S04]  /*4ce0*/  LDG.E R42, desc[UR36][R28.64+0x8] ;  /* 0x000008241c2a7981 */ /* 0x000f68000c1e1900 */
[----:B------:R-:W3:Y:S04]  /*4cf0*/  LDG.E R36, desc[UR36][R28.64+0xc] ;  /* 0x00000c241c247981 */ /* 0x000ee8000c1e1900 */
[----:B------:R-:W3:Y:S04]  /*4d00*/  LDG.E R43, desc[UR36][R28.64+0x10] ;  /* 0x000010241c2b7981 */ /* 0x000ee8000c1e1900 */
[----:B------:R-:W3:Y:S04]  /*4d10*/  LDG.E R33, desc[UR36][R28.64+0x14] ;  /* 0x000014241c217981 */ /* 0x000ee8000c1e1900 */
[----:B------:R-:W3:Y:S04]  /*4d20*/  LD.E R0, desc[UR36][R4.64+0x18] ;  /* 0x0000182404007980 */ /* 0x000ee8000c101900 */
[----:B------:R-:W3:Y:S04]  /*4d30*/  LDG.E R31, desc[UR36][R28.64+0x18] ;  /* 0x000018241c1f7981 */ /* 0x000ee8000c1e1900 */
[----:B------:R-:W3:Y:S04]  /*4d40*/  LD.E R34, desc[UR36][R4.64+0x1c] ;  /* 0x00001c2404227980 */ /* 0x000ee8000c101900 */
[----:B------:R-:W3:Y:S04]  /*4d50*/  LDG.E R39, desc[UR36][R28.64+0x1c] ;  /* 0x00001c241c277981 */ /* 0x000ee8000c1e1900 */
[----:B------:R-:W3:Y:S04]  /*4d60*/  LDG.E R48, desc[UR36][R28.64+0x2c] ;  /* 0x00002c241c307981 */ /* 0x000ee8000c1e1900 */
[----:B------:R-:W3:Y:S04]  /*4d70*/  LDG.E R53, desc[UR36][R28.64+0x30] ;  /* 0x000030241c357981 */ /* 0x000ee8000c1e1900 */
[----:B------:R-:W3:Y:S04]  /*4d80*/  LDG.E R51, desc[UR36][R28.64+0x34] ;  /* 0x000034241c337981 */ /* 0x000ee8000c1e1900 */
[----:B------:R-:W3:Y:S04]  /*4d90*/  LDG.E R49, desc[UR36][R28.64+0x38] ;  /* 0x000038241c317981 */ /* 0x000ee8000c1e1900 */
[----:B------:R-:W3:Y:S01]  /*4da0*/  LDG.E R50, desc[UR36][R28.64+0x3c] ;  /* 0x00003c241c327981 */ /* 0x000ee2000c1e1900 */
[----:B--2---:R-:W-:-:S03]  /*4db0*/  FFMA R32, R35, R32, R30 ;  /* 0x0000002023207223 */ /* 0x004fc6000000001e */
[----:B------:R-:W2:Y:S01]  /*4dc0*/  LD.E R30, desc[UR36][R4.64+0x24] ;  /* 0x00002424041e7980 */ /* 0x000ea2000c101900 */
[----:B----4-:R-:W-:-:S03]  /*4dd0*/  FFMA R40, R37, R40, R32 ;  /* 0x0000002825287223 */ /* 0x010fc60000000020 */
[----:B------:R-:W4:Y:S04]  /*4de0*/  LD.E R32, desc[UR36][R4.64+0x20] ;  /* 0x0000202404207980 */ /* 0x000f28000c101900 */
[----:B------:R-:W4:Y:S01]  /*4df0*/  LDG.E R37, desc[UR36][R28.64+0x20] ;  /* 0x000020241c257981 */ /* 0x000f22000c1e1900 */
[----:B-----5:R-:W-:-:S03]  /*4e00*/  FFMA R40, R47, R42, R40 ;  /* 0x0000002a2f287223 */ /* 0x020fc60000000028 */
[----:B------:R-:W2:Y:S01]  /*4e10*/  LDG.E R35, desc[UR36][R28.64+0x24] ;  /* 0x000024241c237981 */ /* 0x000ea2000c1e1900 */
[----:B---3--:R-:W-:-:S03]  /*4e20*/  FFMA R47, R41, R36, R40 ;  /* 0x00000024292f7223 */ /* 0x008fc60000000028 */
[----:B------:R-:W3:Y:S01]  /*4e30*/  LD.E R36, desc[UR36][R4.64+0x28] ;  /* 0x0000282404247980 */ /* 0x000ee2000c101900 */
[----:B------:R-:W-:-:S03]  /*4e40*/  FFMA R52, R38, R43, R47 ;  /* 0x0000002b26347223 */ /* 0x000fc6000000002f */
[----:B------:R-:W3:Y:S04]  /*4e50*/  LDG.E R41, desc[UR36][R28.64+0x28] ;  /* 0x000028241c297981 */ /* 0x000ee8000c1e1900 */
[----:B------:R-:W5:Y:S04]  /*4e60*/  LD.E R43, desc[UR36][R4.64+0x2c] ;  /* 0x00002c24042b7980 */ /* 0x000f68000c101900 */
[----:B------:R-:W5:Y:S04]  /*4e70*/  LD.E R42, desc[UR36][R4.64+0x30] ;  /* 0x00003024042a7980 */ /* 0x000f68000c101900 */
[----:B------:R-:W5:Y:S04]  /*4e80*/  LD.E R40, desc[UR36][R4.64+0x34] ;  /* 0x0000342404287980 */ /* 0x000f68000c101900 */
[----:B------:R-:W5:Y:S04]  /*4e90*/  LD.E R38, desc[UR36][R4.64+0x38] ;  /* 0x0000382404267980 */ /* 0x000f68000c101900 */
[----:B------:R-:W5:Y:S01]  /*4ea0*/  LD.E R47, desc[UR36][R4.64+0x3c] ;  /* 0x00003c24042f7980 */ /* 0x000f62000c101900 */
[----:B------:R-:W-:-:S04]  /*4eb0*/  FFMA R33, R6, R33, R52 ;  /* 0x0000002106217223 */ /* 0x000fc80000000034 */
[----:B------:R-:W-:-:S04]  /*4ec0*/  FFMA R31, R0, R31, R33 ;  /* 0x0000001f001f7223 */ /* 0x000fc80000000021 */
[----:B------:R-:W-:Y:S01]  /*4ed0*/  FFMA R31, R34, R39, R31 ;  /* 0x00000027221f7223 */ /* 0x000fe2000000001f */
[----:B------:R-:W-:-:S05]  /*4ee0*/  VIADD R3, R3, 0x10 ;  /* 0x0000001003037836 */ /* 0x000fca0000000000 */
[----:B------:R-:W-:Y:S01]  /*4ef0*/  ISETP.NE.AND P0, PT, R3, R12, PT ;  /* 0x0000000c0300720c */ /* 0x000fe20003f05270 */
[----:B----4-:R-:W-:-:S04]  /*4f00*/  FFMA R31, R32, R37, R31 ;  /* 0x00000025201f7223 */ /* 0x010fc8000000001f */
[----:B--2---:R-:W-:-:S04]  /*4f10*/  FFMA R31, R30, R35, R31 ;  /* 0x000000231e1f7223 */ /* 0x004fc8000000001f */
[----:B---3--:R-:W-:-:S04]  /*4f20*/  FFMA R36, R36, R41, R31 ;  /* 0x0000002924247223 */ /* 0x008fc8000000001f */
[----:B-----5:R-:W-:-:S04]  /*4f30*/  FFMA R43, R43, R48, R36 ;  /* 0x000000302b2b7223 */ /* 0x020fc80000000024 */
[----:B------:R-:W-:-:S04]  /*4f40*/  FFMA R43, R42, R53, R43 ;  /* 0x000000352a2b7223 */ /* 0x000fc8000000002b */
[----:B------:R-:W-:-:S04]  /*4f50*/  FFMA R43, R40, R51, R43 ;  /* 0x00000033282b7223 */ /* 0x000fc8000000002b */
[----:B------:R-:W-:-:S04]  /*4f60*/  FFMA R38, R38, R49, R43 ;  /* 0x0000003126267223 */ /* 0x000fc8000000002b */
[----:B------:R-:W-:Y:S01]  /*4f70*/  FFMA R30, R47, R50, R38 ;  /* 0x000000322f1e7223 */ /* 0x000fe20000000026 */
[----:B------:R-:W-:Y:S06]  /*4f80*/  @P0 BRA `(.L_x_68) ;  /* 0xfffffffc00240947 */ /* 0x000fec000383ffff */
[----:B------:R-:W-:Y:S05]  /*4f90*/  BSYNC.RECONVERGENT B2 ;  /* 0x0000000000027941 */ /* 0x000fea0003800200 */
.L_x_67:
[----:B------:R-:W-:-:S07]  /*4fa0*/  MOV R3, R12 ;  /* 0x0000000c00037202 */ /* 0x000fce0000000f00 */
.L_x_66:
[----:B------:R-:W-:Y:S05]  /*4fb0*/  @!P1 BRA `(.L_x_59) ;  /* 0x0000000400189947 */ /* 0x000fea0003800000 */
[----:B------:R-:W-:Y:S02]  /*4fc0*/  ISETP.GE.U32.AND P0, PT, R9, 0x7, PT ;  /* 0x000000070900780c */ /* 0x000fe40003f06070 */
[----:B------:R-:W-:-:S11]  /*4fd0*/  ISETP.NE.AND P1, PT, R26, RZ, PT ;  /* 0x000000ff1a00720c */ /* 0x000fd60003f25270 */
[----:B------:R-:W-:Y:S05]  /*4fe0*/  @!P0 BRA `(.L_x_69) ;  /* 0x0000000000748947 */ /* 0x000fea0003800000 */
[----:B--2---:R-:W0:Y:S01]  /*4ff0*/  LDC.64 R28, c[0x0][0x3a8] ;  /* 0x0000ea00ff1c7b82 */ /* 0x004e220000000a00 */
[----:B-1--4-:R-:W-:Y:S02]  /*5000*/  IMAD.IADD R31, R46, 0x1, R3 ;  /* 0x000000012e1f7824 */ /* 0x012fe400078e0203 */
[----:B------:R-:W-:-:S05]  /*5010*/  IMAD.WIDE.U32 R4, R3, 0x4, R18 ;  /* 0x0000000403047825 */ /* 0x000fca00078e0012 */
[----:B------:R-:W2:Y:S04]  /*5020*/  LD.E R33, desc[UR36][R4.64+0x4] ;  /* 0x0000042404217980 */ /* 0x000ea8000c101900 */
[----:B------:R-:W4:Y:S04]  /*5030*/  LD.E R35, desc[UR36][R4.64+0x8] ;  /* 0x0000082404237980 */ /* 0x000f28000c101900 */
[----:B------:R-:W5:Y:S04]  /*5040*/  LD.E R37, desc[UR36][R4.64+0xc] ;  /* 0x00000c2404257980 */ /* 0x000f68000c101900 */
[----:B---3--:R-:W3:Y:S01]  /*5050*/  LD.E R39, desc[UR36][R4.64+0x10] ;  /* 0x0000102404277980 */ /* 0x008ee2000c101900 */
[----:B0-----:R-:W-:-:S03]  /*5060*/  IMAD.WIDE R28, R31, 0x4, R28 ;  /* 0x000000041f1c7825 */ /* 0x001fc600078e021c */
[----:B------:R-:W3:Y:S04]  /*5070*/  LD.E R41, desc[UR36][R4.64+0x14] ;  /* 0x0000142404297980 */ /* 0x000ee8000c101900 */
[----:B------:R-:W2:Y:S04]  /*5080*/  LD.E R31, desc[UR36][R4.64] ;  /* 0x00000024041f7980 */ /* 0x000ea8000c101900 */
        /* <DEDUP_REMOVED lines=9> */
[----:B------:R-:W3:Y:S01]  /*5120*/  LDG.E R42, desc[UR36][R28.64+0x1c] ;  /* 0x00001c241c2a7981 */ /* 0x000ee2000c1e1900 */
[----:B------:R-:W-:Y:S01]  /*5130*/  IADD3 R3, PT, PT, R3, 0x8, RZ ;  /* 0x0000000803037810 */ /* 0x000fe20007ffe0ff */
[----:B--2---:R-:W-:-:S04]  /*5140*/  FFMA R0, R31, R0, R30 ;  /* 0x000000001f007223 */ /* 0x004fc8000000001e */
[----:B----4-:R-:W-:-:S04]  /*5150*/  FFMA R0, R33, R6, R0 ;  /* 0x0000000621007223 */ /* 0x010fc80000000000 */
[----:B-----5:R-:W-:-:S04]  /*5160*/  FFMA R0, R35, R32, R0 ;  /* 0x0000002023007223 */ /* 0x020fc80000000000 */
[----:B---3--:R-:W-:-:S04]  /*5170*/  FFMA R0, R37, R34, R0 ;  /* 0x0000002225007223 */ /* 0x008fc80000000000 */
[----:B------:R-:W-:-:S04]  /*5180*/  FFMA R0, R39, R36, R0 ;  /* 0x0000002427007223 */ /* 0x000fc80000000000 */
[----:B------:R-:W-:-:S04]  /*5190*/  FFMA R0, R41, R38, R0 ;  /* 0x0000002629007223 */ /* 0x000fc80000000000 */
[----:B------:R-:W-:-:S04]  /*51a0*/  FFMA R0, R43, R40, R0 ;  /* 0x000000282b007223 */ /* 0x000fc80000000000 */
[----:B------:R-:W-:-:S07]  /*51b0*/  FFMA R30, R47, R42, R0 ;  /* 0x0000002a2f1e7223 */ /* 0x000fce0000000000 */
.L_x_69:
        /* <DEDUP_REMOVED lines=9> */
[----:B------:R-:W5:Y:S01]  /*5250*/  LD.E R37, desc[UR36][R4.64+0xc] ;  /* 0x00000c2404257980 */ /* 0x000f62000c101900 */
[----:B0-----:R-:W-:-:S03]  /*5260*/  IMAD.WIDE R28, R31, 0x4, R28 ;  /* 0x000000041f1c7825 */ /* 0x001fc600078e021c */
[----:B------:R-:W3:Y:S04]  /*5270*/  LD.E R31, desc[UR36][R4.64] ;  /* 0x00000024041f7980 */ /* 0x000ee8000c101900 */
[----:B------:R-:W3:Y:S04]  /*5280*/  LDG.E R0, desc[UR36][R28.64] ;  /* 0x000000241c007981 */ /* 0x000ee8000c1e1900 */
[----:B------:R-:W2:Y:S04]  /*5290*/  LDG.E R6, desc[UR36][R28.64+0x4] ;  /* 0x000004241c067981 */ /* 0x000ea8000c1e1900 */
[----:B------:R-:W4:Y:S04]  /*52a0*/  LDG.E R32, desc[UR36][R28.64+0x8] ;  /* 0x000008241c207981 */ /* 0x000f28000c1e1900 */
[----:B------:R-:W5:Y:S01]  /*52b0*/  LDG.E R34, desc[UR36][R28.64+0xc] ;  /* 0x00000c241c227981 */ /* 0x000f62000c1e1900 */
[----:B------:R-:W-:Y:S01]  /*52c0*/  IADD3 R3, PT, PT, R3, 0x4, RZ ;  /* 0x0000000403037810 */ /* 0x000fe20007ffe0ff */
[----:B---3--:R-:W-:-:S04]  /*52d0*/  FFMA R0, R31, R0, R30 ;  /* 0x000000001f007223 */ /* 0x008fc8000000001e */
[----:B--2---:R-:W-:-:S04]  /*52e0*/  FFMA R0, R33, R6, R0 ;  /* 0x0000000621007223 */ /* 0x004fc80000000000 */
[----:B----4-:R-:W-:-:S04]  /*52f0*/  FFMA R0, R35, R32, R0 ;  /* 0x0000002023007223 */ /* 0x010fc80000000000 */
[----:B-----5:R-:W-:-:S07]  /*5300*/  FFMA R30, R37, R34, R0 ;  /* 0x00000022251e7223 */ /* 0x020fce0000000000 */
.L_x_70:
[----:B------:R-:W-:Y:S05]  /*5310*/  @!P1 BRA `(.L_x_59) ;  /* 0x0000000000409947 */ /* 0x000fea0003800000 */
[----:B--2---:R-:W0:Y:S01]  /*5320*/  LDC.64 R28, c[0x0][0x3a8] ;  /* 0x0000ea00ff1c7b82 */ /* 0x004e220000000a00 */
[----:B-1--4-:R-:W-:Y:S02]  /*5330*/  IMAD.IADD R31, R46, 0x1, R3 ;  /* 0x000000012e1f7824 */ /* 0x012fe400078e0203 */
        /* <DEDUP_REMOVED lines=10> */
[----:B------:R-:W4:Y:S04]  /*53e0*/  @P0 LD.E R31, desc[UR36][R4.64+0x8] ;  /* 0x00000824041f0980 */ /* 0x000f28000c101900 */
[----:B------:R-:W4:Y:S01]  /*53f0*/  @P0 LDG.E R6, desc[UR36][R28.64+0x8] ;  /* 0x000008241c060981 */ /* 0x000f22000c1e1900 */
[----:B--2---:R-:W-:-:S04]  /*5400*/  FFMA R30, R3, R0, R30 ;  /* 0x00000000031e7223 */ /* 0x004fc8000000001e */
[----:B----4-:R-:W-:-:S07]  /*5410*/  @P0 FFMA R30, R31, R6, R30 ;  /* 0x000000061f1e0223 */ /* 0x010fce000000001e */
.L_x_59:
[----:B------:R-:W-:Y:S01]  /*5420*/  FSETP.GT.AND P0, PT, R30, R11, PT ;  /* 0x0000000b1e00720b */ /* 0x000fe20003f04000 */
[----:B------:R-:W-:-:S12]  /*5430*/  BSSY.RECONVERGENT B2, `(.L_x_71) ;  /* 0x0000008000027945 */ /* 0x000fd80003800200 */
[----:B------:R-:W-:Y:S05]  /*5440*/  @!P0 BRA `(.L_x_72) ;  /* 0x0000000000188947 */ /* 0x000fea0003800000 */
[----:B------:R-:W-:Y:S04]  /*5450*/  STG.E desc[UR36][R24.64], R10 ;  /* 0x0000000a18007986 */ /* 0x000fe8000c101924 */
[----:B-1--4-:R-:W4:Y:S01]  /*5460*/  LDG.E.64 R4, desc[UR36][R20.64] ;  /* 0x0000002414047981 */ /* 0x012f22000c1e1b00 */
[----:B------:R-:W-:-:S03]  /*5470*/  MOV R11, R30 ;  /* 0x0000001e000b7202 */ /* 0x000fc60000000f00 */
[----:B------:R4:W-:Y:S02]  /*5480*/  STG.E.64 desc[UR36][R20.64], R18 ;  /* 0x0000001214007986 */ /* 0x0009e4000c101b24 */
[----:B----4-:R-:W-:Y:S01]  /*5490*/  IMAD.MOV.U32 R18, RZ, RZ, R4 ;  /* 0x000000ffff127224 */ /* 0x010fe200078e0004 */
[----:B------:R-:W-:-:S07]  /*54a0*/  MOV R19, R5 ;  /* 0x0000000500137202 */ /* 0x000fce0000000f00 */
.L_x_72:
[----:B------:R-:W-:Y:S05]  /*54b0*/  BSYNC.RECONVERGENT B2 ;  /* 0x0000000000027941 */ /* 0x000fea0003800200 */
.L_x_71:
[----:B------:R-:W5:Y:S01]  /*54c0*/  LDCU UR4, c[0x0][0x3c0] ;  /* 0x00007800ff0477ac */ /* 0x000f620008000800 */
[----:B------:R-:W-:-:S05]  /*54d0*/  VIADD R10, R10, 0x1 ;  /* 0x000000010a0a7836 */ /* 0x000fca0000000000 */
[----:B-----5:R-:W-:-:S13]  /*54e0*/  ISETP.NE.AND P0, PT, R10, UR4, PT ;  /* 0x000000040a007c0c */ /* 0x020fda000bf05270 */
[----:B------:R-:W-:Y:S05]  /*54f0*/  @P0 BRA `(.L_x_73) ;  /* 0xffffffac00a80947 */ /* 0x000fea000383ffff */
[----:B------:R-:W-:Y:S05]  /*5500*/  BSYNC.RECONVERGENT B0 ;  /* 0x0000000000007941 */ /* 0x000fea0003800200 */
.L_x_12:
[----:B------:R-:W-:Y:S05]  /*5510*/  BRA `(.L_x_74) ;  /* 0x0000003800987947 */ /* 0x000fea0003800000 */
.L_x_11:
[----:B------:R-:W-:-:S13]  /*5520*/  ISETP.GE.AND P0, PT, R8, 0x1, PT ;  /* 0x000000010800780c */ /* 0x000fda0003f06270 */
[----:B------:R-:W-:Y:S05]  /*5530*/  @!P0 BRA `(.L_x_75) ;  /* 0x0000000c00948947 */ /* 0x000fea0003800000 */
[----:B------:R-:W0:Y:S01]  /*5540*/  LDC.64 R4, c[0x0][0x3a8] ;  /* 0x0000ea00ff047b82 */ /* 0x000e220000000a00 */
[----:B------:R-:W-:Y:S01]  /*5550*/  HFMA2 R3, -RZ, RZ, 0, 0 ;  /* 0x00000000ff037431 */ /* 0x000fe200000001ff */
[----:B------:R-:W-:Y:S01]  /*5560*/  BSSY.RECONVERGENT B0, `(.L_x_76) ;  /* 0x00000e1000007945 */ /* 0x000fe20003800200 */
[----:B------:R-:W-:Y:S02]  /*5570*/  IMAD R0, R8, R9, RZ ;  /* 0x0000000908007224 */ /* 0x000fe400078e02ff */
[----:B0-----:R-:W-:-:S04]  /*5580*/  IMAD.WIDE R46, R46, 0x4, R4 ;  /* 0x000000042e2e7825 */ /* 0x001fc800078e0204 */
[----:B------:R-:W-:-:S07]  /*5590*/  IMAD.MOV.U32 R5, RZ, RZ, RZ ;  /* 0x000000ffff057224 */ /* 0x000fce00078e00ff */
.L_x_87:
[----:B------:R-:W-:Y:S01]  /*55a0*/  ISETP.GT.U32.AND P0, PT, R22, RZ, PT ;  /* 0x000000ff1600720c */ /* 0x000fe20003f04070 */
[----:B------:R-:W-:Y:S01]  /*55b0*/  IMAD.MOV.U32 R9, RZ, RZ, RZ ;  /* 0x000000ffff097224 */ /* 0x000fe200078e00ff */
[----:B0-----:R-:W-:Y:S02]  /*55c0*/  MOV R11, RZ ;  /* 0x000000ff000b7202 */ /* 0x001fe40000000f00 */
        /* <DEDUP_REMOVED lines=17> */
.L_x_78:
[----:B0-----:R-:W-:Y:S02]  /*56e0*/  IADD3 R6, P1, PT, R18, R11, RZ ;  /* 0x0000000b12067210 */ /* 0x001fe40007f3e0ff */
        /* <DEDUP_REMOVED lines=11> */
.L_x_77:
[CC--:B------:R-:W-:Y:S01]  /*57a0*/  IADD3 R4, P3, PT, R22.reuse, -R11.reuse, RZ ;  /* 0x8000000b16047210 */ /* 0x0c0fe20007f7e0ff */
[----:B------:R-:W1:Y:S01]  /*57b0*/  LDCU UR4, c[0x0][0x3b8] ;  /* 0x00007700ff0477ac */ /* 0x000e620008000800 */
[----:B------:R-:W-:Y:S01]  /*57c0*/  ISETP.GT.U32.AND P2, PT, R22, R11, PT ;  /* 0x0000000b1600720c */ /* 0x000fe20003f44070 */
[----:B0-----:R-:W0:Y:S01]  /*57d0*/  LDC.64 R6, c[0x0][0x390] ;  /* 0x0000e400ff067b82 */ /* 0x001e220000000a00 */
[----:B------:R-:W-:Y:S01]  /*57e0*/  ISETP.LE.U32.AND P1, PT, R4, 0x1, PT ;  /* 0x000000010400780c */ /* 0x000fe20003f23070 */
[----:B------:R-:W-:Y:S01]  /*57f0*/  BSSY.RECONVERGENT B2, `(.L_x_79) ;  /* 0x00000a1000027945 */ /* 0x000fe20003800200 */
[C---:B------:R-:W-:Y:S01]  /*5800*/  ISETP.GT.U32.AND.EX P2, PT, R23.reuse, R9, PT, P2 ;  /* 0x000000091700720c */ /* 0x040fe20003f44120 */
[----:B------:R-:W-:Y:S01]  /*5810*/  IMAD R8, R0, R5, RZ ;  /* 0x0000000500087224 */ /* 0x000fe200078e02ff */
[----:B------:R-:W-:-:S04]  /*5820*/  IADD3.X R4, PT, PT, R23, ~R9, RZ, P3, !PT ;  /* 0x8000000917047210 */ /* 0x000fc80001ffe4ff */
[----:B------:R-:W-:Y:S01]  /*5830*/  ISETP.LE.U32.OR.EX P1, PT, R4, RZ, !P2, P1 ;  /* 0x000000ff0400720c */ /* 0x000fe20005723510 */
[----:B-1----:R-:W-:-:S12]  /*5840*/  IMAD R4, R5, UR4, RZ ;  /* 0x0000000405047c24 */ /* 0x002fd8000f8e02ff */
[----:B------:R-:W-:Y:S02]  /*5850*/  @!P1 IADD3 R12, P3, PT, R18, R11, RZ ;  /* 0x0000000b120c9210 */ /* 0x000fe40007f7e0ff */
        /* <DEDUP_REMOVED lines=8> */
[----:B------:R-:W-:-:S05]  /*58e0*/  @P0 IADD3 R10, P2, PT, R18, R11, RZ ;  /* 0x0000000b120a0210 */ /* 0x000fca0007f5e0ff */
[----:B------:R-:W-:Y:S02]  /*58f0*/  @P0 IMAD.X R11, R19, 0x1, R9, P2 ;  /* 0x00000001130b0824 */ /* 0x000fe400010e0609 */
[----:B------:R-:W-:-:S03]  /*5900*/  IMAD R9, R4, UR4, RZ ;  /* 0x0000000404097c24 */ /* 0x000fc6000f8e02ff */
[----:B------:R1:W-:Y:S01]  /*5910*/  @P0 ST.E.U8 desc[UR36][R10.64], RZ ;  /* 0x000000ff0a000985 */ /* 0x0003e2000c101124 */
[----:B0-----:R-:W-:-:S04]  /*5920*/  IMAD.WIDE R6, R9, 0x4, R6 ;  /* 0x0000000409067825 */ /* 0x001fc800078e0206 */
[----:B------:R-:W-:-:S07]  /*5930*/  HFMA2 R9, -RZ, RZ, 0, 0 ;  /* 0x00000000ff097431 */ /* 0x000fce00000001ff */
.L_x_84:
[----:B------:R-:W-:Y:S01]  /*5940*/  ISETP.GT.U32.AND P0, PT, R22, RZ, PT ;  /* 0x000000ff1600720c */ /* 0x000fe20003f04070 */
[----:B-1----:R-:W-:Y:S01]  /*5950*/  IMAD.MOV.U32 R13, RZ, RZ, RZ ;  /* 0x000000ffff0d7224 */ /* 0x002fe200078e00ff */
[----:B------:R-:W-:Y:S02]  /*5960*/  MOV R15, RZ ;  /* 0x000000ff000f7202 */ /* 0x000fe40000000f00 */
[----:B------:R-:W-:-:S13]  /*5970*/  ISETP.GT.U32.AND.EX P0, PT, R23, RZ, PT, P0 ;  /* 0x000000ff1700720c */ /* 0x000fda0003f04100 */
[----:B------:R-:W-:Y:S01]  /*5980*/  @!P0 IADD3 R10, P1, PT, R13, R2, RZ ;  /* 0x000000020d0a8210 */ /* 0x000fe20007f3e0ff */
[----:B------:R-:W-:-:S03]  /*5990*/  @!P0 IMAD.MOV.U32 R13, RZ, RZ, 0x1 ;  /* 0x00000001ff0d8424 */ /* 0x000fc600078e00ff */
[----:B0-----:R-:W-:Y:S01]  /*59a0*/  @!P0 IADD3.X R11, PT, PT, R15, R27, RZ, P1, !PT ;  /* 0x0000001b0f0b8210 */ /* 0x001fe20000ffe4ff */
        /* <DEDUP_REMOVED lines=8> */
[----:B0-----:R-:W-:Y:S05]  /*5a30*/  @P1 BRA `(.L_x_80) ;  /* 0x0000000000401947 */ /* 0x001fea0003800000 */
[----:B------:R-:W-:Y:S01]  /*5a40*/  IADD3 R12, P1, PT, R22, -0x3, RZ ;  /* 0xfffffffd160c7810 */ /* 0x000fe20007f3e0ff */
[----:B------:R-:W-:Y:S01]  /*5a50*/  BSSY.RECONVERGENT B3, `(.L_x_80) ;  /* 0x000000e000037945 */ /* 0x000fe20003800200 */
[----:B------:R-:W-:Y:S02]  /*5a60*/  PLOP3.LUT P0, PT, PT, PT, PT, 0x8, 0x80 ;  /* 0x000000000080781c */ /* 0x000fe40003f0e170 */
[----:B------:R-:W-:-:S11]  /*5a70*/  IADD3.X R14, PT, PT, R23, -0x1, RZ, P1, !PT ;  /* 0xffffffff170e7810 */ /* 0x000fd60000ffe4ff */
.L_x_81:
[C---:B0-----:R-:W-:Y:S02]  /*5a80*/  IADD3 R10, P1, PT, R13.reuse, R2, RZ ;  /* 0x000000020d0a7210 */ /* 0x041fe40007f3e0ff */
        /* <DEDUP_REMOVED lines=11> */
.L_x_80:
[CC--:B0-----:R-:W-:Y:S01]  /*5b40*/  IADD3 R10, P3, PT, R22.reuse, -R13.reuse, RZ ;  /* 0x8000000d160a7210 */ /* 0x0c1fe20007f7e0ff */
[----:B------:R-:W-:Y:S01]  /*5b50*/  BSSY.RECONVERGENT B3, `(.L_x_82) ;  /* 0x0000061000037945 */ /* 0x000fe20003800200 */
[----:B------:R-:W-:Y:S02]  /*5b60*/  ISETP.GT.U32.AND P2, PT, R22, R13, PT ;  /* 0x0000000d1600720c */ /* 0x000fe40003f44070 */
[----:B------:R-:W-:Y:S01]  /*5b70*/  ISETP.LE.U32.AND P1, PT, R10, 0x1, PT ;  /* 0x000000010a00780c */ /* 0x000fe20003f23070 */
[C---:B------:R-:W-:Y:S01]  /*5b80*/  IMAD.X R10, R23.reuse, 0x1, ~R15, P3 ;  /* 0x00000001170a7824 */ /* 0x040fe200018e0e0f */
[----:B------:R-:W-:-:S04]  /*5b90*/  ISETP.GT.U32.AND.EX P2, PT, R23, R15, PT, P2 ;  /* 0x0000000f1700720c */ /* 0x000fc80003f44120 */
[----:B------:R-:W-:Y:S02]  /*5ba0*/  ISETP.LE.U32.OR.EX P1, PT, R10, RZ, !P2, P1 ;  /* 0x000000ff0a00720c */ /* 0x000fe40005723510 */
[----:B------:R-:W0:Y:S11]  /*5bb0*/  LDC.64 R10, c[0x0][0x398] ;  /* 0x0000e600ff0a7b82 */ /* 0x000e360000000a00 */
[----:B------:R-:W-:-:S02]  /*5bc0*/  @!P1 IADD3 R28, P3, PT, R13, R2, RZ ;  /* 0x000000020d1c9210 */ /* 0x000fc40007f7e0ff */
        /* <DEDUP_REMOVED lines=8> */
[----:B------:R-:W-:-:S04]  /*5c50*/  @P0 IADD3 R12, P2, PT, R13, R2, RZ ;  /* 0x000000020d0c0210 */ /* 0x000fc80007f5e0ff */
[----:B------:R-:W-:Y:S01]  /*5c60*/  @P0 IADD3.X R13, PT, PT, R15, R27, RZ, P2, !PT ;  /* 0x0000001b0f0d0210 */ /* 0x000fe200017fe4ff */
[----:B------:R-:W-:-:S04]  /*5c70*/  IMAD.IADD R15, R8, 0x1, R9 ;  /* 0x00000001080f7824 */ /* 0x000fc800078e0209 */
[----:B------:R1:W-:Y:S01]  /*5c80*/  @P0 ST.E.U8 desc[UR36][R12.64], RZ ;  /* 0x000000ff0c000985 */ /* 0x0003e2000c101124 */
[----:B0-----:R-:W-:Y:S01]  /*5c90*/  IMAD.WIDE.U32 R10, R15, 0x4, R10 ;  /* 0x000000040f0a7825 */ /* 0x001fe200078e000a */
[----:B------:R-:W-:-:S07]  /*5ca0*/  CS2R R14, SRZ ;  /* 0x00000000000e7805 */ /* 0x000fce000001ff00 */
.L_x_83:
[----:B-1----:R-:W0:Y:S01]  /*5cb0*/  LDC.64 R12, c[0x0][0x380] ;  /* 0x0000e000ff0c7b82 */ /* 0x002e220000000a00 */
[----:B------:R-:W2:Y:S04]  /*5cc0*/  LDG.E R26, desc[UR36][R10.64] ;  /* 0x000000240a1a7981 */ /* 0x000ea8000c1e1900 */
[----:B------:R-:W2:Y:S01]  /*5cd0*/  LDG.E R31, desc[UR36][R6.64] ;  /* 0x00000024061f7981 */ /* 0x000ea2000c1e1900 */
[----:B0-----:R-:W-:-:S05]  /*5ce0*/  IMAD.WIDE.U32 R12, R15, 0x8, R12 ;  /* 0x000000080f0c7825 */ /* 0x001fca00078e000c */
[----:B------:R-:W3:Y:S04]  /*5cf0*/  LDG.E.64 R28, desc[UR36][R12.64] ;  /* 0x000000240c1c7981 */ /* 0x000ee8000c1e1b00 */
[----:B---3--:R-:W3:Y:S01]  /*5d00*/  LD.E R29, desc[UR36][R28.64] ;  /* 0x000000241c1d7980 */ /* 0x008ee2000c101900 */
[----:B--2---:R-:W-:-:S04]  /*5d10*/  FMUL R26, R26, R31 ;  /* 0x0000001f1a1a7220 */ /* 0x004fc80000400000 */
[----:B---3--:R-:W-:-:S05]  /*5d20*/  FMUL R33, R26, R29 ;  /* 0x0000001d1a217220 */ /* 0x008fca0000400000 */
[----:B------:R0:W-:Y:S04]  /*5d30*/  ST.E desc[UR36][R16.64], R33 ;  /* 0x0000002110007985 */ /* 0x0001e8000c101924 */
[----:B------:R-:W2:Y:S04]  /*5d40*/  LDG.E.64 R30, desc[UR36][R12.64+0x8] ;  /* 0x000008240c1e7981 */ /* 0x000ea8000c1e1b00 */
[----:B------:R-:W3:Y:S04]  /*5d50*/  LDG.E R26, desc[UR36][R46.64] ;  /* 0x000000242e1a7981 */ /* 0x000ee8000c1e1900 */
[----:B------:R-:W4:Y:S04]  /*5d60*/  LDG.E R32, desc[UR36][R10.64] ;  /* 0x000000240a207981 */ /* 0x000f28000c1e1900 */
[----:B------:R-:W4:Y:S04]  /*5d70*/  LDG.E R35, desc[UR36][R6.64] ;  /* 0x0000002406237981 */ /* 0x000f28000c1e1900 */
[----:B--2---:R-:W0:Y:S01]  /*5d80*/  LD.E R31, desc[UR36][R30.64] ;  /* 0x000000241e1f7980 */ /* 0x004e22000c101900 */
[----:B---3--:R-:W-:-:S05]  /*5d90*/  FMUL R37, R33, R26 ;  /* 0x0000001a21257220 */ /* 0x008fca0000400000 */
[----:B------:R-:W-:Y:S01]  /*5da0*/  FSETP.GT.AND P0, PT, R37, R14, PT ;  /* 0x0000000e2500720b */ /* 0x000fe20003f04000 */
[----:B----4-:R-:W-:Y:S01]  /*5db0*/  FMUL R32, R32, R35 ;  /* 0x0000002320207220 */ /* 0x010fe20000400000 */
[----:B------:R-:W-:Y:S01]  /*5dc0*/  MOV R28, R16 ;  /* 0x00000010001c7202 */ /* 0x000fe20000000f00 */
[----:B------:R-:W-:-:S10]  /*5dd0*/  IMAD.MOV.U32 R29, RZ, RZ, R17 ;  /* 0x000000ffff1d7224 */ /* 0x000fd400078e0011 */
[----:B------:R-:W-:Y:S01]  /*5de0*/  @P0 MOV R28, R2 ;  /* 0x00000002001c0202 */ /* 0x000fe20000000f00 */
[----:B------:R-:W-:Y:S02]  /*5df0*/  @P0 IMAD.MOV.U32 R29, RZ, RZ, R27 ;  /* 0x000000ffff1d0224 */ /* 0x000fe400078e001b */
[----:B0-----:R-:W-:-:S05]  /*5e00*/  FMUL R33, R32, R31 ;  /* 0x0000001f20217220 */ /* 0x001fca0000400000 */
[----:B------:R0:W-:Y:S04]  /*5e10*/  ST.E desc[UR36][R28.64], R33 ;  /* 0x000000211c007985 */ /* 0x0001e8000c101924 */
[----:B------:R-:W2:Y:S04]  /*5e20*/  LDG.E.64 R30, desc[UR36][R12.64+0x10] ;  /* 0x000010240c1e7981 */ /* 0x000ea8000c1e1b00 */
[----:B------:R-:W3:Y:S04]  /*5e30*/  LDG.E R26, desc[UR36][R46.64] ;  /* 0x000000242e1a7981 */ /* 0x000ee8000c1e1900 */
[----:B------:R-:W4:Y:S04]  /*5e40*/  LDG.E R32, desc[UR36][R10.64] ;  /* 0x000000240a207981 */ /* 0x000f28000c1e1900 */
[----:B------:R-:W4:Y:S01]  /*5e50*/  LDG.E R35, desc[UR36][R6.64] ;  /* 0x0000002406237981 */ /* 0x000f22000c1e1900 */
[----:B------:R-:W-:-:S03]  /*5e60*/  @P0 FADD R14, RZ, R37 ;  /* 0x00000025ff0e0221 */ /* 0x000fc60000000000 */
[----:B--2---:R-:W2:Y:S01]  /*5e70*/  LD.E R31, desc[UR36][R30.64] ;  /* 0x000000241e1f7980 */ /* 0x004ea2000c101900 */
[----:B---3--:R-:W-:-:S05]  /*5e80*/  FMUL R37, R33, R26 ;  /* 0x0000001a21257220 */ /* 0x008fca0000400000 */
[----:B------:R-:W-:Y:S01]  /*5e90*/  FSETP.GT.AND P1, PT, R37, R14, PT ;  /* 0x0000000e2500720b */ /* 0x000fe20003f24000 */
[----:B------:R-:W-:Y:S01]  /*5ea0*/  @P0 IMAD.MOV.U32 R27, RZ, RZ, R17 ;  /* 0x000000ffff1b0224 */ /* 0x000fe200078e0011 */
[----:B------:R-:W-:Y:S01]  /*5eb0*/  @P0 MOV R2, R16 ;  /* 0x0000001000020202 */ /* 0x000fe20000000f00 */
[----:B----4-:R-:W-:Y:S01]  /*5ec0*/  FMUL R32, R32, R35 ;  /* 0x0000002320207220 */ /* 0x010fe20000400000 */
[----:B------:R-:W-:Y:S01]  /*5ed0*/  MOV R16, R28 ;  /* 0x0000001c00107202 */ /* 0x000fe20000000f00 */
[----:B------:R-:W-:-:S08]  /*5ee0*/  IMAD.MOV.U32 R17, RZ, RZ, R29 ;  /* 0x000000ffff117224 */ /* 0x000fd000078e001d */
[----:B------:R-:W-:Y:S01]  /*5ef0*/  @P1 MOV R16, R2 ;  /* 0x0000000200101202 */ /* 0x000fe20000000f00 */
[----:B------:R-:W-:Y:S02]  /*5f00*/  @P1 IMAD.MOV.U32 R17, RZ, RZ, R27 ;  /* 0x000000ffff111224 */ /* 0x000fe400078e001b */
[----:B--2---:R-:W-:-:S05]  /*5f10*/  FMUL R31, R32, R31 ;  /* 0x0000001f201f7220 */ /* 0x004fca0000400000 */
[----:B------:R1:W-:Y:S04]  /*5f20*/  ST.E desc[UR36][R16.64], R31 ;  /* 0x0000001f10007985 */ /* 0x0003e8000c101924 */
[----:B------:R-:W2:Y:S04]  /*5f30*/  LDG.E.64 R12, desc[UR36][R12.64+0x18] ;  /* 0x000018240c0c7981 */ /* 0x000ea8000c1e1b00 */
[----:B------:R-:W3:Y:S04]  /*5f40*/  LDG.E R26, desc[UR36][R46.64] ;  /* 0x000000242e1a7981 */ /* 0x000ee8000c1e1900 */
[----:B------:R-:W4:Y:S04]  /*5f50*/  LDG.E R30, desc[UR36][R10.64] ;  /* 0x000000240a1e7981 */ /* 0x000f28000c1e1900 */
[----:B0-----:R-:W4:Y:S01]  /*5f60*/  LDG.E R33, desc[UR36][R6.64] ;  /* 0x0000002406217981 */ /* 0x001f22000c1e1900 */
[----:B------:R-:W-:-:S03]  /*5f70*/  @P1 FADD R14, RZ, R37 ;  /* 0x00000025ff0e1221 */ /* 0x000fc60000000000 */
[----:B--2---:R0:W2:Y:S01]  /*5f80*/  LD.E R35, desc[UR36][R12.64] ;  /* 0x000000240c237980 */ /* 0x0040a2000c101900 */
[----:B---3--:R-:W-:-:S05]  /*5f90*/  FMUL R37, R31, R26 ;  /* 0x0000001a1f257220 */ /* 0x008fca0000400000 */
[----:B------:R-:W-:Y:S01]  /*5fa0*/  FSETP.GT.AND P0, PT, R37, R14, PT ;  /* 0x0000000e2500720b */ /* 0x000fe20003f04000 */
[----:B------:R-:W-:Y:S01]  /*5fb0*/  @P1 IMAD.MOV.U32 R27, RZ, RZ, R29 ;  /* 0x000000ffff1b1224 */ /* 0x000fe200078e001d */
[----:B------:R-:W-:Y:S01]  /*5fc0*/  @P1 MOV R2, R28 ;  /* 0x0000001c00021202 */ /* 0x000fe20000000f00 */
[----:B------:R-:W-:Y:S01]  /*5fd0*/  IMAD.MOV.U32 R29, RZ, RZ, R17 ;  /* 0x000000ffff1d7224 */ /* 0x000fe200078e0011 */
[----:B------:R-:W-:Y:S01]  /*5fe0*/  MOV R26, R16 ;  /* 0x00000010001a7202 */ /* 0x000fe20000000f00 */
[----:B----4-:R-:W-:-:S08]  /*5ff0*/  FMUL R30, R30, R33 ;  /* 0x000000211e1e7220 */ /* 0x010fd00000400000 */
[----:B------:R-:W-:Y:S01]  /*6000*/  @P0 MOV R26, R2 ;  /* 0x00000002001a0202 */ /* 0x000fe20000000f00 */
[----:B------:R-:W-:-:S03]  /*6010*/  @P0 IMAD.MOV.U32 R29, RZ, RZ, R27 ;  /* 0x000000ffff1d0224 */ /* 0x000fc600078e001b */
[----:B0-----:R-:W-:Y:S01]  /*6020*/  MOV R12, R26 ;  /* 0x0000001a000c7202 */ /* 0x001fe20000000f00 */
[----:B------:R-:W-:Y:S02]  /*6030*/  IMAD.MOV.U32 R13, RZ, RZ, R29 ;  /* 0x000000ffff0d7224 */ /* 0x000fe400078e001d */
[----:B--2---:R-:W-:-:S05]  /*6040*/  FMUL R35, R30, R35 ;  /* 0x000000231e237220 */ /* 0x004fca0000400000 */
[----:B------:R0:W-:Y:S04]  /*6050*/  ST.E desc[UR36][R12.64], R35 ;  /* 0x000000230c007985 */ /* 0x0001e8000c101924 */
[----:B------:R-:W2:Y:S01]  /*6060*/  LDG.E R26, desc[UR36][R46.64] ;  /* 0x000000242e1a7981 */ /* 0x000ea2000c1e1900 */
[----:B------:R-:W-:Y:S01]  /*6070*/  @P0 FADD R14, RZ, R37 ;  /* 0x00000025ff0e0221 */ /* 0x000fe20000000000 */
[----:B------:R-:W-:Y:S01]  /*6080*/  IADD3 R15, PT, PT, R15, 0x4, RZ ;  /* 0x000000040f0f7810 */ /* 0x000fe20007ffe0ff */
[----:B------:R-:W-:Y:S01]  /*6090*/  @P0 IMAD.MOV.U32 R2, RZ, RZ, R16 ;  /* 0x000000ffff020224 */ /* 0x000fe200078e0010 */
[----:B------:R-:W-:Y:S02]  /*60a0*/  @P0 MOV R27, R17 ;  /* 0x00000011001b0202 */ /* 0x000fe40000000f00 */
[----:B------:R-:W-:Y:S01]  /*60b0*/  ISETP.NE.AND P0, PT, R15, 0x1000, PT ;  /* 0x000010000f00780c */ /* 0x000fe20003f05270 */
[----:B-1----:R-:W-:Y:S01]  /*60c0*/  IMAD.MOV.U32 R16, RZ, RZ, R12 ;  /* 0x000000ffff107224 */ /* 0x002fe200078e000c */
[----:B------:R-:W-:Y:S01]  /*60d0*/  MOV R17, R13 ;  /* 0x0000000d00117202 */ /* 0x000fe20000000f00 */
[----:B--2---:R-:W-:-:S05]  /*60e0*/  FMUL R29, R35, R26 ;  /* 0x0000001a231d7220 */ /* 0x004fca0000400000 */
[----:B------:R-:W-:-:S13]  /*60f0*/  FSETP.GT.AND P1, PT, R29, R14, PT ;  /* 0x0000000e1d00720b */ /* 0x000fda0003f24000 */
[----:B------:R-:W-:Y:S01]  /*6100*/  @P1 IMAD.MOV.U32 R16, RZ, RZ, R2 ;  /* 0x000000ffff101224 */ /* 0x000fe200078e0002 */
[----:B------:R-:W-:Y:S01]  /*6110*/  @P1 MOV R17, R27 ;  /* 0x0000001b00111202 */ /* 0x000fe20000000f00 */
[----:B------:R-:W-:Y:S01]  /*6120*/  @P1 FADD R14, RZ, R29 ;  /* 0x0000001dff0e1221 */ /* 0x000fe20000000000 */
[----:B------:R-:W-:Y:S01]  /*6130*/  @P1 IMAD.MOV.U32 R2, RZ, RZ, R12 ;  /* 0x000000ffff021224 */ /* 0x000fe200078e000c */
[----:B------:R-:W-:Y:S01]  /*6140*/  @P1 MOV R27, R13 ;  /* 0x0000000d001b1202 */ /* 0x000fe20000000f00 */
[----:B0-----:R-:W-:Y:S06]  /*6150*/  @P0 BRA `(.L_x_83) ;  /* 0xfffffff800d40947 */ /* 0x001fec000383ffff */
[----:B------:R-:W-:Y:S05]  /*6160*/  BSYNC.RECONVERGENT B3 ;  /* 0x0000000000037941 */ /* 0x000fea0003800200 */
.L_x_82:
[----:B------:R-:W-:Y:S01]  /*6170*/  IMAD.MOV.U32 R26, RZ, RZ, R2 ;  /* 0x000000ffff1a7224 */ /* 0x000fe200078e0002 */
[----:B------:R-:W2:Y:S01]  /*6180*/  LD.E R11, desc[UR36][R18.64] ;  /* 0x00000024120b7980 */ /* 0x000ea2000c101900 */
[----:B------:R-:W0:Y:S03]  /*6190*/  LDCU UR4, c[0x0][0x3bc] ;  /* 0x00007780ff0477ac */ /* 0x000e260008000800 */
[----:B------:R-:W2:Y:S01]  /*61a0*/  LD.E R10, desc[UR36][R26.64] ;  /* 0x000000241a0a7980 */ /* 0x000ea2000c101900 */
[----:B------:R-:W-:-:S04]  /*61b0*/  IADD3 R9, PT, PT, R9, 0x1, RZ ;  /* 0x0000000109097810 */ /* 0x000fc80007ffe0ff */
[----:B0-----:R-:W-:Y:S01]  /*61c0*/  ISETP.NE.AND P0, PT, R9, UR4, PT ;  /* 0x0000000409007c0c */ /* 0x001fe2000bf05270 */
[----:B--2---:R-:W-:-:S05]  /*61d0*/  FADD R11, R10, R11 ;  /* 0x0000000b0a0b7221 */ /* 0x004fca0000000000 */
[----:B------:R0:W-:Y:S07]  /*61e0*/  ST.E desc[UR36][R18.64], R11 ;  /* 0x0000000b12007985 */ /* 0x0001ee000c101924 */
[----:B------:R-:W-:Y:S05]  /*61f0*/  @P0 BRA `(.L_x_84) ;  /* 0xfffffff400d00947 */ /* 0x000fea000383ffff */
[----:B------:R-:W-:Y:S05]  /*6200*/  BSYNC.RECONVERGENT B2 ;  /* 0x0000000000027941 */ /* 0x000fea0003800200 */
.L_x_79:
[----:B------:R-:W1:Y:S01]  /*6210*/  LDC.64 R6, c[0x0][0x3a0] ;  /* 0x0000e800ff067b82 */ /* 0x000e620000000a00 */
[----:B------:R-:W2:Y:S01]  /*6220*/  LDCU UR4, c[0x0][0x3c4] ;  /* 0x00007880ff0477ac */ /* 0x000ea20008000800 */
[----:B-1----:R-:W-:-:S06]  /*6230*/  IMAD.WIDE.U32 R6, R4, 0x4, R6 ;  /* 0x0000000404067825 */ /* 0x002fcc00078e0006 */
[----:B------:R-:W2:Y:S02]  /*6240*/  LDG.E R6, desc[UR36][R6.64] ;  /* 0x0000002406067981 */ /* 0x000ea4000c1e1900 */
[----:B--2---:R-:W-:-:S05]  /*6250*/  FFMA R9, R11, UR4, R6 ;  /* 0x000000040b097c23 */ /* 0x004fca0008000006 */
[----:B------:R1:W-:Y:S04]  /*6260*/  ST.E desc[UR36][R18.64], R9 ;  /* 0x0000000912007985 */ /* 0x0003e8000c101924 */
[----:B------:R-:W2:Y:S01]  /*6270*/  LDG.E R4, desc[UR36][R46.64] ;  /* 0x000000242e047981 */ /* 0x000ea2000c1e1900 */
[----:B------:R-:W-:Y:S01]  /*6280*/  BSSY.RECONVERGENT B2, `(.L_x_85) ;  /* 0x000000a000027945 */ /* 0x000fe20003800200 */
[----:B--2---:R-:W-:-:S05]  /*6290*/  FMUL R4, R9, R4 ;  /* 0x0000000409047220 */ /* 0x004fca0000400000 */
[----:B------:R-:W-:-:S13]  /*62a0*/  FSETP.GT.AND P0, PT, R4, R3, PT ;  /* 0x000000030400720b */ /* 0x000fda0003f04000 */
[----:B-1----:R-:W-:Y:S05]  /*62b0*/  @!P0 BRA `(.L_x_86) ;  /* 0x0000000000188947 */ /* 0x002fea0003800000 */
[----:B------:R-:W-:Y:S04]  /*62c0*/  STG.E desc[UR36][R24.64], R5 ;  /* 0x0000000518007986 */ /* 0x000fe8000c101924 */
[----:B------:R-:W0:Y:S01]  /*62d0*/  LDG.E.64 R6, desc[UR36][R20.64] ;  /* 0x0000002414067981 */ /* 0x000e22000c1e1b00 */
[----:B------:R-:W-:-:S03]  /*62e0*/  FADD R3, RZ, R4 ;  /* 0x00000004ff037221 */ /* 0x000fc60000000000 */
[----:B------:R0:W-:Y:S02]  /*62f0*/  STG.E.64 desc[UR36][R20.64], R18 ;  /* 0x0000001214007986 */ /* 0x0001e4000c101b24 */
[----:B0-----:R-:W-:Y:S01]  /*6300*/  IMAD.MOV.U32 R18, RZ, RZ, R6 ;  /* 0x000000ffff127224 */ /* 0x001fe200078e0006 */
[----:B------:R-:W-:-:S07]  /*6310*/  MOV R19, R7 ;  /* 0x0000000700137202 */ /* 0x000fce0000000f00 */
.L_x_86:
[----:B------:R-:W-:Y:S05]  /*6320*/  BSYNC.RECONVERGENT B2 ;  /* 0x0000000000027941 */ /* 0x000fea0003800200 */
.L_x_85:
[----:B------:R-:W1:Y:S01]  /*6330*/  LDCU UR4, c[0x0][0x3c0] ;  /* 0x00007800ff0477ac */ /* 0x000e620008000800 */
[----:B------:R-:W-:-:S05]  /*6340*/  VIADD R5, R5, 0x1 ;  /* 0x0000000105057836 */ /* 0x000fca0000000000 */
[----:B-1----:R-:W-:-:S13]  /*6350*/  ISETP.NE.AND P0, PT, R5, UR4, PT ;  /* 0x0000000405007c0c */ /* 0x002fda000bf05270 */
[----:B------:R-:W-:Y:S05]  /*6360*/  @P0 BRA `(.L_x_87) ;  /* 0xfffffff0008c0947 */ /* 0x000fea000383ffff */
[----:B------:R-:W-:Y:S05]  /*6370*/  BSYNC.RECONVERGENT B0 ;  /* 0x0000000000007941 */ /* 0x000fea0003800200 */
.L_x_76:
[----:B------:R-:W-:Y:S05]  /*6380*/  BRA `(.L_x_74) ;  /* 0x0000002800fc7947 */ /* 0x000fea0003800000 */
.L_x_75:
[----:B------:R-:W-:Y:S01]  /*6390*/  HFMA2 R3, -RZ, RZ, 0, 0 ;  /* 0x00000000ff037431 */ /* 0x000fe200000001ff */
[----:B------:R-:W-:Y:S01]  /*63a0*/  BSSY.RECONVERGENT B0, `(.L_x_88) ;  /* 0x00000b3000007945 */ /* 0x000fe20003800200 */
[----:B------:R-:W-:-:S07]  /*63b0*/  LOP3.LUT R0, R9, 0x7ffffffc, RZ, 0xc0, !PT ;  /* 0x7ffffffc09007812 */ /* 0x000fce00078ec0ff */
.L_x_101:
[----:B0-----:R-:W0:Y:S02]  /*63c0*/  LDCU UR4, c[0x0][0x3b8] ;  /* 0x00007700ff0477ac */ /* 0x001e240008000800 */
[----:B0-----:R-:W-:-:S05]  /*63d0*/  IMAD.U32 R10, RZ, RZ, UR4 ;  /* 0x00000004ff0a7e24 */ /* 0x001fca000f8e00ff */
[----:B------:R-:W-:-:S13]  /*63e0*/  ISETP.NE.AND P0, PT, R10, RZ, PT ;  /* 0x000000ff0a00720c */ /* 0x000fda0003f05270 */
[----:B------:R-:W-:Y:S05]  /*63f0*/  @!P0 BRA `(.L_x_89) ;  /* 0x0000000000c88947 */ /* 0x000fea0003800000 */
[----:B------:R-:W-:Y:S01]  /*6400*/  ISETP.GT.U32.AND P0, PT, R22, RZ, PT ;  /* 0x000000ff1600720c */ /* 0x000fe20003f04070 */
[----:B------:R-:W-:Y:S01]  /*6410*/  IMAD.MOV.U32 R9, RZ, RZ, RZ ;  /* 0x000000ffff097224 */ /* 0x000fe200078e00ff */
        /* <DEDUP_REMOVED lines=18> */
.L_x_91:
        /* <DEDUP_REMOVED lines=12> */
.L_x_90:
[CC--:B0-----:R-:W-:Y:S02]  /*6600*/  IADD3 R4, P3, PT, R22.reuse, -R7.reuse, RZ ;  /* 0x8000000716047210 */ /* 0x0c1fe40007f7e0ff */
[----:B------:R-:W-:Y:S02]  /*6610*/  ISETP.GT.U32.AND P2, PT, R22, R7, PT ;  /* 0x000000071600720c */ /* 0x000fe40003f44070 */
[----:B------:R-:W-:Y:S02]  /*6620*/  ISETP.LE.U32.AND P1, PT, R4, 0x1, PT ;  /* 0x000000010400780c */ /* 0x000fe40003f23070 */
[CC--:B------:R-:W-:Y:S02]  /*6630*/  ISETP.GT.U32.AND.EX P2, PT, R23.reuse, R9.reuse, PT, P2 ;  /* 0x000000091700720c */ /* 0x0c0fe40003f44120 */
[----:B------:R-:W-:-:S04]  /*6640*/  IADD3.X R4, PT, PT, R23, ~R9, RZ, P3, !PT ;  /* 0x8000000917047210 */ /* 0x000fc80001ffe4ff */
[----:B------:R-:W-:-:S13]  /*6650*/  ISETP.LE.U32.OR.EX P1, PT, R4, RZ, !P2, P1 ;  /* 0x000000ff0400720c */ /* 0x000fda0005723510 */
        /* <DEDUP_REMOVED lines=10> */
[----:B------:R-:W-:-:S05]  /*6700*/  @P0 IMAD.X R5, R19, 0x1, R9, P2 ;  /* 0x0000000113050824 */ /* 0x000fca00010e0609 */
[----:B------:R0:W-:Y:S03]  /*6710*/  @P0 ST.E.U8 desc[UR36][R4.64], RZ ;  /* 0x000000ff04000985 */ /* 0x0001e6000c101124 */
.L_x_89:
[----:B------:R-:W1:Y:S02]  /*6720*/  LDCU UR4, c[0x0][0x3bc] ;  /* 0x00007780ff0477ac */ /* 0x000e640008000800 */
[----:B-1----:R-:W-:-:S09]  /*6730*/  UISETP.GE.U32.AND UP0, UPT, UR4, 0x4, UPT ;  /* 0x000000040400788c */ /* 0x002fd2000bf06070 */
[----:B------:R-:W-:Y:S05]  /*6740*/  BRA.U !UP0, `(.L_x_92) ;  /* 0x0000000108f07547 */ /* 0x000fea000b800000 */
[----:B------:R-:W-:Y:S01]  /*6750*/  HFMA2 R7, -RZ, RZ, 0, 0 ;  /* 0x00000000ff077431 */ /* 0x000fe200000001ff */
[----:B------:R-:W-:Y:S06]  /*6760*/  BSSY.RECONVERGENT B2, `(.L_x_92) ;  /* 0x000003a000027945 */ /* 0x000fec0003800200 */
.L_x_96:
[----:B-1----:R-:W1:Y:S01]  /*6770*/  LDCU UR4, c[0x0][0x3b8] ;  /* 0x00007700ff0477ac */ /* 0x002e620008000800 */
[----:B------:R-:W-:-:S05]  /*6780*/  VIADD R7, R7, 0x4 ;  /* 0x0000000407077836 */ /* 0x000fca0000000000 */
[----:B------:R-:W-:Y:S02]  /*6790*/  ISETP.NE.AND P2, PT, R7, R0, PT ;  /* 0x000000000700720c */ /* 0x000fe40003f45270 */
[----:B-1----:R-:W-:-:S04]  /*67a0*/  MOV R10, UR4 ;  /* 0x00000004000a7c02 */ /* 0x002fc80008000f00 */
[----:B------:R-:W-:-:S13]  /*67b0*/  ISETP.NE.AND P0, PT, R10, RZ, PT ;  /* 0x000000ff0a00720c */ /* 0x000fda0003f05270 */
[----:B------:R-:W-:Y:S05]  /*67c0*/  @!P0 BRA `(.L_x_93) ;  /* 0x0000000000c88947 */ /* 0x000fea0003800000 */
[----:B------:R-:W-:Y:S01]  /*67d0*/  ISETP.GT.U32.AND P0, PT, R22, RZ, PT ;  /* 0x000000ff1600720c */ /* 0x000fe20003f04070 */
[----:B------:R-:W-:Y:S01]  /*67e0*/  IMAD.MOV.U32 R9, RZ, RZ, RZ ;  /* 0x000000ffff097224 */ /* 0x000fe200078e00ff */
[----:B------:R-:W-:Y:S02]  /*67f0*/  MOV R11, RZ ;  /* 0x000000ff000b7202 */ /* 0x000fe40000000f00 */
[----:B------:R-:W-:-:S13]  /*6800*/  ISETP.GT.U32.AND.EX P0, PT, R23, RZ, PT, P0 ;  /* 0x000000ff1700720c */ /* 0x000fda0003f04100 */
[----:B0-----:R-:W-:Y:S01]  /*6810*/  @!P0 IADD3 R4, P1, PT, R9, R2, RZ ;  /* 0x0000000209048210 */ /* 0x001fe20007f3e0ff */
        /* <DEDUP_REMOVED lines=15> */
.L_x_95:
        /* <DEDUP_REMOVED lines=12> */
.L_x_94:
[CC--:B0-----:R-:W-:Y:S02]  /*69d0*/  IADD3 R4, P4, PT, R22.reuse, -R9.reuse, RZ ;  /* 0x8000000916047210 */ /* 0x0c1fe40007f9e0ff */
[----:B------:R-:W-:Y:S02]  /*69e0*/  ISETP.GT.U32.AND P3, PT, R22, R9, PT ;  /* 0x000000091600720c */ /* 0x000fe40003f64070 */
[----:B------:R-:W-:Y:S01]  /*69f0*/  ISETP.LE.U32.AND P1, PT, R4, 0x1, PT ;  /* 0x000000010400780c */ /* 0x000fe20003f23070 */
[C---:B------:R-:W-:Y:S01]  /*6a00*/  IMAD.X R4, R23.reuse, 0x1, ~R11, P4 ;  /* 0x0000000117047824 */ /* 0x040fe200020e0e0b */
[----:B------:R-:W-:-:S04]  /*6a10*/  ISETP.GT.U32.AND.EX P3, PT, R23, R11, PT, P3 ;  /* 0x0000000b1700720c */ /* 0x000fc80003f64130 */
[----:B------:R-:W-:-:S13]  /*6a20*/  ISETP.LE.U32.OR.EX P1, PT, R4, RZ, !P3, P1 ;  /* 0x000000ff0400720c */ /* 0x000fda0005f23510 */
[C---:B------:R-:W-:Y:S02]  /*6a30*/  @!P1 IADD3 R12, P4, PT, R9.reuse, R2, RZ ;  /* 0x00000002090c9210 */ /* 0x040fe40007f9e0ff */
        /* <DEDUP_REMOVED lines=9> */
[----:B------:R-:W-:-:S05]  /*6ad0*/  @P0 IADD3.X R5, PT, PT, R11, R27, RZ, P3, !PT ;  /* 0x0000001b0b050210 */ /* 0x000fca0001ffe4ff */
[----:B------:R1:W-:Y:S04]  /*6ae0*/  @P0 ST.E.U8 desc[UR36][R4.64], RZ ;  /* 0x000000ff04000985 */ /* 0x0003e8000c101124 */
.L_x_93:
[----:B------:R-:W-:Y:S05]  /*6af0*/  @P2 BRA `(.L_x_96) ;  /* 0xfffffffc001c2947 */ /* 0x000fea000383ffff */
[----:B------:R-:W-:Y:S05]  /*6b00*/  BSYNC.RECONVERGENT B2 ;  /* 0x0000000000027941 */ /* 0x000fea0003800200 */
.L_x_92:
[----:B01----:R-:W0:Y:S01]  /*6b10*/  LDC R4, c[0x0][0x3bc] ;  /* 0x0000ef00ff047b82 */ /* 0x003e220000000800 */
[----:B------:R-:W-:Y:S01]  /*6b20*/  BSSY.RECONVERGENT B2, `(.L_x_97) ;  /* 0x0000036000027945 */ /* 0x000fe20003800200 */
[----:B0-----:R-:W-:-:S04]  /*6b30*/  LOP3.LUT P0, RZ, R4, 0x3, RZ, 0xc0, !PT ;  /* 0x0000000304ff7812 */ /* 0x001fc8000780c0ff */
[----:B------:R-:W-:-:S13]  /*6b40*/  ISETP.EQ.OR P0, PT, R10, RZ, !P0 ;  /* 0x000000ff0a00720c */ /* 0x000fda0004702670 */
[----:B------:R-:W-:Y:S05]  /*6b50*/  @P0 BRA `(.L_x_98) ;  /* 0x0000000000c80947 */ /* 0x000fea0003800000 */
[----:B------:R-:W-:Y:S01]  /*6b60*/  ISETP.GT.U32.AND P0, PT, R22, RZ, PT ;  /* 0x000000ff1600720c */ /* 0x000fe20003f04070 */
[----:B------:R-:W-:Y:S02]  /*6b70*/  IMAD.MOV.U32 R7, RZ, RZ, RZ ;  /* 0x000000ffff077224 */ /* 0x000fe400078e00ff */
[----:B------:R-:W-:Y:S01]  /*6b80*/  HFMA2 R9, -RZ, RZ, 0, 0 ;  /* 0x00000000ff097431 */ /* 0x000fe200000001ff */
        /* <DEDUP_REMOVED lines=17> */
.L_x_100:
        /* <DEDUP_REMOVED lines=12> */
.L_x_99:
        /* <DEDUP_REMOVED lines=18> */
.L_x_98:
[----:B------:R-:W-:Y:S05]  /*6e80*/  BSYNC.RECONVERGENT B2 ;  /* 0x0000000000027941 */ /* 0x000fea0003800200 */
.L_x_97:
[----:B------:R-:W1:Y:S01]  /*6e90*/  LDCU UR4, c[0x0][0x3c0] ;  /* 0x00007800ff0477ac */ /* 0x000e620008000800 */
[----:B------:R-:W-:-:S05]  /*6ea0*/  VIADD R3, R3, 0x1 ;  /* 0x0000000103037836 */ /* 0x000fca0000000000 */
[----:B-1----:R-:W-:-:S13]  /*6eb0*/  ISETP.NE.AND P0, PT, R3, UR4, PT ;  /* 0x0000000403007c0c */ /* 0x002fda000bf05270 */
[----:B------:R-:W-:Y:S05]  /*6ec0*/  @P0 BRA `(.L_x_101) ;  /* 0xfffffff4003c0947 */ /* 0x000fea000383ffff */
[----:B------:R-:W-:Y:S05]  /*6ed0*/  BSYNC.RECONVERGENT B0 ;  /* 0x0000000000007941 */ /* 0x000fea0003800200 */
.L_x_88:
[----:B------:R-:W-:Y:S05]  /*6ee0*/  BRA `(.L_x_74) ;  /* 0x0000002000247947 */ /* 0x000fea0003800000 */
.L_x_10:
[----:B------:R-:W-:-:S13]  /*6ef0*/  ISETP.GE.AND P0, PT, R8, 0x1, PT ;  /* 0x000000010800780c */ /* 0x000fda0003f06270 */
[----:B------:R-:W-:Y:S05]  /*6f00*/  @!P0 BRA `(.L_x_102) ;  /* 0x0000001800348947 */ /* 0x000fea0003800000 */
[C---:B------:R-:W-:Y:S01]  /*6f10*/  LOP3.LUT R36, R8.reuse, 0xf, RZ, 0xc0, !PT ;  /* 0x0000000f08247812 */ /* 0x040fe200078ec0ff */
[----:B------:R-:W-:Y:S01]  /*6f20*/  BSSY.RECONVERGENT B0, `(.L_x_103) ;  /* 0x000018a000007945 */ /* 0x000fe20003800200 */
[C---:B------:R-:W-:Y:S01]  /*6f30*/  LOP3.LUT R34, R8.reuse, 0x7, RZ, 0xc0, !PT ;  /* 0x0000000708227812 */ /* 0x040fe200078ec0ff */
[----:B------:R-:W-:Y:S01]  /*6f40*/  IMAD.MOV.U32 R0, RZ, RZ, RZ ;  /* 0x000000ffff007224 */ /* 0x000fe200078e00ff */
[----:B------:R-:W-:Y:S01]  /*6f50*/  IADD3 R37, PT, PT, R8, -0x1, RZ ;  /* 0xffffffff08257810 */ /* 0x000fe20007ffe0ff */
[----:B------:R-:W-:Y:S01]  /*6f60*/  VIADD R32, R36, 0xffffffff ;  /* 0xffffffff24207836 */ /* 0x000fe20000000000 */
[C---:B------:R-:W-:Y:S02]  /*6f70*/  LOP3.LUT R9, R8.reuse, 0x7ffffff0, RZ, 0xc0, !PT ;  /* 0x7ffffff008097812 */ /* 0x040fe400078ec0ff */
[----:B------:R-:W-:Y:S02]  /*6f80*/  LOP3.LUT R8, R8, 0x3, RZ, 0xc0, !PT ;  /* 0x0000000308087812 */ /* 0x000fe400078ec0ff */
[----:B------:R-:W-:-:S02]  /*6f90*/  MOV R3, RZ ;  /* 0x000000ff00037202 */ /* 0x000fc40000000f00 */
[----:B------:R-:W-:-:S07]  /*6fa0*/  IADD3 R30, PT, PT, R34, -0x1, RZ ;  /* 0xffffffff221e7810 */ /* 0x000fce0007ffe0ff */
.L_x_120:
[----:B------:R-:W-:Y:S01]  /*6fb0*/  ISETP.GT.U32.AND P0, PT, R22, RZ, PT ;  /* 0x000000ff1600720c */ /* 0x000fe20003f04070 */
[----:B012---:R-:W-:Y:S02]  /*6fc0*/  IMAD.MOV.U32 R7, RZ, RZ, RZ ;  /* 0x000000ffff077224 */ /* 0x007fe400078e00ff */
        /* <DEDUP_REMOVED lines=18> */
.L_x_105:
        /* <DEDUP_REMOVED lines=12> */
.L_x_104:
[CC--:B0-----:R-:W-:Y:S01]  /*71b0*/  IADD3 R4, P3, PT, R22.reuse, -R7.reuse, RZ ;  /* 0x8000000716047210 */ /* 0x0c1fe20007f7e0ff */
[----:B------:R-:W0:Y:S01]  /*71c0*/  LDCU UR4, c[0x0][0x3b8] ;  /* 0x00007700ff0477ac */ /* 0x000e220008000800 */
[----:B------:R-:W-:Y:S01]  /*71d0*/  ISETP.GT.U32.AND P2, PT, R22, R7, PT ;  /* 0x000000071600720c */ /* 0x000fe20003f44070 */
[----:B------:R-:W-:Y:S01]  /*71e0*/  IMAD.MOV.U32 R5, RZ, RZ, RZ ;  /* 0x000000ffff057224 */ /* 0x000fe200078e00ff */
[----:B------:R-:W-:Y:S01]  /*71f0*/  ISETP.LE.U32.AND P1, PT, R4, 0x1, PT ;  /* 0x000000010400780c */ /* 0x000fe20003f23070 */
[C---:B------:R-:W-:Y:S01]  /*7200*/  IMAD.X R4, R23.reuse, 0x1, ~R13, P3 ;  /* 0x0000000117047824 */ /* 0x040fe200018e0e0d */
[----:B------:R-:W-:-:S04]  /*7210*/  ISETP.GT.U32.AND.EX P2, PT, R23, R13, PT, P2 ;  /* 0x0000000d1700720c */ /* 0x000fc80003f44120 */
[----:B------:R-:W-:Y:S01]  /*7220*/  ISETP.LE.U32.OR.EX P1, PT, R4, RZ, !P2, P1 ;  /* 0x000000ff0400720c */ /* 0x000fe20005723510 */
[----:B0-----:R-:W-:-:S12]  /*7230*/  IMAD R4, R3, UR4, RZ ;  /* 0x0000000403047c24 */ /* 0x001fd8000f8e02ff */
        /* <DEDUP_REMOVED lines=11> */
[----:B------:R0:W-:Y:S01]  /*72f0*/  @P0 ST.E.U8 desc[UR36][R6.64], RZ ;  /* 0x000000ff06000985 */ /* 0x0001e2000c101124 */
[----:B------:R-:W-:-:S13]  /*7300*/  ISETP.GE.U32.AND P0, PT, R37, 0xf, PT ;  /* 0x0000000f2500780c */ /* 0x000fda0003f06070 */
[----:B0-----:R-:W-:Y:S05]  /*7310*/  @!P0 BRA `(.L_x_106) ;  /* 0x0000000400308947 */ /* 0x001fea0003800000 */
[----:B------:R-:W-:Y:S01]  /*7320*/  BSSY.RECONVERGENT B2, `(.L_x_107) ;  /* 0x000004a000027945 */ /* 0x000fe20003800200 */
[----:B------:R-:W-:-:S07]  /*7330*/  MOV R5, RZ ;  /* 0x000000ff00057202 */ /* 0x000fce0000000f00 */
.L_x_108:
[----:B0-----:R-:W0:Y:S01]  /*7340*/  LDC.64 R10, c[0x0][0x3a0] ;  /* 0x0000e800ff0a7b82 */ /* 0x001e220000000a00 */
[----:B------:R-:W-:Y:S01]  /*7350*/  IMAD.IADD R13, R4, 0x1, R5 ;  /* 0x00000001040d7824 */ /* 0x000fe200078e0205 */
[----:B------:R-:W1:Y:S01]  /*7360*/  LDCU UR4, c[0x0][0x3c4] ;  /* 0x00007880ff0477ac */ /* 0x000e620008000800 */
[----:B------:R-:W-:-:S05]  /*7370*/  IMAD.WIDE.U32 R6, R5, 0x4, R18 ;  /* 0x0000000405067825 */ /* 0x000fca00078e0012 */
[----:B------:R-:W2:Y:S04]  /*7380*/  LD.E R15, desc[UR36][R6.64+0x4] ;  /* 0x00000424060f7980 */ /* 0x000ea8000c101900 */
[----:B------:R-:W3:Y:S04]  /*7390*/  LD.E R29, desc[UR36][R6.64+0x8] ;  /* 0x00000824061d7980 */ /* 0x000ee8000c101900 */
[----:B------:R-:W4:Y:S01]  /*73a0*/  LD.E R31, desc[UR36][R6.64+0xc] ;  /* 0x00000c24061f7980 */ /* 0x000f22000c101900 */
[----:B0-----:R-:W-:-:S03]  /*73b0*/  IMAD.WIDE.U32 R10, R13, 0x4, R10 ;  /* 0x000000040d0a7825 */ /* 0x001fc600078e000a */
[----:B------:R-:W1:Y:S04]  /*73c0*/  LD.E R13, desc[UR36][R6.64] ;  /* 0x00000024060d7980 */ /* 0x000e68000c101900 */
[----:B------:R-:W1:Y:S02]  /*73d0*/  LDG.E R12, desc[UR36][R10.64] ;  /* 0x000000240a0c7981 */ /* 0x000e64000c1e1900 */
[----:B-1----:R-:W-:-:S05]  /*73e0*/  FFMA R13, R13, UR4, R12 ;  /* 0x000000040d0d7c23 */ /* 0x002fca000800000c */
[----:B------:R0:W-:Y:S04]  /*73f0*/  ST.E desc[UR36][R6.64], R13 ;  /* 0x0000000d06007985 */ /* 0x0001e8000c101924 */
[----:B------:R-:W2:Y:S04]  /*7400*/  LDG.E R12, desc[UR36][R10.64+0x4] ;  /* 0x000004240a0c7981 */ /* 0x000ea8000c1e1900 */
[----:B0-----:R-:W5:Y:S01]  /*7410*/  LD.E R13, desc[UR36][R6.64+0x10] ;  /* 0x00001024060d7980 */ /* 0x001f62000c101900 */
[----:B--2---:R-:W-:-:S05]  /*7420*/  FFMA R15, R15, UR4, R12 ;  /* 0x000000040f0f7c23 */ /* 0x004fca000800000c */
[----:B------:R0:W-:Y:S04]  /*7430*/  ST.E desc[UR36][R6.64+0x4], R15 ;  /* 0x0000040f06007985 */ /* 0x0001e8000c101924 */
[----:B------:R-:W3:Y:S04]  /*7440*/  LDG.E R12, desc[UR36][R10.64+0x8] ;  /* 0x000008240a0c7981 */ /* 0x000ee8000c1e1900 */
[----:B0-----:R-:W2:Y:S01]  /*7450*/  LD.E R15, desc[UR36][R6.64+0x14] ;  /* 0x00001424060f7980 */ /* 0x001ea2000c101900 */
[----:B---3--:R-:W-:-:S05]  /*7460*/  FFMA R29, R29, UR4, R12 ;  /* 0x000000041d1d7c23 */ /* 0x008fca000800000c */
[----:B------:R0:W-:Y:S04]  /*7470*/  ST.E desc[UR36][R6.64+0x8], R29 ;  /* 0x0000081d06007985 */ /* 0x0001e8000c101924 */
[----:B------:R-:W4:Y:S04]  /*7480*/  LDG.E R12, desc[UR36][R10.64+0xc] ;  /* 0x00000c240a0c7981 */ /* 0x000f28000c1e1900 */
[----:B0-----:R-:W3:Y:S01]  /*7490*/  LD.E R29, desc[UR36][R6.64+0x18] ;  /* 0x00001824061d7980 */ /* 0x001ee2000c101900 */
[----:B----4-:R-:W-:-:S05]  /*74a0*/  FFMA R31, R31, UR4, R12 ;  /* 0x000000041f1f7c23 */ /* 0x010fca000800000c */
[----:B------:R0:W-:Y:S04]  /*74b0*/  ST.E desc[UR36][R6.64+0xc], R31 ;  /* 0x00000c1f06007985 */ /* 0x0001e8000c101924 */
[----:B------:R-:W5:Y:S04]  /*74c0*/  LDG.E R12, desc[UR36][R10.64+0x10] ;  /* 0x000010240a0c7981 */ /* 0x000f68000c1e1900 */
[----:B0-----:R-:W4:Y:S01]  /*74d0*/  LD.E R31, desc[UR36][R6.64+0x1c] ;  /* 0x00001c24061f7980 */ /* 0x001f22000c101900 */
[----:B-----5:R-:W-:-:S05]  /*74e0*/  FFMA R13, R13, UR4, R12 ;  /* 0x000000040d0d7c23 */ /* 0x020fca000800000c */
        /* <DEDUP_REMOVED lines=33> */
[----:B------:R-:W2:Y:S02]  /*7700*/  LDG.E R12, desc[UR36][R10.64+0x34] ;  /* 0x000034240a0c7981 */ /* 0x000ea4000c1e1900 */
[----:B--2---:R-:W-:-:S05]  /*7710*/  FFMA R15, R15, UR4, R12 ;  /* 0x000000040f0f7c23 */ /* 0x004fca000800000c */
[----:B------:R0:W-:Y:S04]  /*7720*/  ST.E desc[UR36][R6.64+0x34], R15 ;  /* 0x0000340f06007985 */ /* 0x0001e8000c101924 */
[----:B------:R-:W3:Y:S02]  /*7730*/  LDG.E R12, desc[UR36][R10.64+0x38] ;  /* 0x000038240a0c7981 */ /* 0x000ee4000c1e1900 */
[----:B---3--:R-:W-:-:S05]  /*7740*/  FFMA R29, R29, UR4, R12 ;  /* 0x000000041d1d7c23 */ /* 0x008fca000800000c */
[----:B------:R0:W-:Y:S04]  /*7750*/  ST.E desc[UR36][R6.64+0x38], R29 ;  /* 0x0000381d06007985 */ /* 0x0001e8000c101924 */
[----:B------:R-:W4:Y:S01]  /*7760*/  LDG.E R12, desc[UR36][R10.64+0x3c] ;  /* 0x00003c240a0c7981 */ /* 0x000f22000c1e1900 */
[----:B------:R-:W-:-:S04]  /*7770*/  IADD3 R5, PT, PT, R5, 0x10, RZ ;  /* 0x0000001005057810 */ /* 0x000fc80007ffe0ff */
[----:B------:R-:W-:Y:S01]  /*7780*/  ISETP.NE.AND P1, PT, R5, R9, PT ;  /* 0x000000090500720c */ /* 0x000fe20003f25270 */
[----:B----4-:R-:W-:-:S05]  /*7790*/  FFMA R31, R31, UR4, R12 ;  /* 0x000000041f1f7c23 */ /* 0x010fca000800000c */
[----:B------:R0:W-:Y:S07]  /*77a0*/  ST.E desc[UR36][R6.64+0x3c], R31 ;  /* 0x00003c1f06007985 */ /* 0x0001ee000c101924 */
[----:B------:R-:W-:Y:S05]  /*77b0*/  @P1 BRA `(.L_x_108) ;  /* 0xfffffff800e01947 */ /* 0x000fea000383ffff */
[----:B------:R-:W-:Y:S05]  /*77c0*/  BSYNC.RECONVERGENT B2 ;  /* 0x0000000000027941 */ /* 0x000fea0003800200 */
.L_x_107:
[----:B------:R-:W-:-:S07]  /*77d0*/  IMAD.MOV.U32 R5, RZ, RZ, R9 ;  /* 0x000000ffff057224 */ /* 0x000fce00078e0009 */
.L_x_106:
[----:B------:R-:W-:-:S13]  /*77e0*/  ISETP.NE.AND P1, PT, R36, RZ, PT ;  /* 0x000000ff2400720c */ /* 0x000fda0003f25270 */
[----:B------:R-:W-:Y:S05]  /*77f0*/  @!P1 BRA `(.L_x_109) ;  /* 0x0000000400a09947 */ /* 0x000fea0003800000 */
[----:B------:R-:W-:Y:S02]  /*7800*/  ISETP.GE.U32.AND P2, PT, R32, 0x7, PT ;  /* 0x000000072000780c */ /* 0x000fe40003f46070 */
[----:B------:R-:W-:-:S11]  /*7810*/  ISETP.NE.AND P3, PT, R34, RZ, PT ;  /* 0x000000ff2200720c */ /* 0x000fd60003f65270 */
[----:B------:R-:W-:Y:S05]  /*7820*/  @!P2 BRA `(.L_x_110) ;  /* 0x0000000000aca947 */ /* 0x000fea0003800000 */
[----:B0-----:R-:W0:Y:S01]  /*7830*/  LDC.64 R12, c[0x0][0x3a0] ;  /* 0x0000e800ff0c7b82 */ /* 0x001e220000000a00 */
[----:B------:R-:W-:Y:S01]  /*7840*/  IADD3 R11, PT, PT, R4, R5, RZ ;  /* 0x00000005040b7210 */ /* 0x000fe20007ffe0ff */
[----:B------:R-:W-:Y:S01]  /*7850*/  IMAD.WIDE.U32 R6, R5, 0x4, R18 ;  /* 0x0000000405067825 */ /* 0x000fe200078e0012 */
[----:B------:R-:W1:Y:S04]  /*7860*/  LDCU.64 UR6, c[0x0][0x3a0] ;  /* 0x00007400ff0677ac */ /* 0x000e680008000a00 */
[----:B------:R-:W2:Y:S01]  /*7870*/  LD.E R15, desc[UR36][R6.64] ;  /* 0x00000024060f7980 */ /* 0x000ea2000c101900 */
[----:B------:R-:W2:Y:S03]  /*7880*/  LDCU UR4, c[0x0][0x3c4] ;  /* 0x00007880ff0477ac */ /* 0x000ea60008000800 */
[----:B------:R-:W3:Y:S04]  /*7890*/  LD.E R29, desc[UR36][R6.64+0x4] ;  /* 0x00000424061d7980 */ /* 0x000ee8000c101900 */
[----:B------:R-:W4:Y:S01]  /*78a0*/  LD.E R31, desc[UR36][R6.64+0xc] ;  /* 0x00000c24061f7980 */ /* 0x000f22000c101900 */
[----:B0-----:R-:W-:-:S06]  /*78b0*/  IMAD.WIDE.U32 R12, R11, 0x4, R12 ;  /* 0x000000040b0c7825 */ /* 0x001fcc00078e000c */
[----:B------:R-:W2:Y:S01]  /*78c0*/  LDG.E R12, desc[UR36][R12.64] ;  /* 0x000000240c0c7981 */ /* 0x000ea2000c1e1900 */
[----:B------:R-:W-:-:S05]  /*78d0*/  IADD3 R11, P2, PT, R4, R5, RZ ;  /* 0x00000005040b7210 */ /* 0x000fca0007f5e0ff */
[----:B------:R-:W-:Y:S01]  /*78e0*/  IMAD.X R14, RZ, RZ, RZ, P2 ;  /* 0x000000ffff0e7224 */ /* 0x000fe200010e06ff */
[C---:B-1----:R-:W-:Y:S01]  /*78f0*/  LEA R10, P2, R11.reuse, UR6, 0x2 ;  /* 0x000000060b0a7c11 */ /* 0x042fe2000f8410ff */
[----:B------:R-:W5:Y:S03]  /*7900*/  LD.E R13, desc[UR36][R6.64+0x8] ;  /* 0x00000824060d7980 */ /* 0x000f66000c101900 */
[----:B------:R-:W-:Y:S01]  /*7910*/  LEA.HI.X R11, R11, UR7, R14, 0x2, P2 ;  /* 0x000000070b0b7c11 */ /* 0x000fe200090f140e */
[----:B--2---:R-:W-:-:S05]  /*7920*/  FFMA R15, R15, UR4, R12 ;  /* 0x000000040f0f7c23 */ /* 0x004fca000800000c */
[----:B------:R0:W-:Y:S04]  /*7930*/  ST.E desc[UR36][R6.64], R15 ;  /* 0x0000000f06007985 */ /* 0x0001e8000c101924 */
[----:B------:R-:W3:Y:S04]  /*7940*/  LDG.E R14, desc[UR36][R10.64+0x4] ;  /* 0x000004240a0e7981 */ /* 0x000ee8000c1e1900 */
[----:B0-----:R-:W2:Y:S01]  /*7950*/  LD.E R15, desc[UR36][R6.64+0x10] ;  /* 0x00001024060f7980 */ /* 0x001ea2000c101900 */
[----:B---3--:R-:W-:-:S05]  /*7960*/  FFMA R29, R29, UR4, R14 ;  /* 0x000000041d1d7c23 */ /* 0x008fca000800000e */
[----:B------:R0:W-:Y:S04]  /*7970*/  ST.E desc[UR36][R6.64+0x4], R29 ;  /* 0x0000041d06007985 */ /* 0x0001e8000c101924 */
[----:B------:R-:W5:Y:S04]  /*7980*/  LDG.E R12, desc[UR36][R10.64+0x8] ;  /* 0x000008240a0c7981 */ /* 0x000f68000c1e1900 */
[----:B0-----:R-:W3:Y:S01]  /*7990*/  LD.E R29, desc[UR36][R6.64+0x14] ;  /* 0x00001424061d7980 */ /* 0x001ee2000c101900 */
[----:B-----5:R-:W-:-:S05]  /*79a0*/  FFMA R13, R13, UR4, R12 ;  /* 0x000000040d0d7c23 */ /* 0x020fca000800000c */
[----:B------:R0:W-:Y:S04]  /*79b0*/  ST.E desc[UR36][R6.64+0x8], R13 ;  /* 0x0000080d06007985 */ /* 0x0001e8000c101924 */
[----:B------:R-:W4:Y:S04]  /*79c0*/  LDG.E R12, desc[UR36][R10.64+0xc] ;  /* 0x00000c240a0c7981 */ /* 0x000f28000c1e1900 */
[----:B0-----:R-:W5:Y:S01]  /*79d0*/  LD.E R13, desc[UR36][R6.64+0x18] ;  /* 0x00001824060d7980 */ /* 0x001f62000c101900 */
[----:B----4-:R-:W-:-:S05]  /*79e0*/  FFMA R31, R31, UR4, R12 ;  /* 0x000000041f1f7c23 */ /* 0x010fca000800000c */
[----:B------:R0:W-:Y:S04]  /*79f0*/  ST.E desc[UR36][R6.64+0xc], R31 ;  /* 0x00000c1f06007985 */ /* 0x0001e8000c101924 */
[----:B------:R-:W2:Y:S04]  /*7a00*/  LDG.E R12, desc[UR36][R10.64+0x10] ;  /* 0x000010240a0c7981 */ /* 0x000ea8000c1e1900 */
[----:B0-----:R-:W4:Y:S01]  /*7a10*/  LD.E R31, desc[UR36][R6.64+0x1c] ;  /* 0x00001c24061f7980 */ /* 0x001f22000c101900 */
[----:B--2---:R-:W-:-:S05]  /*7a20*/  FFMA R15, R15, UR4, R12 ;  /* 0x000000040f0f7c23 */ /* 0x004fca000800000c */
[----:B------:R1:W-:Y:S04]  /*7a30*/  ST.E desc[UR36][R6.64+0x10], R15 ;  /* 0x0000100f06007985 */ /* 0x0003e8000c101924 */
[----:B------:R-:W3:Y:S02]  /*7a40*/  LDG.E R12, desc[UR36][R10.64+0x14] ;  /* 0x000014240a0c7981 */ /* 0x000ee4000c1e1900 */
[----:B---3--:R-:W-:-:S05]  /*7a50*/  FFMA R29, R29, UR4, R12 ;  /* 0x000000041d1d7c23 */ /* 0x008fca000800000c */
[----:B------:R1:W-:Y:S04]  /*7a60*/  ST.E desc[UR36][R6.64+0x14], R29 ;  /* 0x0000141d06007985 */ /* 0x0003e8000c101924 */
[----:B------:R-:W5:Y:S02]  /*7a70*/  LDG.E R12, desc[UR36][R10.64+0x18] ;  /* 0x000018240a0c7981 */ /* 0x000f64000c1e1900 */
[----:B-----5:R-:W-:-:S05]  /*7a80*/  FFMA R13, R13, UR4, R12 ;  /* 0x000000040d0d7c23 */ /* 0x020fca000800000c */
[----:B------:R1:W-:Y:S04]  /*7a90*/  ST.E desc[UR36][R6.64+0x18], R13 ;  /* 0x0000180d06007985 */ /* 0x0003e8000c101924 */
[----:B------:R-:W4:Y:S01]  /*7aa0*/  LDG.E R12, desc[UR36][R10.64+0x1c] ;  /* 0x00001c240a0c7981 */ /* 0x000f22000c1e1900 */
[----:B------:R-:W-:Y:S01]  /*7ab0*/  IADD3 R5, PT, PT, R5, 0x8, RZ ;  /* 0x0000000805057810 */ /* 0x000fe20007ffe0ff */
[----:B----4-:R-:W-:-:S05]  /*7ac0*/  FFMA R31, R31, UR4, R12 ;  /* 0x000000041f1f7c23 */ /* 0x010fca000800000c */
[----:B------:R1:W-:Y:S02]  /*7ad0*/  ST.E desc[UR36][R6.64+0x1c], R31 ;  /* 0x00001c1f06007985 */ /* 0x0003e4000c101924 */
.L_x_110:
[----:B------:R-:W-:Y:S05]  /*7ae0*/  @!P3 BRA `(.L_x_109) ;  /* 0x0000000000e4b947 */ /* 0x000fea0003800000 */
[----:B------:R-:W-:Y:S02]  /*7af0*/  ISETP.GE.U32.AND P2, PT, R30, 0x3, PT ;  /* 0x000000031e00780c */ /* 0x000fe40003f46070 */
[----:B------:R-:W-:-:S11]  /*7b00*/  ISETP.NE.AND P3, PT, R8, RZ, PT ;  /* 0x000000ff0800720c */ /* 0x000fd60003f65270 */
[----:B------:R-:W-:Y:S05]  /*7b10*/  @!P2 BRA `(.L_x_111) ;  /* 0x00000000006ca947 */ /* 0x000fea0003800000 */
[----:B------:R-:W2:Y:S01]  /*7b20*/  LDC.64 R10, c[0x0][0x3a0] ;  /* 0x0000e800ff0a7b82 */ /* 0x000ea20000000a00 */
[----:B01----:R-:W-:Y:S01]  /*7b30*/  IMAD.IADD R13, R4, 0x1, R5 ;  /* 0x00000001040d7824 */ /* 0x003fe200078e0205 */
[----:B------:R-:W0:Y:S01]  /*7b40*/  LDCU.64 UR6, c[0x0][0x3a0] ;  /* 0x00007400ff0677ac */ /* 0x000e220008000a00 */
[----:B------:R-:W-:Y:S01]  /*7b50*/  IMAD.WIDE.U32 R6, R5, 0x4, R18 ;  /* 0x0000000405067825 */ /* 0x000fe200078e0012 */
[----:B------:R-:W1:Y:S04]  /*7b60*/  LDCU UR4, c[0x0][0x3c4] ;  /* 0x00007880ff0477ac */ /* 0x000e680008000800 */
[----:B------:R-:W1:Y:S04]  /*7b70*/  LD.E R15, desc[UR36][R6.64] ;  /* 0x00000024060f7980 */ /* 0x000e68000c101900 */
[----:B------:R-:W3:Y:S04]  /*7b80*/  LD.E R29, desc[UR36][R6.64+0x4] ;  /* 0x00000424061d7980 */ /* 0x000ee8000c101900 */
[----:B------:R-:W4:Y:S01]  /*7b90*/  LD.E R31, desc[UR36][R6.64+0xc] ;  /* 0x00000c24061f7980 */ /* 0x000f22000c101900 */
[----:B--2---:R-:W-:-:S06]  /*7ba0*/  IMAD.WIDE.U32 R12, R13, 0x4, R10 ;  /* 0x000000040d0c7825 */ /* 0x004fcc00078e000a */
[----:B------:R-:W1:Y:S01]  /*7bb0*/  LDG.E R12, desc[UR36][R12.64] ;  /* 0x000000240c0c7981 */ /* 0x000e62000c1e1900 */
[----:B------:R-:W-:-:S04]  /*7bc0*/  IADD3 R11, P2, PT, R4, R5, RZ ;  /* 0x00000005040b7210 */ /* 0x000fc80007f5e0ff */
[----:B------:R-:W-:Y:S02]  /*7bd0*/  IADD3.X R14, PT, PT, RZ, RZ, RZ, P2, !PT ;  /* 0x000000ffff0e7210 */ /* 0x000fe400017fe4ff */
[C---:B0-----:R-:W-:Y:S01]  /*7be0*/  LEA R10, P2, R11.reuse, UR6, 0x2 ;  /* 0x000000060b0a7c11 */ /* 0x041fe2000f8410ff */
[----:B------:R-:W2:Y:S03]  /*7bf0*/  LD.E R13, desc[UR36][R6.64+0x8] ;  /* 0x00000824060d7980 */ /* 0x000ea6000c101900 */
[----:B------:R-:W-:Y:S01]  /*7c00*/  LEA.HI.X R11, R11, UR7, R14, 0x2, P2 ;  /* 0x000000070b0b7c11 */ /* 0x000fe200090f140e */
[----:B-1----:R-:W-:-:S05]  /*7c10*/  FFMA R15, R15, UR4, R12 ;  /* 0x000000040f0f7c23 */ /* 0x002fca000800000c */
[----:B------:R0:W-:Y:S04]  /*7c20*/  ST.E desc[UR36][R6.64], R15 ;  /* 0x0000000f06007985 */ /* 0x0001e8000c101924 */
[----:B------:R-:W3:Y:S02]  /*7c30*/  LDG.E R14, desc[UR36][R10.64+0x4] ;  /* 0x000004240a0e7981 */ /* 0x000ee4000c1e1900 */
[----:B---3--:R-:W-:-:S05]  /*7c40*/  FFMA R29, R29, UR4, R14 ;  /* 0x000000041d1d7c23 */ /* 0x008fca000800000e */
[----:B------:R0:W-:Y:S04]  /*7c50*/  ST.E desc[UR36][R6.64+0x4], R29 ;  /* 0x0000041d06007985 */ /* 0x0001e8000c101924 */
[----:B------:R-:W2:Y:S02]  /*7c60*/  LDG.E R12, desc[UR36][R10.64+0x8] ;  /* 0x000008240a0c7981 */ /* 0x000ea4000c1e1900 */
[----:B--2---:R-:W-:-:S05]  /*7c70*/  FFMA R13, R13, UR4, R12 ;  /* 0x000000040d0d7c23 */ /* 0x004fca000800000c */
[----:B------:R0:W-:Y:S04]  /*7c80*/  ST.E desc[UR36][R6.64+0x8], R13 ;  /* 0x0000080d06007985 */ /* 0x0001e8000c101924 */
[----:B------:R-:W4:Y:S01]  /*7c90*/  LDG.E R12, desc[UR36][R10.64+0xc] ;  /* 0x00000c240a0c7981 */ /* 0x000f22000c1e1900 */
[----:B------:R-:W-:Y:S02]  /*7ca0*/  VIADD R5, R5, 0x4 ;  /* 0x0000000405057836 */ /* 0x000fe40000000000 */
[----:B----4-:R-:W-:-:S05]  /*7cb0*/  FFMA R31, R31, UR4, R12 ;  /* 0x000000041f1f7c23 */ /* 0x010fca000800000c */
[----:B------:R0:W-:Y:S02]  /*7cc0*/  ST.E desc[UR36][R6.64+0xc], R31 ;  /* 0x00000c1f06007985 */ /* 0x0001e4000c101924 */
.L_x_111:
[----:B------:R-:W-:Y:S05]  /*7cd0*/  @!P3 BRA `(.L_x_109) ;  /* 0x000000000068b947 */ /* 0x000fea0003800000 */
[----:B------:R-:W2:Y:S01]  /*7ce0*/  LDC.64 R10, c[0x0][0x3a0] ;  /* 0x0000e800ff0a7b82 */ /* 0x000ea20000000a00 */
        /* <DEDUP_REMOVED lines=11> */
[----:B------:R-:W-:Y:S01]  /*7da0*/  IADD3 R5, P2, PT, R4, R5, RZ ;  /* 0x0000000504057210 */ /* 0x000fe20007f5e0ff */
[----:B------:R-:W3:Y:S04]  /*7db0*/  LD.E R11, desc[UR36][R6.64+0x4] ;  /* 0x00000424060b7980 */ /* 0x000ee8000c101900 */
[----:B------:R-:W-:Y:S01]  /*7dc0*/  IMAD.X R10, RZ, RZ, RZ, P2 ;  /* 0x000000ffff0a7224 */ /* 0x000fe200010e06ff */
[----:B0-----:R-:W-:-:S04]  /*7dd0*/  LEA R4, P2, R5, UR6, 0x2 ;  /* 0x0000000605047c11 */ /* 0x001fc8000f8410ff */
[----:B------:R-:W-:-:S05]  /*7de0*/  LEA.HI.X R5, R5, UR7, R10, 0x2, P2 ;  /* 0x0000000705057c11 */ /* 0x000fca00090f140a */
[----:B------:R-:W3:Y:S01]  /*7df0*/  LDG.E R10, desc[UR36][R4.64+0x4] ;  /* 0x00000424040a7981 */ /* 0x000ee2000c1e1900 */
[----:B------:R-:W-:Y:S01]  /*7e00*/  ISETP.NE.AND P2, PT, R8, 0x2, PT ;  /* 0x000000020800780c */ /* 0x000fe20003f45270 */
[----:B---3--:R-:W-:-:S05]  /*7e10*/  FFMA R11, R11, UR4, R10 ;  /* 0x000000040b0b7c23 */ /* 0x008fca000800000a */
[----:B------:R3:W-:Y:S07]  /*7e20*/  ST.E desc[UR36][R6.64+0x4], R11 ;  /* 0x0000040b06007985 */ /* 0x0007ee000c101924 */
[----:B------:R-:W-:Y:S05]  /*7e30*/  @!P2 BRA `(.L_x_109) ;  /* 0x000000000010a947 */ /* 0x000fea0003800000 */
[----:B------:R-:W4:Y:S04]  /*7e40*/  LDG.E R4, desc[UR36][R4.64+0x8] ;  /* 0x0000082404047981 */ /* 0x000f28000c1e1900 */
[----:B---3--:R-:W4:Y:S02]  /*7e50*/  LD.E R11, desc[UR36][R6.64+0x8] ;  /* 0x00000824060b7980 */ /* 0x008f24000c101900 */
[----:B----4-:R-:W-:-:S05]  /*7e60*/  FFMA R11, R11, UR4, R4 ;  /* 0x000000040b0b7c23 */ /* 0x010fca0008000004 */
[----:B------:R4:W-:Y:S02]  /*7e70*/  ST.E desc[UR36][R6.64+0x8], R11 ;  /* 0x0000080b06007985 */ /* 0x0009e4000c101924 */
.L_x_109:
[----:B------:R-:W-:Y:S02]  /*7e80*/  HFMA2 R35, -RZ, RZ, 0, 0 ;  /* 0x00000000ff237431 */ /* 0x000fe400000001ff */
[----:B---34-:R-:W-:Y:S01]  /*7e90*/  IMAD.MOV.U32 R11, RZ, RZ, RZ ;  /* 0x000000ffff0b7224 */ /* 0x018fe200078e00ff */
[----:B------:R-:W-:Y:S06]  /*7ea0*/  @!P0 BRA `(.L_x_112) ;  /* 0x0000000000f08947 */ /* 0x000fec0003800000 */
[----:B------:R-:W-:Y:S01]  /*7eb0*/  BSSY.RECONVERGENT B2, `(.L_x_113) ;  /* 0x000003a000027945 */ /* 0x000fe20003800200 */
[----:B------:R-:W-:Y:S01]  /*7ec0*/  MOV R35, RZ ;  /* 0x000000ff00237202 */ /* 0x000fe20000000f00 */
[----:B------:R-:W-:-:S07]  /*7ed0*/  IMAD.MOV.U32 R11, RZ, RZ, RZ ;  /* 0x000000ffff0b7224 */ /* 0x000fce00078e00ff */
.L_x_114:
[----:B012---:R-:W0:Y:S01]  /*7ee0*/  LDC.64 R6, c[0x0][0x3a8] ;  /* 0x0000ea00ff067b82 */ /* 0x007e220000000a00 */
[----:B------:R-:W-:Y:S01]  /*7ef0*/  IADD3 R13, PT, PT, R46, R11, RZ ;  /* 0x0000000b2e0d7210 */ /* 0x000fe20007ffe0ff */
[----:B------:R-:W-:-:S05]  /*7f00*/  IMAD.WIDE.U32 R4, R11, 0x4, R18 ;  /* 0x000000040b047825 */ /* 0x000fca00078e0012 */
[----:B------:R-:W2:Y:S04]  /*7f10*/  LD.E R38, desc[UR36][R4.64] ;  /* 0x0000002404267980 */ /* 0x000ea8000c101900 */
[----:B------:R-:W3:Y:S04]  /*7f20*/  LD.E R40, desc[UR36][R4.64+0x4] ;  /* 0x0000042404287980 */ /* 0x000ee8000c101900 */
[----:B------:R-:W4:Y:S04]  /*7f30*/  LD.E R44, desc[UR36][R4.64+0x8] ;  /* 0x00000824042c7980 */ /* 0x000f28000c101900 */
[----:B------:R-:W5:Y:S04]  /*7f40*/  LD.E R41, desc[UR36][R4.64+0xc] ;  /* 0x00000c2404297980 */ /* 0x000f68000c101900 */
[----:B------:R-:W5:Y:S01]  /*7f50*/  LD.E R28, desc[UR36][R4.64+0x10] ;  /* 0x00001024041c7980 */ /* 0x000f62000c101900 */
[----:B0-----:R-:W-:-:S03]  /*7f60*/  IMAD.WIDE R6, R13, 0x4, R6 ;  /* 0x000000040d067825 */ /* 0x001fc600078e0206 */
[----:B------:R-:W5:Y:S04]  /*7f70*/  LD.E R26, desc[UR36][R4.64+0x14] ;  /* 0x00001424041a7980 */ /* 0x000f68000c101900 */
[----:B------:R-:W2:Y:S04]  /*7f80*/  LDG.E R39, desc[UR36][R6.64] ;  /* 0x0000002406277981 */ /* 0x000ea8000c1e1900 */
[----:B------:R-:W3:Y:S04]  /*7f90*/  LDG.E R43, desc[UR36][R6.64+0x4] ;  /* 0x00000424062b7981 */ /* 0x000ee8000c1e1900 */
[----:B------:R-:W4:Y:S04]  /*7fa0*/  LDG.E R45, desc[UR36][R6.64+0x8] ;  /* 0x00000824062d7981 */ /* 0x000f28000c1e1900 */
[----:B------:R-:W5:Y:S04]  /*7fb0*/  LDG.E R42, desc[UR36][R6.64+0xc] ;  /* 0x00000c24062a7981 */ /* 0x000f68000c1e1900 */
[----:B------:R-:W5:Y:S04]  /*7fc0*/  LDG.E R33, desc[UR36][R6.64+0x10] ;  /* 0x0000102406217981 */ /* 0x000f68000c1e1900 */
[----:B------:R-:W5:Y:S04]  /*7fd0*/  LDG.E R31, desc[UR36][R6.64+0x14] ;  /* 0x00001424061f7981 */ /* 0x000f68000c1e1900 */
[----:B------:R-:W5:Y:S04]  /*7fe0*/  LD.E R14, desc[UR36][R4.64+0x18] ;  /* 0x00001824040e7980 */ /* 0x000f68000c101900 */
[----:B------:R-:W5:Y:S04]  /*7ff0*/  LDG.E R29, desc[UR36][R6.64+0x18] ;  /* 0x00001824061d7981 */ /* 0x000f68000c1e1900 */
[----:B------:R-:W5:Y:S04]  /*8000*/  LD.E R12, desc[UR36][R4.64+0x1c] ;  /* 0x00001c24040c7980 */ /* 0x000f68000c101900 */
[----:B------:R-:W5:Y:S04]  /*8010*/  LDG.E R15, desc[UR36][R6.64+0x1c] ;  /* 0x00001c24060f7981 */ /* 0x000f68000c1e1900 */
[----:B------:R-:W5:Y:S04]  /*8020*/  LD.E R10, desc[UR36][R4.64+0x20] ;  /* 0x00002024040a7980 */ /* 0x000f68000c101900 */
[----:B------:R-:W5:Y:S04]  /*8030*/  LDG.E R13, desc[UR36][R6.64+0x20] ;  /* 0x00002024060d7981 */ /* 0x000f68000c1e1900 */
[----:B------:R-:W5:Y:S04]  /*8040*/  LDG.E R49, desc[UR36][R6.64+0x34] ;  /* 0x0000342406317981 */ /* 0x000f68000c1e1900 */
[----:B------:R-:W5:Y:S04]  /*8050*/  LDG.E R50, desc[UR36][R6.64+0x38] ;  /* 0x0000382406327981 */ /* 0x000f68000c1e1900 */
[----:B------:R-:W5:Y:S04]  /*8060*/  LD.E R47, desc[UR36][R4.64+0x3c] ;  /* 0x00003c24042f7980 */ /* 0x000f68000c101900 */
[----:B------:R-:W5:Y:S01]  /*8070*/  LDG.E R52, desc[UR36][R6.64+0x3c] ;  /* 0x00003c2406347981 */ /* 0x000f62000c1e1900 */
[----:B--2---:R-:W-:-:S03]  /*8080*/  FFMA R39, R38, R39, R35 ;  /* 0x0000002726277223 */ /* 0x004fc60000000023 */
[----:B------:R-:W2:Y:S01]  /*8090*/  LD.E R35, desc[UR36][R4.64+0x24] ;  /* 0x0000242404237980 */ /* 0x000ea2000c101900 */
[----:B---3--:R-:W-:-:S03]  /*80a0*/  FFMA R43, R40, R43, R39 ;  /* 0x0000002b282b7223 */ /* 0x008fc60000000027 */
[----:B------:R-:W2:Y:S01]  /*80b0*/  LDG.E R38, desc[UR36][R6.64+0x24] ;  /* 0x0000242406267981 */ /* 0x000ea2000c1e1900 */
[----:B----4-:R-:W-:-:S03]  /*80c0*/  FFMA R48, R44, R45, R43 ;  /* 0x0000002d2c307223 */ /* 0x010fc6000000002b */
[----:B------:R-:W3:Y:S04]  /*80d0*/  LD.E R39, desc[UR36][R4.64+0x28] ;  /* 0x0000282404277980 */ /* 0x000ee8000c101900 */
[----:B------:R-:W3:Y:S01]  /*80e0*/  LDG.E R40, desc[UR36][R6.64+0x28] ;  /* 0x0000282406287981 */ /* 0x000ee2000c1e1900 */
[----:B-----5:R-:W-:-:S03]  /*80f0*/  FFMA R51, R41, R42, R48 ;  /* 0x0000002a29337223 */ /* 0x020fc60000000030 */
[----:B------:R-:W4:Y:S04]  /*8100*/  LD.E R43, desc[UR36][R4.64+0x2c] ;  /* 0x00002c24042b7980 */ /* 0x000f28000c101900 */
[----:B------:R-:W4:Y:S04]  /*8110*/  LDG.E R44, desc[UR36][R6.64+0x2c] ;  /* 0x00002c24062c7981 */ /* 0x000f28000c1e1900 */
[----:B------:R-:W5:Y:S04]  /*8120*/  LD.E R45, desc[UR36][R4.64+0x30] ;  /* 0x00003024042d7980 */ /* 0x000f68000c101900 */
[----:B------:R-:W5:Y:S04]  /*8130*/  LDG.E R48, desc[UR36][R6.64+0x30] ;  /* 0x0000302406307981 */ /* 0x000f68000c1e1900 */
[----:B------:R-:W5:Y:S04]  /*8140*/  LD.E R42, desc[UR36][R4.64+0x34] ;  /* 0x00003424042a7980 */ /* 0x000f68000c101900 */
[----:B------:R-:W5:Y:S01]  /*8150*/  LD.E R41, desc[UR36][R4.64+0x38] ;  /* 0x0000382404297980 */ /* 0x000f62000c101900 */
[----:B------:R-:W-:-:S04]  /*8160*/  FFMA R33, R28, R33, R51 ;  /* 0x000000211c217223 */ /* 0x000fc80000000033 */
[----:B------:R-:W-:-:S04]  /*8170*/  FFMA R31, R26, R31, R33 ;  /* 0x0000001f1a1f7223 */ /* 0x000fc80000000021 */
[----:B------:R-:W-:-:S04]  /*8180*/  FFMA R29, R14, R29, R31 ;  /* 0x0000001d0e1d7223 */ /* 0x000fc8000000001f */
[----:B------:R-:W-:-:S04]  /*8190*/  FFMA R15, R12, R15, R29 ;  /* 0x0000000f0c0f7223 */ /* 0x000fc8000000001d */
[----:B------:R-:W-:Y:S01]  /*81a0*/  FFMA R10, R10, R13, R15 ;  /* 0x0000000d0a0a7223 */ /* 0x000fe2000000000f */
[----:B------:R-:W-:-:S05]  /*81b0*/  VIADD R11, R11, 0x10 ;  /* 0x000000100b0b7836 */ /* 0x000fca0000000000 */
[----:B------:R-:W-:Y:S01]  /*81c0*/  ISETP.NE.AND P0, PT, R11, R9, PT ;  /* 0x000000090b00720c */ /* 0x000fe20003f05270 */
[----:B--2---:R-:W-:-:S04]  /*81d0*/  FFMA R10, R35, R38, R10 ;  /* 0x00000026230a7223 */ /* 0x004fc8000000000a */
[----:B---3--:R-:W-:-:S04]  /*81e0*/  FFMA R10, R39, R40, R10 ;  /* 0x00000028270a7223 */ /* 0x008fc8000000000a */
[----:B----4-:R-:W-:-:S04]  /*81f0*/  FFMA R10, R43, R44, R10 ;  /* 0x0000002c2b0a7223 */ /* 0x010fc8000000000a */
[----:B-----5:R-:W-:-:S04]  /*8200*/  FFMA R45, R45, R48, R10 ;  /* 0x000000302d2d7223 */ /* 0x020fc8000000000a */
[----:B------:R-:W-:-:S04]  /*8210*/  FFMA R42, R42, R49, R45 ;  /* 0x000000312a2a7223 */ /* 0x000fc8000000002d */
[----:B------:R-:W-:-:S04]  /*8220*/  FFMA R42, R41, R50, R42 ;  /* 0x00000032292a7223 */ /* 0x000fc8000000002a */
[----:B------:R-:W-:Y:S01]  /*8230*/  FFMA R35, R47, R52, R42 ;  /* 0x000000342f237223 */ /* 0x000fe2000000002a */
[----:B------:R-:W-:Y:S06]  /*8240*/  @P0 BRA `(.L_x_114) ;  /* 0xfffffffc00240947 */ /* 0x000fec000383ffff */
[----:B------:R-:W-:Y:S05]  /*8250*/  BSYNC.RECONVERGENT B2 ;  /* 0x0000000000027941 */ /* 0x000fea0003800200 */
.L_x_113:
[----:B------:R-:W-:-:S07]  /*8260*/  MOV R11, R9 ;  /* 0x00000009000b7202 */ /* 0x000fce0000000f00 */
.L_x_112:
[----:B------:R-:W-:Y:S05]  /*8270*/  @!P1 BRA `(.L_x_115) ;  /* 0x0000000400189947 */ /* 0x000fea0003800000 */
[----:B------:R-:W-:Y:S02]  /*8280*/  ISETP.GE.U32.AND P0, PT, R32, 0x7, PT ;  /* 0x000000072000780c */ /* 0x000fe40003f06070 */
[----:B------:R-:W-:-:S11]  /*8290*/  ISETP.NE.AND P1, PT, R34, RZ, PT ;  /* 0x000000ff2200720c */ /* 0x000fd60003f25270 */
[----:B------:R-:W-:Y:S05]  /*82a0*/  @!P0 BRA `(.L_x_116) ;  /* 0x0000000000748947 */ /* 0x000fea0003800000 */
[----:B012---:R-:W0:Y:S01]  /*82b0*/  LDC.64 R6, c[0x0][0x3a8] ;  /* 0x0000ea00ff067b82 */ /* 0x007e220000000a00 */
[----:B------:R-:W-:Y:S02]  /*82c0*/  IMAD.IADD R13, R46, 0x1, R11 ;  /* 0x000000012e0d7824 */ /* 0x000fe400078e020b */
[----:B------:R-:W-:-:S05]  /*82d0*/  IMAD.WIDE.U32 R4, R11, 0x4, R18 ;  /* 0x000000040b047825 */ /* 0x000fca00078e0012 */
[----:B------:R-:W2:Y:S04]  /*82e0*/  LD.E R10, desc[UR36][R4.64] ;  /* 0x00000024040a7980 */ /* 0x000ea8000c101900 */
[----:B------:R-:W3:Y:S04]  /*82f0*/  LD.E R15, desc[UR36][R4.64+0x8] ;  /* 0x00000824040f7980 */ /* 0x000ee8000c101900 */
[----:B------:R-:W4:Y:S04]  /*8300*/  LD.E R29, desc[UR36][R4.64+0xc] ;  /* 0x00000c24041d7980 */ /* 0x000f28000c101900 */
[----:B------:R-:W5:Y:S01]  /*8310*/  LD.E R31, desc[UR36][R4.64+0x10] ;  /* 0x00001024041f7980 */ /* 0x000f62000c101900 */
[----:B0-----:R-:W-:-:S03]  /*8320*/  IMAD.WIDE R6, R13, 0x4, R6 ;  /* 0x000000040d067825 */ /* 0x001fc600078e0206 */
[----:B------:R-:W5:Y:S04]  /*8330*/  LD.E R39, desc[UR36][R4.64+0x14] ;  /* 0x0000142404277980 */ /* 0x000f68000c101900 */
[----:B------:R-:W2:Y:S04]  /*8340*/  LDG.E R12, desc[UR36][R6.64] ;  /* 0x00000024060c7981 */ /* 0x000ea8000c1e1900 */
[----:B------:R-:W3:Y:S04]  /*8350*/  LD.E R13, desc[UR36][R4.64+0x4] ;  /* 0x00000424040d7980 */ /* 0x000ee8000c101900 */
        /* <DEDUP_REMOVED lines=8> */
[----:B------:R-:W5:Y:S01]  /*83e0*/  LDG.E R42, desc[UR36][R6.64+0x1c] ;  /* 0x00001c24062a7981 */ /* 0x000f62000c1e1900 */
[----:B------:R-:W-:Y:S01]  /*83f0*/  IADD3 R11, PT, PT, R11, 0x8, RZ ;  /* 0x000000080b0b7810 */ /* 0x000fe20007ffe0ff */
[----:B--2---:R-:W-:-:S04]  /*8400*/  FFMA R10, R10, R12, R35 ;  /* 0x0000000c0a0a7223 */ /* 0x004fc80000000023 */
[----:B---3--:R-:W-:-:S04]  /*8410*/  FFMA R10, R13, R14, R10 ;  /* 0x0000000e0d0a7223 */ /* 0x008fc8000000000a */
[----:B----4-:R-:W-:-:S04]  /*8420*/  FFMA R10, R15, R26, R10 ;  /* 0x0000001a0f0a7223 */ /* 0x010fc8000000000a */
[----:B-----5:R-:W-:-:S04]  /*8430*/  FFMA R10, R29, R28, R10 ;  /* 0x0000001c1d0a7223 */ /* 0x020fc8000000000a */
[----:B------:R-:W-:-:S04]  /*8440*/  FFMA R10, R31, R33, R10 ;  /* 0x000000211f0a7223 */ /* 0x000fc8000000000a */
[----:B------:R-:W-:-:S04]  /*8450*/  FFMA R10, R39, R38, R10 ;  /* 0x00000026270a7223 */ /* 0x000fc8000000000a */
[----:B------:R-:W-:-:S04]  /*8460*/  FFMA R10, R41, R40, R10 ;  /* 0x00000028290a7223 */ /* 0x000fc8000000000a */
[----:B------:R-:W-:-:S07]  /*8470*/  FFMA R35, R43, R42, R10 ;  /* 0x0000002a2b237223 */ /* 0x000fce000000000a */
.L_x_116:
        /* <DEDUP_REMOVED lines=21> */
.L_x_117:
[----:B------:R-:W-:Y:S05]  /*85d0*/  @!P1 BRA `(.L_x_115) ;  /* 0x0000000000409947 */ /* 0x000fea0003800000 */
[----:B012---:R-:W0:Y:S01]  /*85e0*/  LDC.64 R6, c[0x0][0x3a8] ;  /* 0x0000ea00ff067b82 */ /* 0x007e220000000a00 */
[----:B------:R-:W-:Y:S02]  /*85f0*/  IMAD.IADD R13, R46, 0x1, R11 ;  /* 0x000000012e0d7824 */ /* 0x000fe400078e020b */
        /* <DEDUP_REMOVED lines=14> */
.L_x_115:
[----:B------:R-:W-:Y:S01]  /*86e0*/  FSETP.GT.AND P0, PT, R35, R0, PT ;  /* 0x000000002300720b */ /* 0x000fe20003f04000 */
[----:B------:R-:W-:-:S12]  /*86f0*/  BSSY.RECONVERGENT B2, `(.L_x_118) ;  /* 0x0000008000027945 */ /* 0x000fd80003800200 */
[----:B------:R-:W-:Y:S05]  /*8700*/  @!P0 BRA `(.L_x_119) ;  /* 0x0000000000188947 */ /* 0x000fea0003800000 */
[----:B------:R-:W-:Y:S04]  /*8710*/  STG.E desc[UR36][R24.64], R3 ;  /* 0x0000000318007986 */ /* 0x000fe8000c101924 */
[----:B------:R-:W3:Y:S01]  /*8720*/  LDG.E.64 R4, desc[UR36][R20.64] ;  /* 0x0000002414047981 */ /* 0x000ee2000c1e1b00 */
[----:B------:R-:W-:-:S03]  /*8730*/  MOV R0, R35 ;  /* 0x0000002300007202 */ /* 0x000fc60000000f00 */
[----:B------:R3:W-:Y:S02]  /*8740*/  STG.E.64 desc[UR36][R20.64], R18 ;  /* 0x0000001214007986 */ /* 0x0007e4000c101b24 */
[----:B---3--:R-:W-:Y:S01]  /*8750*/  IMAD.MOV.U32 R18, RZ, RZ, R4 ;  /* 0x000000ffff127224 */ /* 0x008fe200078e0004 */
[----:B------:R-:W-:-:S07]  /*8760*/  MOV R19, R5 ;  /* 0x0000000500137202 */ /* 0x000fce0000000f00 */
.L_x_119:
[----:B------:R-:W-:Y:S05]  /*8770*/  BSYNC.RECONVERGENT B2 ;  /* 0x0000000000027941 */ /* 0x000fea0003800200 */
.L_x_118:
[----:B------:R-:W3:Y:S01]  /*8780*/  LDCU UR4, c[0x0][0x3c0] ;  /* 0x00007800ff0477ac */ /* 0x000ee20008000800 */
[----:B------:R-:W-:-:S05]  /*8790*/  VIADD R3, R3, 0x1 ;  /* 0x0000000103037836 */ /* 0x000fca0000000000 */
[----:B---3--:R-:W-:-:S13]  /*87a0*/  ISETP.NE.AND P0, PT, R3, UR4, PT ;  /* 0x0000000403007c0c */ /* 0x008fda000bf05270 */
[----:B------:R-:W-:Y:S05]  /*87b0*/  @P0 BRA `(.L_x_120) ;  /* 0xffffffe400fc0947 */ /* 0x000fea000383ffff */
[----:B------:R-:W-:Y:S05]  /*87c0*/  BSYNC.RECONVERGENT B0 ;  /* 0x0000000000007941 */ /* 0x000fea0003800200 */
.L_x_103:
[----:B------:R-:W-:Y:S05]  /*87d0*/  BRA `(.L_x_74) ;  /* 0x0000000400e87947 */ /* 0x000fea0003800000 */
.L_x_102:
[C---:B------:R-:W-:Y:S02]  /*87e0*/  ISETP.GE.U32.AND P0, PT, R3.reuse, 0x4, PT ;  /* 0x000000040300780c */ /* 0x040fe40003f06070 */
[----:B------:R-:W-:-:S11]  /*87f0*/  LOP3.LUT R0, R3, 0x3, RZ, 0xc0, !PT ;  /* 0x0000000303007812 */ /* 0x000fd600078ec0ff */
[----:B------:R-:W-:Y:S05]  /*8800*/  @!P0 BRA `(.L_x_121) ;  /* 0x0000000000f08947 */ /* 0x000fea0003800000 */
[----:B------:R-:W-:Y:S01]  /*8810*/  HFMA2 R6, -RZ, RZ, 0, 0 ;  /* 0x00000000ff067431 */ /* 0x000fe200000001ff */
[----:B------:R-:W-:Y:S01]  /*8820*/  BSSY.RECONVERGENT B0, `(.L_x_121) ;  /* 0x000003a000007945 */ /* 0x000fe20003800200 */
[----:B------:R-:W-:-:S07]  /*8830*/  LOP3.LUT R3, R3, 0x7ffffffc, RZ, 0xc0, !PT ;  /* 0x7ffffffc03037812 */ /* 0x000fce00078ec0ff */
.L_x_125:
[----:B0-----:R-:W0:Y:S01]  /*8840*/  LDCU UR4, c[0x0][0x3b8] ;  /* 0x00007700ff0477ac */ /* 0x001e220008000800 */
[----:B------:R-:W-:-:S05]  /*8850*/  VIADD R6, R6, 0x4 ;  /* 0x0000000406067836 */ /* 0x000fca0000000000 */
[----:B------:R-:W-:Y:S01]  /*8860*/  ISETP.NE.AND P2, PT, R6, R3, PT ;  /* 0x000000030600720c */ /* 0x000fe20003f45270 */
[----:B0-----:R-:W-:-:S09]  /*8870*/  UISETP.NE.AND UP0, UPT, UR4, URZ, UPT ;  /* 0x000000ff0400728c */ /* 0x001fd2000bf05270 */
[----:B------:R-:W-:Y:S05]  /*8880*/  BRA.U !UP0, `(.L_x_122) ;  /* 0x0000000108c87547 */ /* 0x000fea000b800000 */
[----:B------:R-:W-:Y:S01]  /*8890*/  ISETP.GT.U32.AND P0, PT, R22, RZ, PT ;  /* 0x000000ff1600720c */ /* 0x000fe20003f04070 */
[----:B------:R-:W-:Y:S01]  /*88a0*/  HFMA2 R9, -RZ, RZ, 0, 0 ;  /* 0x00000000ff097431 */ /* 0x000fe200000001ff */
[----:B------:R-:W-:Y:S02]  /*88b0*/  MOV R7, RZ ;  /* 0x000000ff00077202 */ /* 0x000fe40000000f00 */
[----:B------:R-:W-:-:S13]  /*88c0*/  ISETP.GT.U32.AND.EX P0, PT, R23, RZ, PT, P0 ;  /* 0x000000ff1700720c */ /* 0x000fda0003f04100 */
[----:B------:R-:W-:Y:S01]  /*88d0*/  @!P0 IADD3 R4, P1, PT, R18, R7, RZ ;  /* 0x0000000712048210 */ /* 0x000fe20007f3e0ff */
[----:B------:R-:W-:-:S03]  /*88e0*/  @!P0 IMAD.MOV.U32 R7, RZ, RZ, 0x1 ;  /* 0x00000001ff078424 */ /* 0x000fc600078e00ff */
[----:B------:R-:W-:Y:S02]  /*88f0*/  @!P0 IADD3.X R5, PT, PT, R19, R9, RZ, P1, !PT ;  /* 0x0000000913058210 */ /* 0x000fe40000ffe4ff */
[----:B------:R-:W-:Y:S02]  /*8900*/  @!P0 MOV R9, RZ ;  /* 0x000000ff00098202 */ /* 0x000fe40000000f00 */
[CC--:B------:R-:W-:Y:S01]  /*8910*/  IADD3 R8, P4, PT, R22.reuse, -R7.reuse, RZ ;  /* 0x8000000716087210 */ /* 0x0c0fe20007f9e0ff */
[----:B------:R0:W-:Y:S01]  /*8920*/  @!P0 ST.E.U8 desc[UR36][R4.64], RZ ;  /* 0x000000ff04008985 */ /* 0x0001e2000c101124 */
[----:B------:R-:W-:Y:S02]  /*8930*/  ISETP.GT.U32.AND P1, PT, R22, R7, PT ;  /* 0x000000071600720c */ /* 0x000fe40003f24070 */
        /* <DEDUP_REMOVED lines=9> */
.L_x_124:
[----:B0-----:R-:W-:Y:S02]  /*89d0*/  IADD3 R4, P1, PT, R18, R7, RZ ;  /* 0x0000000712047210 */ /* 0x001fe40007f3e0ff */
[----:B------:R-:W-:Y:S02]  /*89e0*/  IADD3 R7, P3, PT, R7, 0x4, RZ ;  /* 0x0000000407077810 */ /* 0x000fe40007f7e0ff */
[-C--:B------:R-:W-:Y:S02]  /*89f0*/  IADD3.X R5, PT, PT, R19, R9.reuse, RZ, P1, !PT ;  /* 0x0000000913057210 */ /* 0x080fe40000ffe4ff */
[----:B------:R-:W-:Y:S02]  /*8a00*/  ISETP.GE.U32.AND P1, PT, R7, R8, PT ;  /* 0x000000080700720c */ /* 0x000fe40003f26070 */
[----:B------:R-:W-:Y:S01]  /*8a10*/  IADD3.X R9, PT, PT, RZ, R9, RZ, P3, !PT ;  /* 0x00000009ff097210 */ /* 0x000fe20001ffe4ff */
[----:B------:R0:W-:Y:S03]  /*8a20*/  ST.E.U8 desc[UR36][R4.64], RZ ;  /* 0x000000ff04007985 */ /* 0x0001e6000c101124 */
[----:B------:R-:W-:Y:S01]  /*8a30*/  ISETP.GE.U32.AND.EX P1, PT, R9, R10, PT, P1 ;  /* 0x0000000a0900720c */ /* 0x000fe20003f26110 */
[----:B------:R0:W-:Y:S04]  /*8a40*/  ST.E.U8 desc[UR36][R4.64+0x1], RZ ;  /* 0x000001ff04007985 */ /* 0x0001e8000c101124 */
[----:B------:R0:W-:Y:S04]  /*8a50*/  ST.E.U8 desc[UR36][R4.64+0x2], RZ ;  /* 0x000002ff04007985 */ /* 0x0001e8000c101124 */
[----:B------:R0:W-:Y:S04]  /*8a60*/  ST.E.U8 desc[UR36][R4.64+0x3], RZ ;  /* 0x000003ff04007985 */ /* 0x0001e8000c101124 */
[----:B------:R-:W-:Y:S05]  /*8a70*/  @!P1 BRA `(.L_x_124) ;  /* 0xfffffffc00d49947 */ /* 0x000fea000383ffff */
[----:B------:R-:W-:Y:S05]  /*8a80*/  BSYNC.RECONVERGENT B2 ;  /* 0x0000000000027941 */ /* 0x000fea0003800200 */
.L_x_123:
[CC--:B0-----:R-:W-:Y:S02]  /*8a90*/  IADD3 R4, P4, PT, R22.reuse, -R7.reuse, RZ ;  /* 0x8000000716047210 */ /* 0x0c1fe40007f9e0ff */
[----:B------:R-:W-:Y:S02]  /*8aa0*/  ISETP.GT.U32.AND P3, PT, R22, R7, PT ;  /* 0x000000071600720c */ /* 0x000fe40003f64070 */
[----:B------:R-:W-:Y:S01]  /*8ab0*/  ISETP.LE.U32.AND P1, PT, R4, 0x1, PT ;  /* 0x000000010400780c */ /* 0x000fe20003f23070 */
[C---:B------:R-:W-:Y:S01]  /*8ac0*/  IMAD.X R4, R23.reuse, 0x1, ~R9, P4 ;  /* 0x0000000117047824 */ /* 0x040fe200020e0e09 */
[----:B------:R-:W-:-:S04]  /*8ad0*/  ISETP.GT.U32.AND.EX P3, PT, R23, R9, PT, P3 ;  /* 0x000000091700720c */ /* 0x000fc80003f64130 */
[----:B------:R-:W-:-:S13]  /*8ae0*/  ISETP.LE.U32.OR.EX P1, PT, R4, RZ, !P3, P1 ;  /* 0x000000ff0400720c */ /* 0x000fda0005f23510 */
[----:B------:R-:W-:Y:S02]  /*8af0*/  @!P1 IADD3 R10, P4, PT, R18, R7, RZ ;  /* 0x00000007120a9210 */ /* 0x000fe40007f9e0ff */
[----:B------:R-:W-:Y:S02]  /*8b00*/  @!P1 IADD3 R7, P3, PT, R7, 0x2, RZ ;  /* 0x0000000207079810 */ /* 0x000fe40007f7e0ff */
[-C--:B------:R-:W-:Y:S02]  /*8b10*/  @!P1 IADD3.X R11, PT, PT, R19, R9.reuse, RZ, P4, !PT ;  /* 0x00000009130b9210 */ /* 0x080fe400027fe4ff */
[----:B------:R-:W-:Y:S02]  /*8b20*/  @!P1 IADD3.X R9, PT, PT, RZ, R9, RZ, P3, !PT ;  /* 0x00000009ff099210 */ /* 0x000fe40001ffe4ff */
[----:B------:R-:W-:Y:S01]  /*8b30*/  @!P1 PLOP3.LUT P0, PT, PT, PT, PT, 0x8, 0x80 ;  /* 0x000000000080981c */ /* 0x000fe20003f0e170 */
[----:B------:R0:W-:Y:S01]  /*8b40*/  @!P1 ST.E.U8 desc[UR36][R10.64], RZ ;  /* 0x000000ff0a009985 */ /* 0x0001e2000c101124 */
[----:B------:R-:W-:-:S03]  /*8b50*/  ISETP.LT.U32.AND P3, PT, R7, R22, PT ;  /* 0x000000160700720c */ /* 0x000fc60003f61070 */
[----:B------:R0:W-:Y:S01]  /*8b60*/  @!P1 ST.E.U8 desc[UR36][R10.64+0x1], RZ ;  /* 0x000001ff0a009985 */ /* 0x0001e2000c101124 */
[----:B------:R-:W-:-:S13]  /*8b70*/  ISETP.LT.U32.OR.EX P0, PT, R9, R23, P0, P3 ;  /* 0x000000170900720c */ /* 0x000fda0000701530 */
[----:B------:R-:W-:-:S05]  /*8b80*/  @P0 IADD3 R4, P3, PT, R18, R7, RZ ;  /* 0x0000000712040210 */ /* 0x000fca0007f7e0ff */
[----:B------:R-:W-:-:S05]  /*8b90*/  @P0 IMAD.X R5, R19, 0x1, R9, P3 ;  /* 0x0000000113050824 */ /* 0x000fca00018e0609 */
[----:B------:R0:W-:Y:S03]  /*8ba0*/  @P0 ST.E.U8 desc[UR36][R4.64], RZ ;  /* 0x000000ff04000985 */ /* 0x0001e6000c101124 */
.L_x_122:
[----:B------:R-:W-:Y:S05]  /*8bb0*/  @P2 BRA `(.L_x_125) ;  /* 0xfffffffc00202947 */ /* 0x000fea000383ffff */
[----:B------:R-:W-:Y:S05]  /*8bc0*/  BSYNC.RECONVERGENT B0 ;  /* 0x0000000000007941 */ /* 0x000fea0003800200 */
.L_x_121:
[----:B------:R-:W-:-:S13]  /*8bd0*/  ISETP.NE.AND P0, PT, R0, RZ, PT ;  /* 0x000000ff0000720c */ /* 0x000fda0003f05270 */
[----:B------:R-:W-:Y:S05]  /*8be0*/  @!P0 BRA `(.L_x_74) ;  /* 0x0000000000e48947 */ /* 0x000fea0003800000 */
[----:B------:R-:W-:-:S07]  /*8bf0*/  HFMA2 R3, -RZ, RZ, 0, 0 ;  /* 0x00000000ff037431 */ /* 0x000fce00000001ff */
.L_x_129:
[----:B-1----:R-:W1:Y:S01]  /*8c00*/  LDCU UR4, c[0x0][0x3b8] ;  /* 0x00007700ff0477ac */ /* 0x002e620008000800 */
[----:B------:R-:W-:-:S04]  /*8c10*/  IADD3 R3, PT, PT, R3, 0x1, RZ ;  /* 0x0000000103037810 */ /* 0x000fc80007ffe0ff */
[----:B------:R-:W-:Y:S01]  /*8c20*/  ISETP.NE.AND P2, PT, R3, R0, PT ;  /* 0x000000000300720c */ /* 0x000fe20003f45270 */
[----:B-1----:R-:W-:-:S09]  /*8c30*/  UISETP.NE.AND UP0, UPT, UR4, URZ, UPT ;  /* 0x000000ff0400728c */ /* 0x002fd2000bf05270 */
[----:B------:R-:W-:Y:S05]  /*8c40*/  BRA.U !UP0, `(.L_x_126) ;  /* 0x0000000108c87547 */ /* 0x000fea000b800000 */
[----:B------:R-:W-:Y:S01]  /*8c50*/  ISETP.GT.U32.AND P0, PT, R22, RZ, PT ;  /* 0x000000ff1600720c */ /* 0x000fe20003f04070 */
[----:B------:R-:W-:Y:S01]  /*8c60*/  IMAD.MOV.U32 R7, RZ, RZ, RZ ;  /* 0x000000ffff077224 */ /* 0x000fe200078e00ff */
[----:B------:R-:W-:Y:S02]  /*8c70*/  MOV R9, RZ ;  /* 0x000000ff00097202 */ /* 0x000fe40000000f00 */
[----:B------:R-:W-:-:S13]  /*8c80*/  ISETP.GT.U32.AND.EX P0, PT, R23, RZ, PT, P0 ;  /* 0x000000ff1700720c */ /* 0x000fda0003f04100 */
[----:B0-----:R-:W-:Y:S02]  /*8c90*/  @!P0 IADD3 R4, P1, PT, R18, R7, RZ ;  /* 0x0000000712048210 */ /* 0x001fe40007f3e0ff */
[----:B------:R-:W-:-:S03]  /*8ca0*/  @!P0 MOV R7, 0x1 ;  /* 0x0000000100078802 */ /* 0x000fc60000000f00 */
[----:B------:R-:W-:Y:S01]  /*8cb0*/  @!P0 IMAD.X R5, R19, 0x1, R9, P1 ;  /* 0x0000000113058824 */ /* 0x000fe200008e0609 */
[CC--:B------:R-:W-:Y:S02]  /*8cc0*/  IADD3 R6, P4, PT, R22.reuse, -R7.reuse, RZ ;  /* 0x8000000716067210 */ /* 0x0c0fe40007f9e0ff */
[----:B------:R-:W-:Y:S02]  /*8cd0*/  @!P0 MOV R9, RZ ;  /* 0x000000ff00098202 */ /* 0x000fe40000000f00 */
        /* <DEDUP_REMOVED lines=11> */
.L_x_128:
        /* <DEDUP_REMOVED lines=12> */
.L_x_127:
        /* <DEDUP_REMOVED lines=15> */
[----:B------:R-:W-:-:S04]  /*8f40*/  @P0 IADD3 R4, P3, PT, R18, R7, RZ ;  /* 0x0000000712040210 */ /* 0x000fc80007f7e0ff */
[----:B------:R-:W-:-:S05]  /*8f50*/  @P0 IADD3.X R5, PT, PT, R19, R9, RZ, P3, !PT ;  /* 0x0000000913050210 */ /* 0x000fca0001ffe4ff */
[----:B------:R1:W-:Y:S04]  /*8f60*/  @P0 ST.E.U8 desc[UR36][R4.64], RZ ;  /* 0x000000ff04000985 */ /* 0x0003e8000c101124 */
.L_x_126:
[----:B------:R-:W-:Y:S05]  /*8f70*/  @P2 BRA `(.L_x_129) ;  /* 0xfffffffc00202947 */ /* 0x000fea000383ffff */
.L_x_74:
[----:B------:R-:W-:Y:S05]  /*8f80*/  BSYNC.RECONVERGENT B1 ;  /* 0x0000000000017941 */ /* 0x000fea0003800200 */
.L_x_9:
[----:B------:R-:W-:Y:S01]  /*8f90*/  MOV R22, 0x8 ;  /* 0x0000000800167802 */ /* 0x000fe20000000f00 */
[----:B01--4-:R-:W-:Y:S01]  /*8fa0*/  IMAD.MOV.U32 R5, RZ, RZ, R19 ;  /* 0x000000ffff057224 */ /* 0x013fe200078e0013 */
[----:B------:R-:W-:Y:S02]  /*8fb0*/  MOV R4, R18 ;  /* 0x0000001200047202 */ /* 0x000fe40000000f00 */
[----:B--2---:R0:W1:Y:S05]  /*8fc0*/  LDC.64 R6, c[0x4][R22] ;  /* 0x0100000016067b82 */ /* 0x00406a0000000a00 */
[----:B------:R-:W-:-:S07]  /*8fd0*/  LEPC R20, `(.L_x_130) ;  /* 0x000000001014794e */ /* 0x000fce0000000000 */
[----:B01-3--:R-:W-:Y:S05]  /*8fe0*/  CALL.ABS.NOINC R6 ;  /* 0x0000000006007343 */ /* 0x00bfea0003c00000 */
.L_x_130:
[----:B------:R0:W1:Y:S01]  /*8ff0*/  LDC.64 R6, c[0x4][R22] ;  /* 0x0100000016067b82 */ /* 0x0000620000000a00 */
[----:B------:R-:W-:Y:S01]  /*9000*/  MOV R4, R16 ;  /* 0x0000001000047202 */ /* 0x000fe20000000f00 */
[----:B------:R-:W-:-:S07]  /*9010*/  IMAD.MOV.U32 R5, RZ, RZ, R17 ;  /* 0x000000ffff057224 */ /* 0x000fce00078e0011 */
[----:B------:R-:W-:-:S07]  /*9020*/  LEPC R20, `(.L_x_131) ;  /* 0x000000001014794e */ /* 0x000fce0000000000 */
[----:B01----:R-:W-:Y:S05]  /*9030*/  CALL.ABS.NOINC R6 ;  /* 0x0000000006007343 */ /* 0x003fea0003c00000 */
.L_x_131:
[----:B------:R-:W0:Y:S01]  /*9040*/  LDC.64 R22, c[0x4][R22] ;  /* 0x0100000016167b82 */ /* 0x000e220000000a00 */
[----:B------:R-:W-:Y:S02]  /*9050*/  MOV R4, R2 ;  /* 0x0000000200047202 */ /* 0x000fe40000000f00 */
[----:B------:R-:W-:-:S07]  /*9060*/  MOV R5, R27 ;  /* 0x0000001b00057202 */ /* 0x000fce0000000f00 */
[----:B------:R-:W-:-:S07]  /*9070*/  LEPC R20, `(.L_x_132) ;  /* 0x000000001014794e */ /* 0x000fce0000000000 */
[----:B0-----:R-:W-:Y:S05]  /*9080*/  CALL.ABS.NOINC R22 ;  /* 0x0000000016007343 */ /* 0x001fea0003c00000 */
.L_x_132:
[----:B------:R-:W-:Y:S05]  /*9090*/  EXIT ;  /* 0x000000000000794d */ /* 0x000fea0003800000 */
.L_x_133:
        /* <DEDUP_REMOVED lines=14> */
.L_x_304:


//--------------------- .text._Z11pbvi_sharedPPfS0_S_S_S_S_Piiiif --------------------------
	.section	.text._Z11pbvi_sharedPPfS0_S_S_S_S_Piiiif,"ax",@progbits
	.align	128
        .global         _Z11pbvi_sharedPPfS0_S_S_S_S_Piiiif
        .type           _Z11pbvi_sharedPPfS0_S_S_S_S_Piiiif,@function
        .size           _Z11pbvi_sharedPPfS0_S_S_S_S_Piiiif,(.L_x_305 - _Z11pbvi_sharedPPfS0_S_S_S_S_Piiiif)
        .other          _Z11pbvi_sharedPPfS0_S_S_S_S_Piiiif,@"STO_CUDA_ENTRY STV_DEFAULT"
_Z11pbvi_sharedPPfS0_S_S_S_S_Piiiif:
.text._Z11pbvi_sharedPPfS0_S_S_S_S_Piiiif:
[----:B------:R-:W0:Y:S01]  /*0000*/  LDC R1, c[0x0][0x37c] ;  /* 0x0000df00ff017b82 */ /* 0x000e220000000800 */
[----:B------:R-:W1:Y:S01]  /*0010*/  S2R R0, SR_TID.X ;  /* 0x0000000000007919 */ /* 0x000e620000002100 */
[----:B------:R-:W2:Y:S06]  /*0020*/  LDCU UR40, c[0x0][0x3b8] ;  /* 0x00007700ff2877ac */ /* 0x000eac0008000800 */
[----:B------:R-:W1:Y:S01]  /*0030*/  S2UR UR4, SR_CTAID.X ;  /* 0x00000000000479c3 */ /* 0x000e620000002500 */
[----:B------:R-:W3:Y:S07]  /*0040*/  LDCU.64 UR36, c[0x0][0x358] ;  /* 0x00006b00ff2477ac */ /* 0x000eee0008000a00 */
[----:B------:R-:W1:Y:S01]  /*0050*/  LDC R25, c[0x0][0x360] ;  /* 0x0000d800ff197b82 */ /* 0x000e620000000800 */
[----:B--2---:R-:W-:Y:S01]  /*0060*/  UISETP.GE.AND UP0, UPT, UR40, 0x1, UPT ;  /* 0x000000012800788c */ /* 0x004fe2000bf06270 */
[----:B-1----:R-:W-:-:S08]  /*0070*/  IMAD R25, R25, UR4, R0 ;  /* 0x0000000419197c24 */ /* 0x002fd0000f8e0200 */
[----:B0--3--:R-:W-:Y:S05]  /*0080*/  BRA.U !UP0, `(.L_x_134) ;  /* 0x0000000508f07547 */ /* 0x009fea000b800000 */
[----:B------:R-:W-:Y:S01]  /*0090*/  UIADD3 UR4, UPT, UPT, UR40, -0x1, URZ ;  /* 0xffffffff28047890 */ /* 0x000fe2000fffe0ff */
[----:B------:R-:W-:Y:S01]  /*00a0*/  IMAD.MOV.U32 R2, RZ, RZ, RZ ;  /* 0x000000ffff027224 */ /* 0x000fe200078e00ff */
[----:B------:R-:W-:Y:S02]  /*00b0*/  ULOP3.LUT UR6, UR40, 0xf, URZ, 0xc0, !UPT ;  /* 0x0000000f28067892 */ /* 0x000fe4000f8ec0ff */
[----:B------:R-:W-:Y:S02]  /*00c0*/  UISETP.GE.U32.AND UP0, UPT, UR4, 0xf, UPT ;  /* 0x0000000f0400788c */ /* 0x000fe4000bf06070 */
[----:B------:R-:W-:-:S07]  /*00d0*/  UISETP.NE.AND UP1, UPT, UR6, URZ, UPT ;  /* 0x000000ff0600728c */ /* 0x000fce000bf25270 */
[----:B------:R-:W-:Y:S05]  /*00e0*/  BRA.U !UP0, `(.L_x_135) ;  /* 0x0000000108bc7547 */ /* 0x000fea000b800000 */
[----:B------:R-:W0:Y:S01]  /*00f0*/  S2UR UR5, SR_CgaCtaId ;  /* 0x00000000000579c3 */ /* 0x000e220000008800 */
[----:B------:R-:W-:Y:S01]  /*0100*/  ULOP3.LUT UR7, UR40, 0x7ffffff0, URZ, 0xc0, !UPT ;  /* 0x7ffffff028077892 */ /* 0x000fe2000f8ec0ff */
[----:B------:R-:W-:Y:S01]  /*0110*/  IMAD.MOV.U32 R3, RZ, RZ, RZ ;  /* 0x000000ffff037224 */ /* 0x000fe200078e00ff */
[----:B------:R-:W-:Y:S02]  /*0120*/  UMOV UR4, 0x400 ;  /* 0x0000040000047882 */ /* 0x000fe40000000000 */
[----:B------:R-:W-:Y:S02]  /*0130*/  UIADD3 UR4, UPT, UPT, UR4, 0x618, URZ ;  /* 0x0000061804047890 */ /* 0x000fe4000fffe0ff */
[----:B------:R-:W-:Y:S02]  /*0140*/  MOV R2, UR7 ;  /* 0x0000000700027c02 */ /* 0x000fe40008000f00 */
[----:B0-----:R-:W-:-:S12]  /*0150*/  ULEA UR4, UR5, UR4, 0x18 ;  /* 0x0000000405047291 */ /* 0x001fd8000f8ec0ff */
.L_x_136:
[----:B0-----:R-:W0:Y:S01]  /*0160*/  LDC.64 R4, c[0x0][0x3a8] ;  /* 0x0000ea00ff047b82 */ /* 0x001e220000000a00 */
[----:B------:R-:W-:-:S04]  /*0170*/  IMAD R7, R25, UR40, R3 ;  /* 0x0000002819077c24 */ /* 0x000fc8000f8e0203 */
[----:B0-----:R-:W-:-:S05]  /*0180*/  IMAD.WIDE R4, R7, 0x4, R4 ;  /* 0x0000000407047825 */ /* 0x001fca00078e0204 */
[----:B------:R-:W2:Y:S04]  /*0190*/  LDG.E R6, desc[UR36][R4.64] ;  /* 0x0000002404067981 */ /* 0x000ea8000c1e1900 */
[----:B------:R-:W3:Y:S04]  /*01a0*/  LDG.E R8, desc[UR36][R4.64+0x4] ;  /* 0x0000042404087981 */ /* 0x000ee8000c1e1900 */
[----:B------:R-:W4:Y:S04]  /*01b0*/  LDG.E R10, desc[UR36][R4.64+0x8] ;  /* 0x00000824040a7981 */ /* 0x000f28000c1e1900 */
[----:B------:R-:W5:Y:S04]  /*01c0*/  LDG.E R12, desc[UR36][R4.64+0xc] ;  /* 0x00000c24040c7981 */ /* 0x000f68000c1e1900 */
        /* <DEDUP_REMOVED lines=11> */
[----:B------:R-:W5:Y:S01]  /*0280*/  LDG.E R36, desc[UR36][R4.64+0x3c] ;  /* 0x00003c2404247981 */ /* 0x000f62000c1e1900 */
[----:B------:R-:W-:-:S02]  /*0290*/  IMAD R7, R0, UR40, R3 ;  /* 0x0000002800077c24 */ /* 0x000fc4000f8e0203 */
[----:B------:R-:W-:-:S03]  /*02a0*/  VIADD R3, R3, 0x10 ;  /* 0x0000001003037836 */ /* 0x000fc60000000000 */
[----:B------:R-:W-:Y:S02]  /*02b0*/  LEA R7, R7, UR4, 0x2 ;  /* 0x0000000407077c11 */ /* 0x000fe4000f8e10ff */
[----:B------:R-:W-:-:S03]  /*02c0*/  ISETP.NE.AND P0, PT, R3, R2, PT ;  /* 0x000000020300720c */ /* 0x000fc60003f05270 */
[----:B--2---:R0:W-:Y:S04]  /*02d0*/  STS [R7], R6 ;  /* 0x0000000607007388 */ /* 0x0041e80000000800 */
[----:B---3--:R0:W-:Y:S04]  /*02e0*/  STS [R7+0x4], R8 ;  /* 0x0000040807007388 */ /* 0x0081e80000000800 */
[----:B----4-:R0:W-:Y:S04]  /*02f0*/  STS [R7+0x8], R10 ;  /* 0x0000080a07007388 */ /* 0x0101e80000000800 */
[----:B-----5:R0:W-:Y:S04]  /*0300*/  STS [R7+0xc], R12 ;  /* 0x00000c0c07007388 */ /* 0x0201e80000000800 */
[----:B------:R0:W-:Y:S04]  /*0310*/  STS [R7+0x10], R14 ;  /* 0x0000100e07007388 */ /* 0x0001e80000000800 */
        /* <DEDUP_REMOVED lines=10> */
[----:B------:R0:W-:Y:S01]  /*03c0*/  STS [R7+0x3c], R36 ;  /* 0x00003c2407007388 */ /* 0x0001e20000000800 */
[----:B------:R-:W-:Y:S05]  /*03d0*/  @P0 BRA `(.L_x_136) ;  /* 0xfffffffc00600947 */ /* 0x000fea000383ffff */
.L_x_135:
[----:B------:R-:W-:Y:S05]  /*03e0*/  BRA.U !UP1, `(.L_x_134) ;  /* 0x0000000509187547 */ /* 0x000fea000b800000 */
[----:B------:R-:W-:Y:S02]  /*03f0*/  UISETP.GE.U32.AND UP0, UPT, UR6, 0x8, UPT ;  /* 0x000000080600788c */ /* 0x000fe4000bf06070 */
[----:B------:R-:W-:-:S04]  /*0400*/  ULOP3.LUT UR7, UR40, 0x7, URZ, 0xc0, !UPT ;  /* 0x0000000728077892 */ /* 0x000fc8000f8ec0ff */
[----:B------:R-:W-:-:S03]  /*0410*/  UISETP.NE.AND UP1, UPT, UR7, URZ, UPT ;  /* 0x000000ff0700728c */ /* 0x000fc6000bf25270 */
[----:B------:R-:W-:Y:S08]  /*0420*/  BRA.U !UP0, `(.L_x_137) ;  /* 0x0000000108687547 */ /* 0x000ff0000b800000 */
[----:B------:R-:W1:Y:S01]  /*0430*/  LDC.64 R4, c[0x0][0x3a8] ;  /* 0x0000ea00ff047b82 */ /* 0x000e620000000a00 */
[----:B------:R-:W-:-:S04]  /*0440*/  IMAD R3, R25, UR40, R2 ;  /* 0x0000002819037c24 */ /* 0x000fc8000f8e0202 */
[----:B-1----:R-:W-:-:S05]  /*0450*/  IMAD.WIDE R4, R3, 0x4, R4 ;  /* 0x0000000403047825 */ /* 0x002fca00078e0204 */
[----:B------:R-:W2:Y:S04]  /*0460*/  LDG.E R3, desc[UR36][R4.64] ;  /* 0x0000002404037981 */ /* 0x000ea8000c1e1900 */
[----:B0-----:R-:W3:Y:S04]  /*0470*/  LDG.E R7, desc[UR36][R4.64+0x4] ;  /* 0x0000042404077981 */ /* 0x001ee8000c1e1900 */
[----:B------:R-:W4:Y:S04]  /*0480*/  LDG.E R9, desc[UR36][R4.64+0x8] ;  /* 0x0000082404097981 */ /* 0x000f28000c1e1900 */
[----:B------:R-:W5:Y:S04]  /*0490*/  LDG.E R11, desc[UR36][R4.64+0xc] ;  /* 0x00000c24040b7981 */ /* 0x000f68000c1e1900 */
[----:B------:R-:W5:Y:S04]  /*04a0*/  LDG.E R13, desc[UR36][R4.64+0x10] ;  /* 0x00001024040d7981 */ /* 0x000f68000c1e1900 */
[----:B------:R-:W5:Y:S04]  /*04b0*/  LDG.E R15, desc[UR36][R4.64+0x14] ;  /* 0x00001424040f7981 */ /* 0x000f68000c1e1900 */
[----:B------:R-:W5:Y:S04]  /*04c0*/  LDG.E R17, desc[UR36][R4.64+0x18] ;  /* 0x0000182404117981 */ /* 0x000f68000c1e1900 */
[----:B------:R-:W5:Y:S01]  /*04d0*/  LDG.E R19, desc[UR36][R4.64+0x1c] ;  /* 0x00001c2404137981 */ /* 0x000f62000c1e1900 */
[----:B------:R-:W0:Y:S01]  /*04e0*/  S2UR UR5, SR_CgaCtaId ;  /* 0x00000000000579c3 */ /* 0x000e220000008800 */
[----:B------:R-:W-:Y:S01]  /*04f0*/  UMOV UR4, 0x400 ;  /* 0x0000040000047882 */ /* 0x000fe20000000000 */
[----:B------:R-:W-:Y:S01]  /*0500*/  IMAD R6, R0, UR40, R2 ;  /* 0x0000002800067c24 */ /* 0x000fe2000f8e0202 */
[----:B------:R-:W-:Y:S01]  /*0510*/  UIADD3 UR4, UPT, UPT, UR4, 0x618, URZ ;  /* 0x0000061804047890 */ /* 0x000fe2000fffe0ff */
[----:B------:R-:W-:-:S03]  /*0520*/  VIADD R2, R2, 0x8 ;  /* 0x0000000802027836 */ /* 0x000fc60000000000 */
[----:B0-----:R-:W-:-:S06]  /*0530*/  ULEA UR4, UR5, UR4, 0x18 ;  /* 0x0000000405047291 */ /* 0x001fcc000f8ec0ff */
[----:B------:R-:W-:-:S05]  /*0540*/  LEA R6, R6, UR4, 0x2 ;  /* 0x0000000406067c11 */ /* 0x000fca000f8e10ff */
[----:B--2---:R1:W-:Y:S04]  /*0550*/  STS [R6], R3 ;  /* 0x0000000306007388 */ /* 0x0043e80000000800 */
[----:B---3--:R1:W-:Y:S04]  /*0560*/  STS [R6+0x4], R7 ;  /* 0x0000040706007388 */ /* 0x0083e80000000800 */
[----:B----4-:R1:W-:Y:S04]  /*0570*/  STS [R6+0x8], R9 ;  /* 0x0000080906007388 */ /* 0x0103e80000000800 */
[----:B-----5:R1:W-:Y:S04]  /*0580*/  STS [R6+0xc], R11 ;  /* 0x00000c0b06007388 */ /* 0x0203e80000000800 */
[----:B------:R1:W-:Y:S04]  /*0590*/  STS [R6+0x10], R13 ;  /* 0x0000100d06007388 */ /* 0x0003e80000000800 */
[----:B------:R1:W-:Y:S04]  /*05a0*/  STS [R6+0x14], R15 ;  /* 0x0000140f06007388 */ /* 0x0003e80000000800 */
[----:B------:R1:W-:Y:S04]  /*05b0*/  STS [R6+0x18], R17 ;  /* 0x0000181106007388 */ /* 0x0003e80000000800 */
[----:B------:R1:W-:Y:S02]  /*05c0*/  STS [R6+0x1c], R19 ;  /* 0x00001c1306007388 */ /* 0x0003e40000000800 */
.L_x_137:
[----:B------:R-:W-:Y:S05]  /*05d0*/  BRA.U !UP1, `(.L_x_134) ;  /* 0x00000001099c7547 */ /* 0x000fea000b800000 */
[----:B------:R-:W-:Y:S02]  /*05e0*/  UISETP.GE.U32.AND UP0, UPT, UR7, 0x4, UPT ;  /* 0x000000040700788c */ /* 0x000fe4000bf06070 */
[----:B------:R-:W-:-:S04]  /*05f0*/  ULOP3.LUT UR6, UR40, 0x3, URZ, 0xc0, !UPT ;  /* 0x0000000328067892 */ /* 0x000fc8000f8ec0ff */
[----:B------:R-:W-:-:S03]  /*0600*/  UISETP.NE.AND UP1, UPT, UR6, URZ, UPT ;  /* 0x000000ff0600728c */ /* 0x000fc6000bf25270 */
[----:B------:R-:W-:Y:S08]  /*0610*/  BRA.U !UP0, `(.L_x_138) ;  /* 0x0000000108487547 */ /* 0x000ff0000b800000 */
[----:B------:R-:W2:Y:S01]  /*0620*/  LDC.64 R4, c[0x0][0x3a8] ;  /* 0x0000ea00ff047b82 */ /* 0x000ea20000000a00 */
[----:B-1----:R-:W-:-:S04]  /*0630*/  IMAD R3, R25, UR40, R2 ;  /* 0x0000002819037c24 */ /* 0x002fc8000f8e0202 */
[----:B--2---:R-:W-:-:S05]  /*0640*/  IMAD.WIDE R4, R3, 0x4, R4 ;  /* 0x0000000403047825 */ /* 0x004fca00078e0204 */
[----:B------:R-:W2:Y:S04]  /*0650*/  LDG.E R3, desc[UR36][R4.64] ;  /* 0x0000002404037981 */ /* 0x000ea8000c1e1900 */
[----:B0-----:R-:W3:Y:S04]  /*0660*/  LDG.E R7, desc[UR36][R4.64+0x4] ;  /* 0x0000042404077981 */ /* 0x001ee8000c1e1900 */
[----:B------:R-:W4:Y:S04]  /*0670*/  LDG.E R9, desc[UR36][R4.64+0x8] ;  /* 0x0000082404097981 */ /* 0x000f28000c1e1900 */
[----:B------:R-:W5:Y:S01]  /*0680*/  LDG.E R11, desc[UR36][R4.64+0xc] ;  /* 0x00000c24040b7981 */ /* 0x000f62000c1e1900 */
[----:B------:R-:W0:Y:S01]  /*0690*/  S2UR UR5, SR_CgaCtaId ;  /* 0x00000000000579c3 */ /* 0x000e220000008800 */
[----:B------:R-:W-:Y:S01]  /*06a0*/  UMOV UR4, 0x400 ;  /* 0x0000040000047882 */ /* 0x000fe20000000000 */
[----:B------:R-:W-:Y:S01]  /*06b0*/  IMAD R6, R0, UR40, R2 ;  /* 0x0000002800067c24 */ /* 0x000fe2000f8e0202 */
[----:B------:R-:W-:Y:S01]  /*06c0*/  UIADD3 UR4, UPT, UPT, UR4, 0x618, URZ ;  /* 0x0000061804047890 */ /* 0x000fe2000fffe0ff */
[----:B------:R-:W-:-:S03]  /*06d0*/  IADD3 R2, PT, PT, R2, 0x4, RZ ;  /* 0x0000000402027810 */ /* 0x000fc60007ffe0ff */
[----:B0-----:R-:W-:-:S06]  /*06e0*/  ULEA UR4, UR5, UR4, 0x18 ;  /* 0x0000000405047291 */ /* 0x001fcc000f8ec0ff */
[----:B------:R-:W-:-:S05]  /*06f0*/  LEA R6, R6, UR4, 0x2 ;  /* 0x0000000406067c11 */ /* 0x000fca000f8e10ff */
[----:B--2---:R2:W-:Y:S04]  /*0700*/  STS [R6], R3 ;  /* 0x0000000306007388 */ /* 0x0045e80000000800 */
[----:B---3--:R2:W-:Y:S04]  /*0710*/  STS [R6+0x4], R7 ;  /* 0x0000040706007388 */ /* 0x0085e80000000800 */
[----:B----4-:R2:W-:Y:S04]  /*0720*/  STS [R6+0x8], R9 ;  /* 0x0000080906007388 */ /* 0x0105e80000000800 */
[----:B-----5:R2:W-:Y:S02]  /*0730*/  STS [R6+0xc], R11 ;  /* 0x00000c0b06007388 */ /* 0x0205e40000000800 */
.L_x_138:
[----:B------:R-:W-:Y:S05]  /*0740*/  BRA.U !UP1, `(.L_x_134) ;  /* 0x0000000109407547 */ /* 0x000fea000b800000 */
[----:B------:R-:W3:Y:S01]  /*0750*/  S2UR UR5, SR_CgaCtaId ;  /* 0x00000000000579c3 */ /* 0x000ee20000008800 */
[----:B------:R-:W-:Y:S02]  /*0760*/  UMOV UR4, 0x400 ;  /* 0x0000040000047882 */ /* 0x000fe40000000000 */
[----:B------:R-:W-:-:S05]  /*0770*/  UIADD3 UR4, UPT, UPT, UR4, 0x618, URZ ;  /* 0x0000061804047890 */ /* 0x000fca000fffe0ff */
[----:B012---:R-:W0:Y:S01]  /*0780*/  LDC.64 R6, c[0x0][0x3a8] ;  /* 0x0000ea00ff067b82 */ /* 0x007e220000000a00 */
[----:B---3--:R-:W-:-:S03]  /*0790*/  ULEA UR5, UR5, UR4, 0x18 ;  /* 0x0000000405057291 */ /* 0x008fc6000f8ec0ff */
[----:B------:R-:W-:-:S09]  /*07a0*/  UMOV UR4, URZ ;  /* 0x000000ff00047c82 */ /* 0x000fd20008000000 */
.L_x_139:
[----:B------:R-:W-:-:S04]  /*07b0*/  IMAD R5, R25, UR40, R2 ;  /* 0x0000002819057c24 */ /* 0x000fc8000f8e0202 */
[----:B0--3--:R-:W-:-:S06]  /*07c0*/  IMAD.WIDE R4, R5, 0x4, R6 ;  /* 0x0000000405047825 */ /* 0x009fcc00078e0206 */
[----:B------:R-:W2:Y:S01]  /*07d0*/  LDG.E R4, desc[UR36][R4.64] ;  /* 0x0000002404047981 */ /* 0x000ea2000c1e1900 */
[----:B------:R-:W-:Y:S01]  /*07e0*/  IMAD R3, R0, UR40, R2 ;  /* 0x0000002800037c24 */ /* 0x000fe2000f8e0202 */
[----:B------:R-:W-:Y:S01]  /*07f0*/  UIADD3 UR4, UPT, UPT, UR4, 0x1, URZ ;  /* 0x0000000104047890 */ /* 0x000fe2000fffe0ff */
[----:B------:R-:W-:-:S03]  /*0800*/  VIADD R2, R2, 0x1 ;  /* 0x0000000102027836 */ /* 0x000fc60000000000 */
[----:B------:R-:W-:Y:S01]  /*0810*/  LEA R3, R3, UR5, 0x2 ;  /* 0x0000000503037c11 */ /* 0x000fe2000f8e10ff */
[----:B------:R-:W-:-:S04]  /*0820*/  UISETP.NE.AND UP0, UPT, UR4, UR6, UPT ;  /* 0x000000060400728c */ /* 0x000fc8000bf05270 */
[----:B--2---:R3:W-:Y:S05]  /*0830*/  STS [R3], R4 ;  /* 0x0000000403007388 */ /* 0x0047ea0000000800 */
[----:B------:R-:W-:Y:S05]  /*0840*/  BRA.U UP0, `(.L_x_139) ;  /* 0xfffffffd00d87547 */ /* 0x000fea000b83ffff */
.L_x_134:
[----:B------:R-:W4:Y:S01]  /*0850*/  LDCU UR6, c[0x0][0x3c0] ;  /* 0x00007800ff0677ac */ /* 0x000f220008000800 */
[----:B------:R-:W-:Y:S01]  /*0860*/  BSSY.RECONVERGENT B0, `(.L_x_140) ;  /* 0x00000cd000007945 */ /* 0x000fe20003800200 */
[----:B------:R-:W-:-:S04]  /*0870*/  UIMAD UR40, UR40, UR40, URZ ;  /* 0x00000028282872a4 */ /* 0x000fc8000f8e02ff */
[----:B----4-:R-:W-:-:S04]  /*0880*/  UIMAD UR6, UR40, UR6, URZ ;  /* 0x00000006280672a4 */ /* 0x010fc8000f8e02ff */
[----:B------:R-:W-:-:S09]  /*0890*/  UISETP.GT.AND UP0, UPT, UR6, 0x80, UPT ;  /* 0x000000800600788c */ /* 0x000fd2000bf04270 */
[----:B------:R-:W-:Y:S05]  /*08a0*/  BRA.U UP0, `(.L_x_141) ;  /* 0x00000001002c7547 */ /* 0x000fea000b800000 */
[----:B------:R-:W-:-:S13]  /*08b0*/  ISETP.GE.U32.AND P0, PT, R0, UR6, PT ;  /* 0x0000000600007c0c */ /* 0x000fda000bf06070 */
[----:B------:R-:W-:Y:S05]  /*08c0*/  @P0 BRA `(.L_x_142) ;  /* 0x0000000c00180947 */ /* 0x000fea0003800000 */
[----:B-123--:R-:W1:Y:S02]  /*08d0*/  LDC.64 R2, c[0x0][0x390] ;  /* 0x0000e400ff027b82 */ /* 0x00ee640000000a00 */
[----:B-1----:R-:W-:-:S06]  /*08e0*/  IMAD.WIDE.U32 R2, R0, 0x4, R2 ;  /* 0x0000000400027825 */ /* 0x002fcc00078e0002 */
[----:B------:R-:W2:Y:S01]  /*08f0*/  LDG.E R2, desc[UR36][R2.64] ;  /* 0x0000002402027981 */ /* 0x000ea2000c1e1900 */
[----:B------:R-:W1:Y:S01]  /*0900*/  S2UR UR5, SR_CgaCtaId ;  /* 0x00000000000579c3 */ /* 0x000e620000008800 */
[----:B------:R-:W-:Y:S02]  /*0910*/  UMOV UR4, 0x400 ;  /* 0x0000040000047882 */ /* 0x000fe40000000000 */
[----:B-1----:R-:W-:-:S06]  /*0920*/  ULEA UR4, UR5, UR4, 0x18 ;  /* 0x0000000405047291 */ /* 0x002fcc000f8ec0ff */
[----:B------:R-:W-:-:S05]  /*0930*/  LEA R5, R0, UR4, 0x2 ;  /* 0x0000000400057c11 */ /* 0x000fca000f8e10ff */
[----:B--2---:R1:W-:Y:S01]  /*0940*/  STS [R5], R2 ;  /* 0x0000000205007388 */ /* 0x0043e20000000800 */
[----:B------:R-:W-:Y:S05]  /*0950*/  BRA `(.L_x_142) ;  /* 0x0000000800f47947 */ /* 0x000fea0003800000 */
.L_x_141:
[----:B------:R-:W-:Y:S02]  /*0960*/  UISETP.GE.U32.AND UP0, UPT, UR6, 0x181, UPT ;  /* 0x000001810600788c */ /* 0x000fe4000bf06070 */
[----:B------:R-:W-:-:S04]  /*0970*/  UIADD3 UR4, UPT, UPT, UR6, 0x7f, URZ ;  /* 0x0000007f06047890 */ /* 0x000fc8000fffe0ff */
[----:B------:R-:W-:-:S03]  /*0980*/  USHF.R.U32.HI UR5, URZ, 0x7, UR4 ;  /* 0x00000007ff057899 */ /* 0x000fc60008011604 */
[----:B------:R-:W-:Y:S01]  /*0990*/  UMOV UR4, URZ ;  /* 0x000000ff00047c82 */ /* 0x000fe20008000000 */
[----:B------:R-:W-:Y:S02]  /*09a0*/  ULOP3.LUT UR8, UR5, 0x3, URZ, 0xc0, !UPT ;  /* 0x0000000305087892 */ /* 0x000fe4000f8ec0ff */
[----:B------:R-:W-:Y:S01]  /*09b0*/  IMAD R2, R0, UR5, RZ ;  /* 0x0000000500027c24 */ /* 0x000fe2000f8e02ff */
[----:B------:R-:W-:Y:S09]  /*09c0*/  BRA.U !UP0, `(.L_x_143) ;  /* 0x0000000908947547 */ /* 0x000ff2000b800000 */
[----:B------:R-:W-:Y:S01]  /*09d0*/  ULOP3.LUT UR4, UR5, 0xfffffc, URZ, 0xc0, !UPT ;  /* 0x00fffffc05047892 */ /* 0x000fe2000f8ec0ff */
[----:B-123--:R-:W-:-:S03]  /*09e0*/  IMAD.MOV.U32 R3, RZ, RZ, RZ ;  /* 0x000000ffff037224 */ /* 0x00efc600078e00ff */
[----:B------:R-:W-:-:S09]  /*09f0*/  UISETP.GT.AND UP0, UPT, UR4, URZ, UPT ;  /* 0x000000ff0400728c */ /* 0x000fd2000bf04270 */
[----:B------:R-:W-:Y:S05]  /*0a00*/  BRA.U !UP0, `(.L_x_144) ;  /* 0x0000000908207547 */ /* 0x000fea000b800000 */
[----:B------:R-:W-:Y:S02]  /*0a10*/  IADD3 R4, PT, PT, -R3, UR4, RZ ;  /* 0x0000000403047c10 */ /* 0x000fe4000fffe1ff */
[----:B------:R-:W-:Y:S02]  /*0a20*/  PLOP3.LUT P0, PT, PT, PT, PT, 0x80, 0x8 ;  /* 0x000000000008781c */ /* 0x000fe40003f0f070 */
[----:B------:R-:W-:-:S13]  /*0a30*/  ISETP.GT.AND P1, PT, R4, 0xc, PT ;  /* 0x0000000c0400780c */ /* 0x000fda0003f24270 */
[----:B------:R-:W-:Y:S05]  /*0a40*/  @!P1 BRA `(.L_x_145) ;  /* 0x0000000400509947 */ /* 0x000fea0003800000 */
[----:B------:R-:W1:Y:S01]  /*0a50*/  S2UR UR7, SR_CgaCtaId ;  /* 0x00000000000779c3 */ /* 0x000e620000008800 */
[----:B------:R-:W-:Y:S01]  /*0a60*/  PLOP3.LUT P0, PT, PT, PT, PT, 0x8, 0x80 ;  /* 0x000000000080781c */ /* 0x000fe20003f0e170 */
[----:B------:R-:W-:Y:S01]  /*0a70*/  UMOV UR5, 0x400 ;  /* 0x0000040000057882 */ /* 0x000fe20000000000 */
[----:B------:R-:W-:-:S05]  /*0a80*/  UIADD3 UR9, UPT, UPT, UR4, -0xc, URZ ;  /* 0xfffffff404097890 */ /* 0x000fca000fffe0ff */
[----:B------:R-:W2:Y:S01]  /*0a90*/  LDC.64 R4, c[0x0][0x390] ;  /* 0x0000e400ff047b82 */ /* 0x000ea20000000a00 */
[----:B-1----:R-:W-:-:S12]  /*0aa0*/  ULEA UR5, UR7, UR5, 0x18 ;  /* 0x0000000507057291 */ /* 0x002fd8000f8ec0ff */
.L_x_146:
[----:B------:R-:W-:-:S04]  /*0ab0*/  IADD3 R19, PT, PT, R2, R3, RZ ;  /* 0x0000000302137210 */ /* 0x000fc80007ffe0ff */
[C---:B------:R-:W-:Y:S01]  /*0ac0*/  ISETP.GE.AND P3, PT, R19.reuse, UR6, PT ;  /* 0x0000000613007c0c */ /* 0x040fe2000bf66270 */
[C---:B0-----:R-:W-:Y:S01]  /*0ad0*/  VIADD R6, R19.reuse, 0x1 ;  /* 0x0000000113067836 */ /* 0x041fe20000000000 */
[C---:B------:R-:W-:Y:S01]  /*0ae0*/  IADD3 R8, PT, PT, R19.reuse, 0x3, RZ ;  /* 0x0000000313087810 */ /* 0x040fe20007ffe0ff */
[----:B------:R-:W-:-:S03]  /*0af0*/  VIADD R7, R19, 0x2 ;  /* 0x0000000213077836 */ /* 0x000fc60000000000 */
[----:B------:R-:W-:Y:S02]  /*0b00*/  ISETP.GE.AND P2, PT, R6, UR6, PT ;  /* 0x0000000606007c0c */ /* 0x000fe4000bf46270 */
[----:B------:R-:W-:Y:S01]  /*0b10*/  ISETP.GE.AND P4, PT, R7, UR6, PT ;  /* 0x0000000607007c0c */ /* 0x000fe2000bf86270 */
[----:B--2---:R-:W-:Y:S01]  /*0b20*/  IMAD.WIDE R6, R19, 0x4, R4 ;  /* 0x0000000413067825 */ /* 0x004fe200078e0204 */
[----:B------:R-:W-:-:S04]  /*0b30*/  ISETP.GE.AND P1, PT, R8, UR6, PT ;  /* 0x0000000608007c0c */ /* 0x000fc8000bf26270 */
[----:B------:R-:W2:Y:S05]  /*0b40*/  @!P3 LDG.E R10, desc[UR36][R6.64] ;  /* 0x00000024060ab981 */ /* 0x000eaa000c1e1900 */
[----:B------:R-:W3:Y:S04]  /*0b50*/  @!P2 LDG.E R11, desc[UR36][R6.64+0x4] ;  /* 0x00000424060ba981 */ /* 0x000ee8000c1e1900 */
[----:B------:R-:W4:Y:S04]  /*0b60*/  @!P4 LDG.E R12, desc[UR36][R6.64+0x8] ;  /* 0x00000824060cc981 */ /* 0x000f28000c1e1900 */
[----:B------:R0:W5:Y:S01]  /*0b70*/  @!P1 LDG.E R13, desc[UR36][R6.64+0xc] ;  /* 0x00000c24060d9981 */ /* 0x000162000c1e1900 */
[C---:B------:R-:W-:Y:S01]  /*0b80*/  LEA R20, R19.reuse, UR5, 0x2 ;  /* 0x0000000513147c11 */ /* 0x040fe2000f8e10ff */
[C---:B------:R-:W-:Y:S01]  /*0b90*/  VIADD R9, R19.reuse, 0x6 ;  /* 0x0000000613097836 */ /* 0x040fe20000000000 */
[----:B------:R-:W-:Y:S01]  /*0ba0*/  IADD3 R15, PT, PT, R2, 0x4, R3 ;  /* 0x00000004020f7810 */ /* 0x000fe20007ffe003 */
[C---:B------:R-:W-:Y:S01]  /*0bb0*/  VIADD R8, R19.reuse, 0x5 ;  /* 0x0000000513087836 */ /* 0x040fe20000000000 */
[----:B------:R-:W-:-:S02]  /*0bc0*/  IADD3 R14, PT, PT, R19, 0x7, RZ ;  /* 0x00000007130e7810 */ /* 0x000fc40007ffe0ff */
[----:B------:R-:W-:Y:S02]  /*0bd0*/  ISETP.GE.AND P6, PT, R15, UR6, PT ;  /* 0x000000060f007c0c */ /* 0x000fe4000bfc6270 */
[----:B------:R-:W-:Y:S01]  /*0be0*/  IADD3 R17, PT, PT, R2, 0x8, R3 ;  /* 0x0000000802117810 */ /* 0x000fe20007ffe003 */
[----:B0-----:R-:W-:Y:S01]  /*0bf0*/  VIADD R6, R19, 0x9 ;  /* 0x0000000913067836 */ /* 0x001fe20000000000 */
[----:B------:R-:W-:Y:S01]  /*0c00*/  ISETP.GE.AND P5, PT, R8, UR6, PT ;  /* 0x0000000608007c0c */ /* 0x000fe2000bfa6270 */
[----:B--2---:R-:W-:Y:S01]  /*0c10*/  @!P3 STS [R20], R10 ;  /* 0x0000000a1400b388 */ /* 0x004fe20000000800 */
[----:B------:R-:W-:Y:S01]  /*0c20*/  ISETP.GE.AND P3, PT, R9, UR6, PT ;  /* 0x0000000609007c0c */ /* 0x000fe2000bf66270 */
[----:B------:R-:W-:Y:S02]  /*0c30*/  IMAD.WIDE R8, R15, 0x4, R4 ;  /* 0x000000040f087825 */ /* 0x000fe400078e0204 */
[----:B---3--:R0:W-:Y:S01]  /*0c40*/  @!P2 STS [R20+0x4], R11 ;  /* 0x0000040b1400a388 */ /* 0x0081e20000000800 */
[----:B------:R-:W-:-:S03]  /*0c50*/  ISETP.GE.AND P2, PT, R14, UR6, PT ;  /* 0x000000060e007c0c */ /* 0x000fc6000bf46270 */
[----:B----4-:R1:W-:Y:S01]  /*0c60*/  @!P4 STS [R20+0x8], R12 ;  /* 0x0000080c1400c388 */ /* 0x0103e20000000800 */
[----:B------:R-:W-:-:S03]  /*0c70*/  ISETP.GE.AND P4, PT, R17, UR6, PT ;  /* 0x0000000611007c0c */ /* 0x000fc6000bf86270 */
[----:B-----5:R2:W-:Y:S01]  /*0c80*/  @!P1 STS [R20+0xc], R13 ;  /* 0x00000c0d14009388 */ /* 0x0205e20000000800 */
[----:B------:R-:W-:Y:S01]  /*0c90*/  ISETP.GE.AND P1, PT, R6, UR6, PT ;  /* 0x0000000606007c0c */ /* 0x000fe2000bf26270 */
[----:B------:R-:W-:Y:S02]  /*0ca0*/  IMAD.WIDE R6, R17, 0x4, R4 ;  /* 0x0000000411067825 */ /* 0x000fe400078e0204 */
[----:B0-----:R-:W3:Y:S04]  /*0cb0*/  @!P3 LDG.E R11, desc[UR36][R8.64+0x8] ;  /* 0x00000824080bb981 */ /* 0x001ee8000c1e1900 */
[----:B------:R-:W4:Y:S04]  /*0cc0*/  @!P6 LDG.E R14, desc[UR36][R8.64] ;  /* 0x00000024080ee981 */ /* 0x000f28000c1e1900 */
[----:B------:R-:W5:Y:S04]  /*0cd0*/  @!P5 LDG.E R10, desc[UR36][R8.64+0x4] ;  /* 0x00000424080ad981 */ /* 0x000f68000c1e1900 */
[----:B------:R0:W5:Y:S04]  /*0ce0*/  @!P2 LDG.E R16, desc[UR36][R8.64+0xc] ;  /* 0x00000c240810a981 */ /* 0x000168000c1e1900 */
[----:B------:R-:W5:Y:S04]  /*0cf0*/  @!P4 LDG.E R18, desc[UR36][R6.64] ;  /* 0x000000240612c981 */ /* 0x000f68000c1e1900 */
[----:B-1----:R-:W5:Y:S01]  /*0d00*/  @!P1 LDG.E R12, desc[UR36][R6.64+0x4] ;  /* 0x00000424060c9981 */ /* 0x002f62000c1e1900 */
[----:B------:R-:W1:Y:S01]  /*0d10*/  S2UR UR7, SR_CgaCtaId ;  /* 0x00000000000779c3 */ /* 0x000e620000008800 */
[----:B------:R-:W-:Y:S01]  /*0d20*/  UMOV UR5, 0x400 ;  /* 0x0000040000057882 */ /* 0x000fe20000000000 */
[----:B0-----:R-:W-:-:S02]  /*0d30*/  VIADD R8, R19, 0xd ;  /* 0x0000000d13087836 */ /* 0x001fc40000000000 */
[C---:B--2---:R-:W-:Y:S01]  /*0d40*/  VIADD R13, R19.reuse, 0xa ;  /* 0x0000000a130d7836 */ /* 0x044fe20000000000 */
[----:B------:R-:W-:Y:S01]  /*0d50*/  IADD3 R9, PT, PT, R19, 0xf, RZ ;  /* 0x0000000f13097810 */ /* 0x000fe20007ffe0ff */
[----:B-1----:R-:W-:-:S06]  /*0d60*/  ULEA UR5, UR7, UR5, 0x18 ;  /* 0x0000000507057291 */ /* 0x002fcc000f8ec0ff */
[----:B------:R-:W-:Y:S02]  /*0d70*/  LEA R21, R15, UR5, 0x2 ;  /* 0x000000050f157c11 */ /* 0x000fe4000f8e10ff */
[----:B------:R-:W-:Y:S02]  /*0d80*/  LEA R23, R17, UR5, 0x2 ;  /* 0x0000000511177c11 */ /* 0x000fe4000f8e10ff */
[C---:B------:R-:W-:Y:S01]  /*0d90*/  IADD3 R15, PT, PT, R19.reuse, 0xb, RZ ;  /* 0x0000000b130f7810 */ /* 0x040fe20007ffe0ff */
[----:B---3--:R-:W-:Y:S01]  /*0da0*/  @!P3 STS [R21+0x8], R11 ;  /* 0x0000080b1500b388 */ /* 0x008fe20000000800 */
[----:B------:R-:W-:Y:S01]  /*0db0*/  ISETP.GE.AND P3, PT, R8, UR6, PT ;  /* 0x0000000608007c0c */ /* 0x000fe2000bf66270 */
[----:B------:R-:W-:Y:S02]  /*0dc0*/  VIADD R8, R19, 0xe ;  /* 0x0000000e13087836 */ /* 0x000fe40000000000 */
[----:B----4-:R-:W-:Y:S01]  /*0dd0*/  @!P6 STS [R21], R14 ;  /* 0x0000000e1500e388 */ /* 0x010fe20000000800 */
[----:B------:R-:W-:-:S02]  /*0de0*/  ISETP.GE.AND P6, PT, R13, UR6, PT ;  /* 0x000000060d007c0c */ /* 0x000fc4000bfc6270 */
[----:B------:R-:W-:Y:S01]  /*0df0*/  IADD3 R13, PT, PT, R2, 0xc, R3 ;  /* 0x0000000c020d7810 */ /* 0x000fe20007ffe003 */
[----:B-----5:R0:W-:Y:S01]  /*0e00*/  @!P5 STS [R21+0x4], R10 ;  /* 0x0000040a1500d388 */ /* 0x0201e20000000800 */
[----:B------:R-:W-:-:S03]  /*0e10*/  ISETP.GE.AND P5, PT, R15, UR6, PT ;  /* 0x000000060f007c0c */ /* 0x000fc6000bfa6270 */
[----:B------:R1:W-:Y:S01]  /*0e20*/  @!P2 STS [R21+0xc], R16 ;  /* 0x00000c101500a388 */ /* 0x0003e20000000800 */
[----:B------:R-:W-:-:S03]  /*0e30*/  ISETP.GE.AND P2, PT, R8, UR6, PT ;  /* 0x0000000608007c0c */ /* 0x000fc6000bf46270 */
[----:B------:R3:W-:Y:S01]  /*0e40*/  @!P4 STS [R23], R18 ;  /* 0x000000121700c388 */ /* 0x0007e20000000800 */
[----:B------:R-:W-:-:S03]  /*0e50*/  ISETP.GE.AND P4, PT, R13, UR6, PT ;  /* 0x000000060d007c0c */ /* 0x000fc6000bf86270 */
[----:B------:R3:W-:Y:S01]  /*0e60*/  @!P1 STS [R23+0x4], R12 ;  /* 0x0000040c17009388 */ /* 0x0007e20000000800 */
[----:B------:R-:W-:Y:S01]  /*0e70*/  ISETP.GE.AND P1, PT, R9, UR6, PT ;  /* 0x0000000609007c0c */ /* 0x000fe2000bf26270 */
[C---:B------:R-:W-:Y:S02]  /*0e80*/  IMAD.WIDE R8, R13.reuse, 0x4, R4 ;  /* 0x000000040d087825 */ /* 0x040fe400078e0204 */
[----:B0-----:R-:W2:Y:S04]  /*0e90*/  @!P6 LDG.E R10, desc[UR36][R6.64+0x8] ;  /* 0x00000824060ae981 */ /* 0x001ea8000c1e1900 */
[----:B------:R-:W4:Y:S04]  /*0ea0*/  @!P5 LDG.E R11, desc[UR36][R6.64+0xc] ;  /* 0x00000c24060bd981 */ /* 0x000f28000c1e1900 */
[----:B------:R-:W5:Y:S04]  /*0eb0*/  @!P4 LDG.E R14, desc[UR36][R8.64] ;  /* 0x00000024080ec981 */ /* 0x000f68000c1e1900 */
[----:B------:R-:W3:Y:S04]  /*0ec0*/  @!P3 LDG.E R15, desc[UR36][R8.64+0x4] ;  /* 0x00000424080fb981 */ /* 0x000ee8000c1e1900 */
[----:B-1----:R-:W3:Y:S04]  /*0ed0*/  @!P2 LDG.E R16, desc[UR36][R8.64+0x8] ;  /* 0x000008240810a981 */ /* 0x002ee8000c1e1900 */
[----:B------:R-:W3:Y:S01]  /*0ee0*/  @!P1 LDG.E R17, desc[UR36][R8.64+0xc] ;  /* 0x00000c2408119981 */ /* 0x000ee2000c1e1900 */
[----:B------:R-:W-:Y:S01]  /*0ef0*/  LEA R13, R13, UR5, 0x2 ;  /* 0x000000050d0d7c11 */ /* 0x000fe2000f8e10ff */
[----:B------:R-:W-:-:S02]  /*0f00*/  VIADD R3, R3, 0x10 ;  /* 0x0000001003037836 */ /* 0x000fc40000000000 */
[----:B--2---:R1:W-:Y:S04]  /*0f10*/  @!P6 STS [R23+0x8], R10 ;  /* 0x0000080a1700e388 */ /* 0x0043e80000000800 */
[----:B----4-:R1:W-:Y:S04]  /*0f20*/  @!P5 STS [R23+0xc], R11 ;  /* 0x00000c0b1700d388 */ /* 0x0103e80000000800 */
[----:B-----5:R1:W-:Y:S04]  /*0f30*/  @!P4 STS [R13], R14 ;  /* 0x0000000e0d00c388 */ /* 0x0203e80000000800 */
[----:B---3--:R1:W-:Y:S04]  /*0f40*/  @!P3 STS [R13+0x4], R15 ;  /* 0x0000040f0d00b388 */ /* 0x0083e80000000800 */
[----:B------:R1:W-:Y:S04]  /*0f50*/  @!P2 STS [R13+0x8], R16 ;  /* 0x000008100d00a388 */ /* 0x0003e80000000800 */
[----:B------:R1:W-:Y:S01]  /*0f60*/  @!P1 STS [R13+0xc], R17 ;  /* 0x00000c110d009388 */ /* 0x0003e20000000800 */
[----:B------:R-:W-:-:S13]  /*0f70*/  ISETP.GE.AND P1, PT, R3, UR9, PT ;  /* 0x0000000903007c0c */ /* 0x000fda000bf26270 */
[----:B-1----:R-:W-:Y:S05]  /*0f80*/  @!P1 BRA `(.L_x_146) ;  /* 0xfffffff800c89947 */ /* 0x002fea000383ffff */
.L_x_145:
[----:B------:R-:W-:-:S04]  /*0f90*/  IADD3 R4, PT, PT, -R3, UR4, RZ ;  /* 0x0000000403047c10 */ /* 0x000fc8000fffe1ff */
[----:B------:R-:W-:-:S13]  /*0fa0*/  ISETP.GT.AND P1, PT, R4, 0x4, PT ;  /* 0x000000040400780c */ /* 0x000fda0003f24270 */
[----:B------:R-:W-:Y:S05]  /*0fb0*/  @!P1 BRA `(.L_x_147) ;  /* 0x0000000000ac9947 */ /* 0x000fea0003800000 */
[----:B0-----:R-:W0:Y:S01]  /*0fc0*/  LDC.64 R6, c[0x0][0x390] ;  /* 0x0000e400ff067b82 */ /* 0x001e220000000a00 */
[----:B------:R-:W-:-:S05]  /*0fd0*/  IMAD.IADD R11, R2, 0x1, R3 ;  /* 0x00000001020b7824 */ /* 0x000fca00078e0203 */
[C---:B------:R-:W-:Y:S01]  /*0fe0*/  ISETP.GE.AND P6, PT, R11.reuse, UR6, PT ;  /* 0x000000060b007c0c */ /* 0x040fe2000bfc6270 */
[----:B0-----:R-:W-:-:S12]  /*0ff0*/  IMAD.WIDE R4, R11, 0x4, R6 ;  /* 0x000000040b047825 */ /* 0x001fd800078e0206 */
[----:B------:R-:W2:Y:S01]  /*1000*/  @!P6 LDG.E R8, desc[UR36][R4.64] ;  /* 0x000000240408e981 */ /* 0x000ea2000c1e1900 */
[----:B------:R-:W0:Y:S01]  /*1010*/  S2UR UR7, SR_CgaCtaId ;  /* 0x00000000000779c3 */ /* 0x000e220000008800 */
[----:B------:R-:W-:Y:S01]  /*1020*/  IADD3 R17, PT, PT, R3, 0x4, RZ ;  /* 0x0000000403117810 */ /* 0x000fe20007ffe0ff */
[C---:B------:R-:W-:Y:S01]  /*1030*/  VIADD R3, R11.reuse, 0x1 ;  /* 0x000000010b037836 */ /* 0x040fe20000000000 */
[----:B------:R-:W-:Y:S01]  /*1040*/  UMOV UR5, 0x400 ;  /* 0x0000040000057882 */ /* 0x000fe20000000000 */
[C---:B------:R-:W-:Y:S01]  /*1050*/  VIADD R9, R11.reuse, 0x2 ;  /* 0x000000020b097836 */ /* 0x040fe20000000000 */
[----:B------:R-:W-:Y:S01]  /*1060*/  IADD3 R19, PT, PT, R2, R17, RZ ;  /* 0x0000001102137210 */ /* 0x000fe20007ffe0ff */
[----:B------:R-:W-:Y:S01]  /*1070*/  VIADD R10, R11, 0x3 ;  /* 0x000000030b0a7836 */ /* 0x000fe20000000000 */
[----:B------:R-:W-:Y:S02]  /*1080*/  ISETP.GE.AND P5, PT, R3, UR6, PT ;  /* 0x0000000603007c0c */ /* 0x000fe4000bfa6270 */
[----:B------:R-:W-:Y:S01]  /*1090*/  ISETP.GE.AND P4, PT, R9, UR6, PT ;  /* 0x0000000609007c0c */ /* 0x000fe2000bf86270 */
[C---:B------:R-:W-:Y:S01]  /*10a0*/  VIADD R3, R19.reuse, 0x1 ;  /* 0x0000000113037836 */ /* 0x040fe20000000000 */
[----:B------:R-:W-:Y:S01]  /*10b0*/  ISETP.GE.AND P3, PT, R10, UR6, PT ;  /* 0x000000060a007c0c */ /* 0x000fe2000bf66270 */
[C---:B------:R-:W-:Y:S01]  /*10c0*/  IMAD.WIDE R6, R19.reuse, 0x4, R6 ;  /* 0x0000000413067825 */ /* 0x040fe200078e0206 */
[----:B------:R-:W-:-:S02]  /*10d0*/  ISETP.GE.AND P2, PT, R19, UR6, PT ;  /* 0x0000000613007c0c */ /* 0x000fc4000bf46270 */
[----:B------:R-:W-:Y:S01]  /*10e0*/  ISETP.GE.AND P1, PT, R3, UR6, PT ;  /* 0x0000000603007c0c */ /* 0x000fe2000bf26270 */
[C---:B------:R-:W-:Y:S01]  /*10f0*/  VIADD R3, R19.reuse, 0x3 ;  /* 0x0000000313037836 */ /* 0x040fe20000000000 */
[----:B------:R-:W-:-:S04]  /*1100*/  IADD3 R9, PT, PT, R19, 0x2, RZ ;  /* 0x0000000213097810 */ /* 0x000fc80007ffe0ff */
[----:B------:R-:W-:Y:S01]  /*1110*/  ISETP.GE.AND P0, PT, R9, UR6, PT ;  /* 0x0000000609007c0c */ /* 0x000fe2000bf06270 */
[----:B------:R-:W3:Y:S01]  /*1120*/  @!P4 LDG.E R10, desc[UR36][R4.64+0x8] ;  /* 0x00000824040ac981 */ /* 0x000ee2000c1e1900 */
[----:B0-----:R-:W-:-:S03]  /*1130*/  ULEA UR5, UR7, UR5, 0x18 ;  /* 0x0000000507057291 */ /* 0x001fc6000f8ec0ff */
[----:B------:R-:W4:Y:S03]  /*1140*/  @!P5 LDG.E R9, desc[UR36][R4.64+0x4] ;  /* 0x000004240409d981 */ /* 0x000f26000c1e1900 */
[----:B------:R-:W-:Y:S01]  /*1150*/  LEA R16, R11, UR5, 0x2 ;  /* 0x000000050b107c11 */ /* 0x000fe2000f8e10ff */
[----:B------:R-:W5:Y:S04]  /*1160*/  @!P2 LDG.E R12, desc[UR36][R6.64] ;  /* 0x00000024060ca981 */ /* 0x000f68000c1e1900 */
[----:B------:R-:W5:Y:S04]  /*1170*/  @!P3 LDG.E R11, desc[UR36][R4.64+0xc] ;  /* 0x00000c24040bb981 */ /* 0x000f68000c1e1900 */
[----:B------:R-:W5:Y:S04]  /*1180*/  @!P1 LDG.E R13, desc[UR36][R6.64+0x4] ;  /* 0x00000424060d9981 */ /* 0x000f68000c1e1900 */
[----:B------:R-:W5:Y:S04]  /*1190*/  @!P0 LDG.E R14, desc[UR36][R6.64+0x8] ;  /* 0x00000824060e8981 */ /* 0x000f68000c1e1900 */
[----:B--2---:R1:W-:Y:S01]  /*11a0*/  @!P6 STS [R16], R8 ;  /* 0x000000081000e388 */ /* 0x0043e20000000800 */
[----:B------:R-:W-:-:S13]  /*11b0*/  ISETP.GE.AND P6, PT, R3, UR6, PT ;  /* 0x0000000603007c0c */ /* 0x000fda000bfc6270 */
[----:B------:R-:W2:Y:S01]  /*11c0*/  @!P6 LDG.E R15, desc[UR36][R6.64+0xc] ;  /* 0x00000c24060fe981 */ /* 0x000ea2000c1e1900 */
[----:B------:R-:W-:-:S03]  /*11d0*/  LEA R19, R19, UR5, 0x2 ;  /* 0x0000000513137c11 */ /* 0x000fc6000f8e10ff */
[----:B---3--:R1:W-:Y:S04]  /*11e0*/  @!P4 STS [R16+0x8], R10 ;  /* 0x0000080a1000c388 */ /* 0x0083e80000000800 */
[----:B----4-:R1:W-:Y:S04]  /*11f0*/  @!P5 STS [R16+0x4], R9 ;  /* 0x000004091000d388 */ /* 0x0103e80000000800 */
[----:B-----5:R1:W-:Y:S04]  /*1200*/  @!P3 STS [R16+0xc], R11 ;  /* 0x00000c0b1000b388 */ /* 0x0203e80000000800 */
[----:B------:R1:W-:Y:S04]  /*1210*/  @!P2 STS [R19], R12 ;  /* 0x0000000c1300a388 */ /* 0x0003e80000000800 */
[----:B------:R1:W-:Y:S01]  /*1220*/  @!P1 STS [R19+0x4], R13 ;  /* 0x0000040d13009388 */ /* 0x0003e20000000800 */
[----:B------:R-:W-:-:S03]  /*1230*/  VIADD R3, R17, 0x4 ;  /* 0x0000000411037836 */ /* 0x000fc60000000000 */
[----:B------:R1:W-:Y:S01]  /*1240*/  @!P0 STS [R19+0x8], R14 ;  /* 0x0000080e13008388 */ /* 0x0003e20000000800 */
[----:B------:R-:W-:-:S03]  /*1250*/  PLOP3.LUT P0, PT, PT, PT, PT, 0x8, 0x80 ;  /* 0x000000000080781c */ /* 0x000fc60003f0e170 */
[----:B--2---:R1:W-:Y:S10]  /*1260*/  @!P6 STS [R19+0xc], R15 ;  /* 0x00000c0f1300e388 */ /* 0x0043f40000000800 */
.L_x_147:
[----:B------:R-:W-:-:S13]  /*1270*/  ISETP.NE.OR P0, PT, R3, UR4, P0 ;  /* 0x0000000403007c0c */ /* 0x000fda0008705670 */
[----:B------:R-:W-:Y:S05]  /*1280*/  @!P0 BRA `(.L_x_143) ;  /* 0x0000000000648947 */ /* 0x000fea0003800000 */
.L_x_144:
[----:B------:R-:W2:Y:S01]  /*1290*/  S2UR UR7, SR_CgaCtaId ;  /* 0x00000000000779c3 */ /* 0x000ea20000008800 */
[----:B------:R-:W-:-:S07]  /*12a0*/  UMOV UR5, 0x400 ;  /* 0x0000040000057882 */ /* 0x000fce0000000000 */
[----:B0-----:R-:W0:Y:S01]  /*12b0*/  LDC.64 R6, c[0x0][0x390] ;  /* 0x0000e400ff067b82 */ /* 0x001e220000000a00 */
[----:B--2---:R-:W-:-:S12]  /*12c0*/  ULEA UR5, UR7, UR5, 0x18 ;  /* 0x0000000507057291 */ /* 0x004fd8000f8ec0ff */
.L_x_148:
[----:B01----:R-:W-:-:S04]  /*12d0*/  IADD3 R13, PT, PT, R2, R3, RZ ;  /* 0x00000003020d7210 */ /* 0x003fc80007ffe0ff */
[C---:B------:R-:W-:Y:S01]  /*12e0*/  IADD3 R8, PT, PT, R13.reuse, 0x3, RZ ;  /* 0x000000030d087810 */ /* 0x040fe20007ffe0ff */
[C---:B------:R-:W-:Y:S01]  /*12f0*/  VIADD R4, R13.reuse, 0x1 ;  /* 0x000000010d047836 */ /* 0x040fe20000000000 */
[C---:B------:R-:W-:Y:S01]  /*1300*/  ISETP.GE.AND P0, PT, R13.reuse, UR6, PT ;  /* 0x000000060d007c0c */ /* 0x040fe2000bf06270 */
[----:B------:R-:W-:Y:S01]  /*1310*/  VIADD R5, R13, 0x2 ;  /* 0x000000020d057836 */ /* 0x000fe20000000000 */
[----:B------:R-:W-:Y:S02]  /*1320*/  ISETP.GE.AND P3, PT, R8, UR6, PT ;  /* 0x0000000608007c0c */ /* 0x000fe4000bf66270 */
[----:B------:R-:W-:Y:S02]  /*1330*/  ISETP.GE.AND P1, PT, R4, UR6, PT ;  /* 0x0000000604007c0c */ /* 0x000fe4000bf26270 */
[----:B------:R-:W-:Y:S01]  /*1340*/  ISETP.GE.AND P2, PT, R5, UR6, PT ;  /* 0x0000000605007c0c */ /* 0x000fe2000bf46270 */
[----:B0-----:R-:W-:-:S06]  /*1350*/  IMAD.WIDE R4, R13, 0x4, R6 ;  /* 0x000000040d047825 */ /* 0x001fcc00078e0206 */
[----:B------:R-:W2:Y:S04]  /*1360*/  @!P0 LDG.E R8, desc[UR36][R4.64] ;  /* 0x0000002404088981 */ /* 0x000ea8000c1e1900 */
[----:B------:R-:W3:Y:S04]  /*1370*/  @!P1 LDG.E R9, desc[UR36][R4.64+0x4] ;  /* 0x0000042404099981 */ /* 0x000ee8000c1e1900 */
[----:B------:R-:W4:Y:S04]  /*1380*/  @!P2 LDG.E R10, desc[UR36][R4.64+0x8] ;  /* 0x00000824040aa981 */ /* 0x000f28000c1e1900 */
[----:B------:R-:W5:Y:S01]  /*1390*/  @!P3 LDG.E R11, desc[UR36][R4.64+0xc] ;  /* 0x00000c24040bb981 */ /* 0x000f62000c1e1900 */
[----:B------:R-:W-:Y:S01]  /*13a0*/  LEA R13, R13, UR5, 0x2 ;  /* 0x000000050d0d7c11 */ /* 0x000fe2000f8e10ff */
[----:B------:R-:W-:-:S04]  /*13b0*/  VIADD R3, R3, 0x4 ;  /* 0x0000000403037836 */ /* 0x000fc80000000000 */
[----:B--2---:R0:W-:Y:S01]  /*13c0*/  @!P0 STS [R13], R8 ;  /* 0x000000080d008388 */ /* 0x0041e20000000800 */
[----:B------:R-:W-:-:S03]  /*13d0*/  ISETP.NE.AND P0, PT, R3, UR4, PT ;  /* 0x0000000403007c0c */ /* 0x000fc6000bf05270 */
[----:B---3--:R0:W-:Y:S04]  /*13e0*/  @!P1 STS [R13+0x4], R9 ;  /* 0x000004090d009388 */ /* 0x0081e80000000800 */
[----:B----4-:R0:W-:Y:S04]  /*13f0*/  @!P2 STS [R13+0x8], R10 ;  /* 0x0000080a0d00a388 */ /* 0x0101e80000000800 */
[----:B-----5:R0:W-:Y:S02]  /*1400*/  @!P3 STS [R13+0xc], R11 ;  /* 0x00000c0b0d00b388 */ /* 0x0201e40000000800 */
[----:B------:R-:W-:Y:S05]  /*1410*/  @P0 BRA `(.L_x_148) ;  /* 0xfffffffc00ac0947 */ /* 0x000fea000383ffff */
.L_x_143:
[----:B------:R-:W-:-:S09]  /*1420*/  UISETP.NE.AND UP0, UPT, UR8, URZ, UPT ;  /* 0x000000ff0800728c */ /* 0x000fd2000bf05270 */
[----:B------:R-:W-:Y:S05]  /*1430*/  BRA.U !UP0, `(.L_x_142) ;  /* 0x00000001083c7547 */ /* 0x000fea000b800000 */
[----:B------:R-:W-:-:S05]  /*1440*/  UMOV UR5, URZ ;  /* 0x000000ff00057c82 */ /* 0x000fca0008000000 */
.L_x_149:
[----:B-1234-:R-:W-:-:S05]  /*1450*/  VIADD R3, R2, UR4 ;  /* 0x0000000402037c36 */ /* 0x01efca0008000000 */
[----:B------:R-:W-:-:S13]  /*1460*/  ISETP.GE.AND P0, PT, R3, UR6, PT ;  /* 0x0000000603007c0c */ /* 0x000fda000bf06270 */
[----:B------:R-:W1:Y:S02]  /*1470*/  @!P0 LDC.64 R4, c[0x0][0x390] ;  /* 0x0000e400ff048b82 */ /* 0x000e640000000a00 */
[----:B-1----:R-:W-:-:S06]  /*1480*/  @!P0 IMAD.WIDE R4, R3, 0x4, R4 ;  /* 0x0000000403048825 */ /* 0x002fcc00078e0204 */
[----:B------:R-:W2:Y:S01]  /*1490*/  @!P0 LDG.E R4, desc[UR36][R4.64] ;  /* 0x0000002404048981 */ /* 0x000ea2000c1e1900 */
[----:B0-----:R-:W-:Y:S01]  /*14a0*/  @!P0 MOV R6, 0x400 ;  /* 0x0000040000068802 */ /* 0x001fe20000000f00 */
[----:B------:R-:W-:Y:S01]  /*14b0*/  UIADD3 UR5, UPT, UPT, UR5, 0x1, URZ ;  /* 0x0000000105057890 */ /* 0x000fe2000fffe0ff */
[----:B------:R-:W0:Y:S01]  /*14c0*/  @!P0 S2R R7, SR_CgaCtaId ;  /* 0x0000000000078919 */ /* 0x000e220000008800 */
[----:B------:R-:W-:Y:S02]  /*14d0*/  UIADD3 UR4, UPT, UPT, UR4, 0x1, URZ ;  /* 0x0000000104047890 */ /* 0x000fe4000fffe0ff */
[----:B------:R-:W-:Y:S01]  /*14e0*/  UISETP.NE.AND UP0, UPT, UR5, UR8, UPT ;  /* 0x000000080500728c */ /* 0x000fe2000bf05270 */
[----:B0-----:R-:W-:-:S04]  /*14f0*/  @!P0 LEA R6, R7, R6, 0x18 ;  /* 0x0000000607068211 */ /* 0x001fc800078ec0ff */
[----:B------:R-:W-:-:S05]  /*1500*/  @!P0 LEA R3, R3, R6, 0x2 ;  /* 0x0000000603038211 */ /* 0x000fca00078e10ff */
[----:B--2---:R4:W-:Y:S01]  /*1510*/  @!P0 STS [R3], R4 ;  /* 0x0000000403008388 */ /* 0x0049e20000000800 */
[----:B------:R-:W-:Y:S05]  /*1520*/  BRA.U UP0, `(.L_x_149) ;  /* 0xfffffffd00c87547 */ /* 0x000fea000b83ffff */
.L_x_142:
[----:B------:R-:W-:Y:S05]  /*1530*/  BSYNC.RECONVERGENT B0 ;  /* 0x0000000000007941 */ /* 0x000fea0003800200 */
.L_x_140:
[----:B------:R-:W5:Y:S01]  /*1540*/  LDCU.64 UR4, c[0x0][0x3b8] ;  /* 0x00007700ff0477ac */ /* 0x000f620008000a00 */
[----:B------:R-:W-:Y:S01]  /*1550*/  BSSY.RECONVERGENT B0, `(.L_x_150) ;  /* 0x00000d4000007945 */ /* 0x000fe20003800200 */
[----:B------:R-:W0:Y:S01]  /*1560*/  LDCU UR6, c[0x0][0x3c0] ;  /* 0x00007800ff0677ac */ /* 0x000e220008000800 */
[----:B-----5:R-:W-:-:S04]  /*1570*/  UIMAD UR41, UR4, UR5, URZ ;  /* 0x00000005042972a4 */ /* 0x020fc8000f8e02ff */
[----:B0-----:R-:W-:-:S04]  /*1580*/  UIMAD UR6, UR41, UR6, URZ ;  /* 0x00000006290672a4 */ /* 0x001fc8000f8e02ff */
[----:B------:R-:W-:-:S09]  /*1590*/  UISETP.GT.AND UP0, UPT, UR6, 0x80, UPT ;  /* 0x000000800600788c */ /* 0x000fd2000bf04270 */
[----:B------:R-:W-:Y:S05]  /*15a0*/  BRA.U UP0, `(.L_x_151) ;  /* 0x0000000100307547 */ /* 0x000fea000b800000 */
[----:B------:R-:W-:-:S13]  /*15b0*/  ISETP.GE.U32.AND P0, PT, R0, UR6, PT ;  /* 0x0000000600007c0c */ /* 0x000fda000bf06070 */
[----:B------:R-:W-:Y:S05]  /*15c0*/  @P0 BRA `(.L_x_152) ;  /* 0x0000000c00300947 */ /* 0x000fea0003800000 */
[----:B-1234-:R-:W0:Y:S02]  /*15d0*/  LDC.64 R2, c[0x0][0x398] ;  /* 0x0000e600ff027b82 */ /* 0x01ee240000000a00 */
[----:B0-----:R-:W-:-:S06]  /*15e0*/  IMAD.WIDE.U32 R2, R0, 0x4, R2 ;  /* 0x0000000400027825 */ /* 0x001fcc00078e0002 */
[----:B------:R-:W2:Y:S01]  /*15f0*/  LDG.E R2, desc[UR36][R2.64] ;  /* 0x0000002402027981 */ /* 0x000ea2000c1e1900 */
[----:B------:R-:W0:Y:S01]  /*1600*/  S2UR UR5, SR_CgaCtaId ;  /* 0x00000000000579c3 */ /* 0x000e220000008800 */
[----:B------:R-:W-:Y:S02]  /*1610*/  UMOV UR4, 0x400 ;  /* 0x0000040000047882 */ /* 0x000fe40000000000 */
[----:B------:R-:W-:-:S04]  /*1620*/  UIADD3 UR4, UPT, UPT, UR4, 0x4b0, URZ ;  /* 0x000004b004047890 */ /* 0x000fc8000fffe0ff */
[----:B0-----:R-:W-:-:S06]  /*1630*/  ULEA UR4, UR5, UR4, 0x18 ;  /* 0x0000000405047291 */ /* 0x001fcc000f8ec0ff */
[----:B------:R-:W-:-:S05]  /*1640*/  LEA R5, R0, UR4, 0x2 ;  /* 0x0000000400057c11 */ /* 0x000fca000f8e10ff */
[----:B--2---:R0:W-:Y:S01]  /*1650*/  STS [R5], R2 ;  /* 0x0000000205007388 */ /* 0x0041e20000000800 */
[----:B------:R-:W-:Y:S05]  /*1660*/  BRA `(.L_x_152) ;  /* 0x0000000c00087947 */ /* 0x000fea0003800000 */
.L_x_151:
[----:B------:R-:W-:Y:S02]  /*1670*/  UISETP.GE.U32.AND UP0, UPT, UR6, 0x181, UPT ;  /* 0x000001810600788c */ /* 0x000fe4000bf06070 */
[----:B------:R-:W-:-:S04]  /*1680*/  UIADD3 UR4, UPT, UPT, UR6, 0x7f, URZ ;  /* 0x0000007f06047890 */ /* 0x000fc8000fffe0ff */
[----:B------:R-:W-:-:S03]  /*1690*/  USHF.R.U32.HI UR5, URZ, 0x7, UR4 ;  /* 0x00000007ff057899 */ /* 0x000fc60008011604 */
[----:B------:R-:W-:Y:S01]  /*16a0*/  UMOV UR4, URZ ;  /* 0x000000ff00047c82 */ /* 0x000fe20008000000 */
[----:B------:R-:W-:Y:S02]  /*16b0*/  ULOP3.LUT UR8, UR5, 0x3, URZ, 0xc0, !UPT ;  /* 0x0000000305087892 */ /* 0x000fe4000f8ec0ff */
[----:B-1----:R-:W-:Y:S01]  /*16c0*/  IMAD R2, R0, UR5, RZ ;  /* 0x0000000500027c24 */ /* 0x002fe2000f8e02ff */
[----:B------:R-:W-:Y:S09]  /*16d0*/  BRA.U !UP0, `(.L_x_153) ;  /* 0x0000000908a47547 */ /* 0x000ff2000b800000 */
[----:B------:R-:W-:Y:S01]  /*16e0*/  ULOP3.LUT UR4, UR5, 0xfffffc, URZ, 0xc0, !UPT ;  /* 0x00fffffc05047892 */ /* 0x000fe2000f8ec0ff */
[----:B--234-:R-:W-:-:S03]  /*16f0*/  IMAD.MOV.U32 R3, RZ, RZ, RZ ;  /* 0x000000ffff037224 */ /* 0x01cfc600078e00ff */
[----:B------:R-:W-:-:S09]  /*1700*/  UISETP.GT.AND UP0, UPT, UR4, URZ, UPT ;  /* 0x000000ff0400728c */ /* 0x000fd2000bf04270 */
[----:B------:R-:W-:Y:S05]  /*1710*/  BRA.U !UP0, `(.L_x_154) ;  /* 0x00000009082c7547 */ /* 0x000fea000b800000 */
[----:B------:R-:W-:Y:S02]  /*1720*/  IADD3 R4, PT, PT, -R3, UR4, RZ ;  /* 0x0000000403047c10 */ /* 0x000fe4000fffe1ff */
[----:B------:R-:W-:Y:S02]  /*1730*/  PLOP3.LUT P0, PT, PT, PT, PT, 0x80, 0x8 ;  /* 0x000000000008781c */ /* 0x000fe40003f0f070 */
[----:B------:R-:W-:-:S13]  /*1740*/  ISETP.GT.AND P1, PT, R4, 0xc, PT ;  /* 0x0000000c0400780c */ /* 0x000fda0003f24270 */
[----:B------:R-:W-:Y:S05]  /*1750*/  @!P1 BRA `(.L_x_155) ;  /* 0x0000000400589947 */ /* 0x000fea0003800000 */
[----:B------:R-:W0:Y:S01]  /*1760*/  S2UR UR7, SR_CgaCtaId ;  /* 0x00000000000779c3 */ /* 0x000e220000008800 */
[----:B------:R-:W-:Y:S01]  /*1770*/  UMOV UR5, 0x400 ;  /* 0x0000040000057882 */ /* 0x000fe20000000000 */
[----:B------:R-:W-:Y:S01]  /*1780*/  PLOP3.LUT P0, PT, PT, PT, PT, 0x8, 0x80 ;  /* 0x000000000080781c */ /* 0x000fe20003f0e170 */
[----:B------:R-:W-:Y:S02]  /*1790*/  UIADD3 UR5, UPT, UPT, UR5, 0x4b0, URZ ;  /* 0x000004b005057890 */ /* 0x000fe4000fffe0ff */
[----:B------:R-:W-:-:S03]  /*17a0*/  UIADD3 UR9, UPT, UPT, UR4, -0xc, URZ ;  /* 0xfffffff404097890 */ /* 0x000fc6000fffe0ff */
[----:B------:R-:W1:Y:S01]  /*17b0*/  LDC.64 R4, c[0x0][0x398] ;  /* 0x0000e600ff047b82 */ /* 0x000e620000000a00 */
[----:B0-----:R-:W-:-:S12]  /*17c0*/  ULEA UR5, UR7, UR5, 0x18 ;  /* 0x0000000507057291 */ /* 0x001fd8000f8ec0ff */
.L_x_156:
[----:B------:R-:W-:-:S04]  /*17d0*/  IMAD.IADD R19, R2, 0x1, R3 ;  /* 0x0000000102137824 */ /* 0x000fc800078e0203 */
[C---:B------:R-:W-:Y:S01]  /*17e0*/  VIADD R7, R19.reuse, 0x2 ;  /* 0x0000000213077836 */ /* 0x040fe20000000000 */
[C---:B------:R-:W-:Y:S01]  /*17f0*/  ISETP.GE.AND P3, PT, R19.reuse, UR6, PT ;  /* 0x0000000613007c0c */ /* 0x040fe2000bf66270 */
[C---:B------:R-:W-:Y:S01]  /*1800*/  VIADD R8, R19.reuse, 0x3 ;  /* 0x0000000313087836 */ /* 0x040fe20000000000 */
[----:B------:R-:W-:Y:S02]  /*1810*/  IADD3 R6, PT, PT, R19, 0x1, RZ ;  /* 0x0000000113067810 */ /* 0x000fe40007ffe0ff */
[----:B------:R-:W-:Y:S02]  /*1820*/  ISETP.GE.AND P4, PT, R7, UR6, PT ;  /* 0x0000000607007c0c */ /* 0x000fe4000bf86270 */
[----:B------:R-:W-:Y:S01]  /*1830*/  ISETP.GE.AND P2, PT, R6, UR6, PT ;  /* 0x0000000606007c0c */ /* 0x000fe2000bf46270 */
[----:B-1----:R-:W-:Y:S01]  /*1840*/  IMAD.WIDE R6, R19, 0x4, R4 ;  /* 0x0000000413067825 */ /* 0x002fe200078e0204 */
[----:B------:R-:W-:-:S05]  /*1850*/  ISETP.GE.AND P1, PT, R8, UR6, PT ;  /* 0x0000000608007c0c */ /* 0x000fca000bf26270 */
[----:B------:R-:W2:Y:S04]  /*1860*/  @!P3 LDG.E R10, desc[UR36][R6.64] ;  /* 0x00000024060ab981 */ /* 0x000ea8000c1e1900 */
        /* <DEDUP_REMOVED lines=9> */
[----:B------:R-:W-:Y:S02]  /*1900*/  IADD3 R17, PT, PT, R2, 0x8, R3 ;  /* 0x0000000802117810 */ /* 0x000fe40007ffe003 */
[----:B------:R-:W-:Y:S02]  /*1910*/  ISETP.GE.AND P5, PT, R8, UR6, PT ;  /* 0x0000000608007c0c */ /* 0x000fe4000bfa6270 */
[----:B0-----:R-:W-:Y:S01]  /*1920*/  IADD3 R6, PT, PT, R19, 0x9, RZ ;  /* 0x0000000913067810 */ /* 0x001fe20007ffe0ff */
[----:B--2---:R-:W-:Y:S01]  /*1930*/  @!P3 STS [R20], R10 ;  /* 0x0000000a1400b388 */ /* 0x004fe20000000800 */
[----:B------:R-:W-:-:S03]  /*1940*/  ISETP.GE.AND P3, PT, R9, UR6, PT ;  /* 0x0000000609007c0c */ /* 0x000fc6000bf66270 */
[----:B---3--:R-:W-:Y:S01]  /*1950*/  @!P4 STS [R20+0x8], R12 ;  /* 0x0000080c1400c388 */ /* 0x008fe20000000800 */
[----:B------:R-:W-:-:S03]  /*1960*/  ISETP.GE.AND P4, PT, R17, UR6, PT ;  /* 0x0000000611007c0c */ /* 0x000fc6000bf86270 */
[----:B----4-:R0:W-:Y:S01]  /*1970*/  @!P2 STS [R20+0x4], R11 ;  /* 0x0000040b1400a388 */ /* 0x0101e20000000800 */
[----:B------:R-:W-:Y:S01]  /*1980*/  ISETP.GE.AND P2, PT, R14, UR6, PT ;  /* 0x000000060e007c0c */ /* 0x000fe2000bf46270 */
[--C-:B------:R-:W-:Y:S02]  /*1990*/  IMAD.WIDE R8, R15, 0x4, R4.reuse ;  /* 0x000000040f087825 */ /* 0x100fe400078e0204 */
[----:B-----5:R1:W-:Y:S01]  /*19a0*/  @!P1 STS [R20+0xc], R13 ;  /* 0x00000c0d14009388 */ /* 0x0203e20000000800 */
[----:B------:R-:W-:Y:S01]  /*19b0*/  ISETP.GE.AND P1, PT, R6, UR6, PT ;  /* 0x0000000606007c0c */ /* 0x000fe2000bf26270 */
[----:B------:R-:W-:Y:S02]  /*19c0*/  IMAD.WIDE R6, R17, 0x4, R4 ;  /* 0x0000000411067825 */ /* 0x000fe400078e0204 */
[----:B------:R-:W2:Y:S04]  /*19d0*/  @!P6 LDG.E R14, desc[UR36][R8.64] ;  /* 0x00000024080ee981 */ /* 0x000ea8000c1e1900 */
[----:B0-----:R-:W3:Y:S04]  /*19e0*/  @!P3 LDG.E R11, desc[UR36][R8.64+0x8] ;  /* 0x00000824080bb981 */ /* 0x001ee8000c1e1900 */
[----:B------:R-:W4:Y:S04]  /*19f0*/  @!P5 LDG.E R10, desc[UR36][R8.64+0x4] ;  /* 0x00000424080ad981 */ /* 0x000f28000c1e1900 */
[----:B------:R0:W5:Y:S04]  /*1a00*/  @!P2 LDG.E R16, desc[UR36][R8.64+0xc] ;  /* 0x00000c240810a981 */ /* 0x000168000c1e1900 */
[----:B------:R-:W5:Y:S04]  /*1a10*/  @!P4 LDG.E R18, desc[UR36][R6.64] ;  /* 0x000000240612c981 */ /* 0x000f68000c1e1900 */
[----:B------:R-:W5:Y:S01]  /*1a20*/  @!P1 LDG.E R12, desc[UR36][R6.64+0x4] ;  /* 0x00000424060c9981 */ /* 0x000f62000c1e1900 */
[----:B------:R-:W0:Y:S01]  /*1a30*/  S2UR UR7, SR_CgaCtaId ;  /* 0x00000000000779c3 */ /* 0x000e220000008800 */
[----:B------:R-:W-:-:S02]  /*1a40*/  UMOV UR5, 0x400 ;  /* 0x0000040000057882 */ /* 0x000fc40000000000 */
[----:B------:R-:W-:Y:S01]  /*1a50*/  UIADD3 UR5, UPT, UPT, UR5, 0x4b0, URZ ;  /* 0x000004b005057890 */ /* 0x000fe2000fffe0ff */
[C---:B-1----:R-:W-:Y:S01]  /*1a60*/  VIADD R13, R19.reuse, 0xa ;  /* 0x0000000a130d7836 */ /* 0x042fe20000000000 */
[C---:B0-----:R-:W-:Y:S01]  /*1a70*/  IADD3 R8, PT, PT, R19.reuse, 0xd, RZ ;  /* 0x0000000d13087810 */ /* 0x041fe20007ffe0ff */
[----:B------:R-:W-:Y:S01]  /*1a80*/  VIADD R9, R19, 0xf ;  /* 0x0000000f13097836 */ /* 0x000fe20000000000 */
[----:B------:R-:W-:-:S06]  /*1a90*/  ULEA UR5, UR7, UR5, 0x18 ;  /* 0x0000000507057291 */ /* 0x000fcc000f8ec0ff */
[----:B------:R-:W-:Y:S01]  /*1aa0*/  LEA R21, R15, UR5, 0x2 ;  /* 0x000000050f157c11 */ /* 0x000fe2000f8e10ff */
[----:B------:R-:W-:Y:S01]  /*1ab0*/  VIADD R15, R19, 0xb ;  /* 0x0000000b130f7836 */ /* 0x000fe20000000000 */
[----:B------:R-:W-:-:S03]  /*1ac0*/  LEA R23, R17, UR5, 0x2 ;  /* 0x0000000511177c11 */ /* 0x000fc6000f8e10ff */
[----:B--2---:R-:W-:Y:S01]  /*1ad0*/  @!P6 STS [R21], R14 ;  /* 0x0000000e1500e388 */ /* 0x004fe20000000800 */
[----:B------:R-:W-:-:S03]  /*1ae0*/  ISETP.GE.AND P6, PT, R13, UR6, PT ;  /* 0x000000060d007c0c */ /* 0x000fc6000bfc6270 */
[----:B---3--:R-:W-:Y:S01]  /*1af0*/  @!P3 STS [R21+0x8], R11 ;  /* 0x0000080b1500b388 */ /* 0x008fe20000000800 */
[----:B------:R-:W-:Y:S01]  /*1b00*/  ISETP.GE.AND P3, PT, R8, UR6, PT ;  /* 0x0000000608007c0c */ /* 0x000fe2000bf66270 */
[----:B------:R-:W-:Y:S01]  /*1b10*/  VIADD R8, R19, 0xe ;  /* 0x0000000e13087836 */ /* 0x000fe20000000000 */
[----:B------:R-:W-:Y:S01]  /*1b20*/  IADD3 R13, PT, PT, R2, 0xc, R3 ;  /* 0x0000000c020d7810 */ /* 0x000fe20007ffe003 */
[----:B----4-:R0:W-:Y:S01]  /*1b30*/  @!P5 STS [R21+0x4], R10 ;  /* 0x0000040a1500d388 */ /* 0x0101e20000000800 */
[----:B------:R-:W-:-:S03]  /*1b40*/  ISETP.GE.AND P5, PT, R15, UR6, PT ;  /* 0x000000060f007c0c */ /* 0x000fc6000bfa6270 */
[----:B-----5:R1:W-:Y:S01]  /*1b50*/  @!P2 STS [R21+0xc], R16 ;  /* 0x00000c101500a388 */ /* 0x0203e20000000800 */
[----:B------:R-:W-:-:S03]  /*1b60*/  ISETP.GE.AND P2, PT, R8, UR6, PT ;  /* 0x0000000608007c0c */ /* 0x000fc6000bf46270 */
[----:B------:R2:W-:Y:S01]  /*1b70*/  @!P4 STS [R23], R18 ;  /* 0x000000121700c388 */ /* 0x0005e20000000800 */
[----:B------:R-:W-:-:S03]  /*1b80*/  ISETP.GE.AND P4, PT, R13, UR6, PT ;  /* 0x000000060d007c0c */ /* 0x000fc6000bf86270 */
[----:B------:R2:W-:Y:S01]  /*1b90*/  @!P1 STS [R23+0x4], R12 ;  /* 0x0000040c17009388 */ /* 0x0005e20000000800 */
[----:B------:R-:W-:Y:S01]  /*1ba0*/  ISETP.GE.AND P1, PT, R9, UR6, PT ;  /* 0x0000000609007c0c */ /* 0x000fe2000bf26270 */
[C---:B------:R-:W-:Y:S02]  /*1bb0*/  IMAD.WIDE R8, R13.reuse, 0x4, R4 ;  /* 0x000000040d087825 */ /* 0x040fe400078e0204 */
[----:B0-----:R-:W3:Y:S04]  /*1bc0*/  @!P6 LDG.E R10, desc[UR36][R6.64+0x8] ;  /* 0x00000824060ae981 */ /* 0x001ee8000c1e1900 */
[----:B------:R-:W4:Y:S04]  /*1bd0*/  @!P5 LDG.E R11, desc[UR36][R6.64+0xc] ;  /* 0x00000c24060bd981 */ /* 0x000f28000c1e1900 */
[----:B------:R-:W5:Y:S04]  /*1be0*/  @!P4 LDG.E R14, desc[UR36][R8.64] ;  /* 0x00000024080ec981 */ /* 0x000f68000c1e1900 */
[----:B------:R-:W2:Y:S04]  /*1bf0*/  @!P3 LDG.E R15, desc[UR36][R8.64+0x4] ;  /* 0x00000424080fb981 */ /* 0x000ea8000c1e1900 */
[----:B-1----:R-:W2:Y:S04]  /*1c00*/  @!P2 LDG.E R16, desc[UR36][R8.64+0x8] ;  /* 0x000008240810a981 */ /* 0x002ea8000c1e1900 */
[----:B------:R-:W2:Y:S01]  /*1c10*/  @!P1 LDG.E R17, desc[UR36][R8.64+0xc] ;  /* 0x00000c2408119981 */ /* 0x000ea2000c1e1900 */
[----:B------:R-:W-:-:S02]  /*1c20*/  LEA R13, R13, UR5, 0x2 ;  /* 0x000000050d0d7c11 */ /* 0x000fc4000f8e10ff */
[----:B------:R-:W-:Y:S01]  /*1c30*/  IADD3 R3, PT, PT, R3, 0x10, RZ ;  /* 0x0000001003037810 */ /* 0x000fe20007ffe0ff */
[----:B---3--:R0:W-:Y:S04]  /*1c40*/  @!P6 STS [R23+0x8], R10 ;  /* 0x0000080a1700e388 */ /* 0x0081e80000000800 */
[----:B----4-:R0:W-:Y:S04]  /*1c50*/  @!P5 STS [R23+0xc], R11 ;  /* 0x00000c0b1700d388 */ /* 0x0101e80000000800 */
[----:B-----5:R0:W-:Y:S04]  /*1c60*/  @!P4 STS [R13], R14 ;  /* 0x0000000e0d00c388 */ /* 0x0201e80000000800 */
[----:B--2---:R0:W-:Y:S04]  /*1c70*/  @!P3 STS [R13+0x4], R15 ;  /* 0x0000040f0d00b388 */ /* 0x0041e80000000800 */
[----:B------:R0:W-:Y:S04]  /*1c80*/  @!P2 STS [R13+0x8], R16 ;  /* 0x000008100d00a388 */ /* 0x0001e80000000800 */
[----:B------:R0:W-:Y:S01]  /*1c90*/  @!P1 STS [R13+0xc], R17 ;  /* 0x00000c110d009388 */ /* 0x0001e20000000800 */
[----:B------:R-:W-:-:S13]  /*1ca0*/  ISETP.GE.AND P1, PT, R3, UR9, PT ;  /* 0x0000000903007c0c */ /* 0x000fda000bf26270 */
[----:B0-----:R-:W-:Y:S05]  /*1cb0*/  @!P1 BRA `(.L_x_156) ;  /* 0xfffffff800c49947 */ /* 0x001fea000383ffff */
.L_x_155:
[----:B------:R-:W-:-:S04]  /*1cc0*/  IADD3 R4, PT, PT, -R3, UR4, RZ ;  /* 0x0000000403047c10 */ /* 0x000fc8000fffe1ff */
[----:B------:R-:W-:-:S13]  /*1cd0*/  ISETP.GT.AND P1, PT, R4, 0x4, PT ;  /* 0x000000040400780c */ /* 0x000fda0003f24270 */
[----:B------:R-:W-:Y:S05]  /*1ce0*/  @!P1 BRA `(.L_x_157) ;  /* 0x0000000000b09947 */ /* 0x000fea0003800000 */
[----:B------:R-:W0:Y:S01]  /*1cf0*/  LDC.64 R6, c[0x0][0x398] ;  /* 0x0000e600ff067b82 */ /* 0x000e220000000a00 */
[----:B------:R-:W-:-:S05]  /*1d00*/  IMAD.IADD R11, R2, 0x1, R3 ;  /* 0x00000001020b7824 */ /* 0x000fca00078e0203 */
[C---:B------:R-:W-:Y:S01]  /*1d10*/  ISETP.GE.AND P6, PT, R11.reuse, UR6, PT ;  /* 0x000000060b007c0c */ /* 0x040fe2000bfc6270 */
[----:B0-----:R-:W-:-:S12]  /*1d20*/  IMAD.WIDE R4, R11, 0x4, R6 ;  /* 0x000000040b047825 */ /* 0x001fd800078e0206 */
[----:B------:R-:W2:Y:S01]  /*1d30*/  @!P6 LDG.E R8, desc[UR36][R4.64] ;  /* 0x000000240408e981 */ /* 0x000ea2000c1e1900 */
[----:B------:R-:W0:Y:S01]  /*1d40*/  S2UR UR7, SR_CgaCtaId ;  /* 0x00000000000779c3 */ /* 0x000e220000008800 */
[----:B------:R-:W-:Y:S01]  /*1d50*/  VIADD R17, R3, 0x4 ;  /* 0x0000000403117836 */ /* 0x000fe20000000000 */
[----:B------:R-:W-:Y:S01]  /*1d60*/  UMOV UR5, 0x400 ;  /* 0x0000040000057882 */ /* 0x000fe20000000000 */
[C---:B------:R-:W-:Y:S01]  /*1d70*/  IADD3 R3, PT, PT, R11.reuse, 0x1, RZ ;  /* 0x000000010b037810 */ /* 0x040fe20007ffe0ff */
[----:B------:R-:W-:Y:S01]  /*1d80*/  UIADD3 UR5, UPT, UPT, UR5, 0x4b0, URZ ;  /* 0x000004b005057890 */ /* 0x000fe2000fffe0ff */
[C---:B------:R-:W-:Y:S01]  /*1d90*/  VIADD R9, R11.reuse, 0x2 ;  /* 0x000000020b097836 */ /* 0x040fe20000000000 */
[----:B------:R-:W-:Y:S01]  /*1da0*/  IADD3 R19, PT, PT, R2, R17, RZ ;  /* 0x0000001102137210 */ /* 0x000fe20007ffe0ff */
[----:B------:R-:W-:Y:S01]  /*1db0*/  VIADD R10, R11, 0x3 ;  /* 0x000000030b0a7836 */ /* 0x000fe20000000000 */
[----:B------:R-:W-:Y:S02]  /*1dc0*/  ISETP.GE.AND P5, PT, R3, UR6, PT ;  /* 0x0000000603007c0c */ /* 0x000fe4000bfa6270 */
[----:B------:R-:W-:Y:S01]  /*1dd0*/  ISETP.GE.AND P4, PT, R9, UR6, PT ;  /* 0x0000000609007c0c */ /* 0x000fe2000bf86270 */
[C---:B------:R-:W-:Y:S01]  /*1de0*/  VIADD R3, R19.reuse, 0x1 ;  /* 0x0000000113037836 */ /* 0x040fe20000000000 */
[----:B------:R-:W-:Y:S01]  /*1df0*/  ISETP.GE.AND P3, PT, R10, UR6, PT ;  /* 0x000000060a007c0c */ /* 0x000fe2000bf66270 */
[C---:B------:R-:W-:Y:S01]  /*1e00*/  VIADD R9, R19.reuse, 0x2 ;  /* 0x0000000213097836 */ /* 0x040fe20000000000 */
[C---:B------:R-:W-:Y:S01]  /*1e10*/  ISETP.GE.AND P2, PT, R19.reuse, UR6, PT ;  /* 0x0000000613007c0c */ /* 0x040fe2000bf46270 */
[----:B------:R-:W-:Y:S01]  /*1e20*/  IMAD.WIDE R6, R19, 0x4, R6 ;  /* 0x0000000413067825 */ /* 0x000fe200078e0206 */
[----:B------:R-:W-:-:S02]  /*1e30*/  ISETP.GE.AND P1, PT, R3, UR6, PT ;  /* 0x0000000603007c0c */ /* 0x000fc4000bf26270 */
[----:B------:R-:W-:Y:S02]  /*1e40*/  IADD3 R3, PT, PT, R19, 0x3, RZ ;  /* 0x0000000313037810 */ /* 0x000fe40007ffe0ff */
[----:B------:R-:W-:Y:S02]  /*1e50*/  ISETP.GE.AND P0, PT, R9, UR6, PT ;  /* 0x0000000609007c0c */ /* 0x000fe4000bf06270 */
        /* <DEDUP_REMOVED lines=21> */
.L_x_157:
[----:B------:R-:W-:-:S13]  /*1fb0*/  ISETP.NE.OR P0, PT, R3, UR4, P0 ;  /* 0x0000000403007c0c */ /* 0x000fda0008705670 */
[----:B------:R-:W-:Y:S05]  /*1fc0*/  @!P0 BRA `(.L_x_153) ;  /* 0x0000000000688947 */ /* 0x000fea0003800000 */
.L_x_154:
[----:B------:R-:W1:Y:S01]  /*1fd0*/  S2UR UR7, SR_CgaCtaId ;  /* 0x00000000000779c3 */ /* 0x000e620000008800 */
[----:B------:R-:W-:Y:S02]  /*1fe0*/  UMOV UR5, 0x400 ;  /* 0x0000040000057882 */ /* 0x000fe40000000000 */
[----:B------:R-:W-:-:S05]  /*1ff0*/  UIADD3 UR5, UPT, UPT, UR5, 0x4b0, URZ ;  /* 0x000004b005057890 */ /* 0x000fca000fffe0ff */
[----:B------:R-:W2:Y:S01]  /*2000*/  LDC.64 R6, c[0x0][0x398] ;  /* 0x0000e600ff067b82 */ /* 0x000ea20000000a00 */
[----:B-1----:R-:W-:-:S12]  /*2010*/  ULEA UR5, UR7, UR5, 0x18 ;  /* 0x0000000507057291 */ /* 0x002fd8000f8ec0ff */
.L_x_158:
[----:B01----:R-:W-:-:S04]  /*2020*/  IMAD.IADD R13, R2, 0x1, R3 ;  /* 0x00000001020d7824 */ /* 0x003fc800078e0203 */
[C---:B------:R-:W-:Y:S01]  /*2030*/  VIADD R5, R13.reuse, 0x2 ;  /* 0x000000020d057836 */ /* 0x040fe20000000000 */
[C---:B------:R-:W-:Y:S01]  /*2040*/  IADD3 R4, PT, PT, R13.reuse, 0x1, RZ ;  /* 0x000000010d047810 */ /* 0x040fe20007ffe0ff */
[C---:B------:R-:W-:Y:S01]  /*2050*/  VIADD R8, R13.reuse, 0x3 ;  /* 0x000000030d087836 */ /* 0x040fe20000000000 */
[----:B------:R-:W-:Y:S02]  /*2060*/  ISETP.GE.AND P0, PT, R13, UR6, PT ;  /* 0x000000060d007c0c */ /* 0x000fe4000bf06270 */
[----:B------:R-:W-:Y:S02]  /*2070*/  ISETP.GE.AND P1, PT, R4, UR6, PT ;  /* 0x0000000604007c0c */ /* 0x000fe4000bf26270 */
[----:B------:R-:W-:Y:S01]  /*2080*/  ISETP.GE.AND P2, PT, R5, UR6, PT ;  /* 0x0000000605007c0c */ /* 0x000fe2000bf46270 */
[----:B--2---:R-:W-:Y:S01]  /*2090*/  IMAD.WIDE R4, R13, 0x4, R6 ;  /* 0x000000040d047825 */ /* 0x004fe200078e0206 */
[----:B------:R-:W-:-:S07]  /*20a0*/  ISETP.GE.AND P3, PT, R8, UR6, PT ;  /* 0x0000000608007c0c */ /* 0x000fce000bf66270 */
[----:B------:R-:W2:Y:S04]  /*20b0*/  @!P0 LDG.E R8, desc[UR36][R4.64] ;  /* 0x0000002404088981 */ /* 0x000ea8000c1e1900 */
[----:B------:R-:W3:Y:S04]  /*20c0*/  @!P1 LDG.E R9, desc[UR36][R4.64+0x4] ;  /* 0x0000042404099981 */ /* 0x000ee8000c1e1900 */
[----:B------:R-:W4:Y:S04]  /*20d0*/  @!P2 LDG.E R10, desc[UR36][R4.64+0x8] ;  /* 0x00000824040aa981 */ /* 0x000f28000c1e1900 */
[----:B------:R-:W5:Y:S01]  /*20e0*/  @!P3 LDG.E R11, desc[UR36][R4.64+0xc] ;  /* 0x00000c24040bb981 */ /* 0x000f62000c1e1900 */
[----:B------:R-:W-:-:S02]  /*20f0*/  LEA R13, R13, UR5, 0x2 ;  /* 0x000000050d0d7c11 */ /* 0x000fc4000f8e10ff */
[----:B------:R-:W-:-:S03]  /*2100*/  IADD3 R3, PT, PT, R3, 0x4, RZ ;  /* 0x0000000403037810 */ /* 0x000fc60007ffe0ff */
[----:B--2---:R1:W-:Y:S01]  /*2110*/  @!P0 STS [R13], R8 ;  /* 0x000000080d008388 */ /* 0x0043e20000000800 */
[----:B------:R-:W-:-:S03]  /*2120*/  ISETP.NE.AND P0, PT, R3, UR4, PT ;  /* 0x0000000403007c0c */ /* 0x000fc6000bf05270 */
[----:B---3--:R1:W-:Y:S04]  /*2130*/  @!P1 STS [R13+0x4], R9 ;  /* 0x000004090d009388 */ /* 0x0083e80000000800 */
[----:B----4-:R1:W-:Y:S04]  /*2140*/  @!P2 STS [R13+0x8], R10 ;  /* 0x0000080a0d00a388 */ /* 0x0103e80000000800 */
[----:B-----5:R1:W-:Y:S02]  /*2150*/  @!P3 STS [R13+0xc], R11 ;  /* 0x00000c0b0d00b388 */ /* 0x0203e40000000800 */
[----:B------:R-:W-:Y:S05]  /*2160*/  @P0 BRA `(.L_x_158) ;  /* 0xfffffffc00ac0947 */ /* 0x000fea000383ffff */
.L_x_153:
[----:B------:R-:W-:-:S09]  /*2170*/  UISETP.NE.AND UP0, UPT, UR8, URZ, UPT ;  /* 0x000000ff0800728c */ /* 0x000fd2000bf05270 */
[----:B------:R-:W-:Y:S05]  /*2180*/  BRA.U !UP0, `(.L_x_152) ;  /* 0x0000000108407547 */ /* 0x000fea000b800000 */
[----:B------:R-:W-:-:S05]  /*2190*/  UMOV UR5, URZ ;  /* 0x000000ff00057c82 */ /* 0x000fca0008000000 */
.L_x_159:
[----:B--234-:R-:W-:-:S05]  /*21a0*/  VIADD R3, R2, UR4 ;  /* 0x0000000402037c36 */ /* 0x01cfca0008000000 */
[----:B------:R-:W-:-:S13]  /*21b0*/  ISETP.GE.AND P0, PT, R3, UR6, PT ;  /* 0x0000000603007c0c */ /* 0x000fda000bf06270 */
[----:B------:R-:W2:Y:S02]  /*21c0*/  @!P0 LDC.64 R4, c[0x0][0x398] ;  /* 0x0000e600ff048b82 */ /* 0x000ea40000000a00 */
[----:B--2---:R-:W-:-:S06]  /*21d0*/  @!P0 IMAD.WIDE R4, R3, 0x4, R4 ;  /* 0x0000000403048825 */ /* 0x004fcc00078e0204 */
[----:B------:R-:W2:Y:S01]  /*21e0*/  @!P0 LDG.E R4, desc[UR36][R4.64] ;  /* 0x0000002404048981 */ /* 0x000ea2000c1e1900 */
[----:B------:R-:W-:Y:S01]  /*21f0*/  @!P0 MOV R6, 0x400 ;  /* 0x0000040000068802 */ /* 0x000fe20000000f00 */
[----:B------:R-:W-:Y:S01]  /*2200*/  UIADD3 UR5, UPT, UPT, UR5, 0x1, URZ ;  /* 0x0000000105057890 */ /* 0x000fe2000fffe0ff */
[----:B------:R-:W3:Y:S01]  /*2210*/  @!P0 S2R R7, SR_CgaCtaId ;  /* 0x0000000000078919 */ /* 0x000ee20000008800 */
[----:B------:R-:W-:Y:S02]  /*2220*/  UIADD3 UR4, UPT, UPT, UR4, 0x1, URZ ;  /* 0x0000000104047890 */ /* 0x000fe4000fffe0ff */
[----:B------:R-:W-:Y:S01]  /*2230*/  @!P0 VIADD R6, R6, 0x4b0 ;  /* 0x000004b006068836 */ /* 0x000fe20000000000 */
[----:B------:R-:W-:-:S04]  /*2240*/  UISETP.NE.AND UP0, UPT, UR5, UR8, UPT ;  /* 0x000000080500728c */ /* 0x000fc8000bf05270 */
[----:B---3--:R-:W-:-:S04]  /*2250*/  @!P0 LEA R6, R7, R6, 0x18 ;  /* 0x0000000607068211 */ /* 0x008fc800078ec0ff */
[----:B------:R-:W-:-:S05]  /*2260*/  @!P0 LEA R3, R3, R6, 0x2 ;  /* 0x0000000603038211 */ /* 0x000fca00078e10ff */
[----:B--2---:R2:W-:Y:S01]  /*2270*/  @!P0 STS [R3], R4 ;  /* 0x0000000403008388 */ /* 0x0045e20000000800 */
[----:B------:R-:W-:Y:S05]  /*2280*/  BRA.U UP0, `(.L_x_159) ;  /* 0xfffffffd00c47547 */ /* 0x000fea000b83ffff */
.L_x_152:
[----:B------:R-:W-:Y:S05]  /*2290*/  BSYNC.RECONVERGENT B0 ;  /* 0x0000000000007941 */ /* 0x000fea0003800200 */
.L_x_150:
[----:B------:R-:W5:Y:S01]  /*22a0*/  LDCU UR6, c[0x0][0x3c0] ;  /* 0x00007800ff0677ac */ /* 0x000f620008000800 */
[----:B------:R-:W-:Y:S01]  /*22b0*/  BSSY.RECONVERGENT B0, `(.L_x_160) ;  /* 0x00000d3000007945 */ /* 0x000fe20003800200 */
[----:B------:R-:W5:Y:S02]  /*22c0*/  LDCU UR4, c[0x0][0x3b8] ;  /* 0x00007700ff0477ac */ /* 0x000f640008000800 */
[----:B-----5:R-:W-:-:S04]  /*22d0*/  UIMAD UR6, UR4, UR6, URZ ;  /* 0x00000006040672a4 */ /* 0x020fc8000f8e02ff */
[----:B------:R-:W-:-:S09]  /*22e0*/  UISETP.GT.AND UP0, UPT, UR6, 0x80, UPT ;  /* 0x000000800600788c */ /* 0x000fd2000bf04270 */
[----:B------:R-:W-:Y:S05]  /*22f0*/  BRA.U UP0, `(.L_x_161) ;  /* 0x0000000100307547 */ /* 0x000fea000b800000 */
[----:B------:R-:W-:-:S13]  /*2300*/  ISETP.GE.U32.AND P0, PT, R0, UR6, PT ;  /* 0x0000000600007c0c */ /* 0x000fda000bf06070 */
[----:B------:R-:W-:Y:S05]  /*2310*/  @P0 BRA `(.L_x_162) ;  /* 0x0000000c00300947 */ /* 0x000fea0003800000 */
[----:B01234-:R-:W0:Y:S02]  /*2320*/  LDC.64 R2, c[0x0][0x3a0] ;  /* 0x0000e800ff027b82 */ /* 0x01fe240000000a00 */
        /* <DEDUP_REMOVED lines=9> */
.L_x_161:
        /* <DEDUP_REMOVED lines=8> */
[----:B01----:R-:W-:-:S03]  /*2440*/  IMAD.MOV.U32 R5, RZ, RZ, RZ ;  /* 0x000000ffff057224 */ /* 0x003fc600078e00ff */
        /* <DEDUP_REMOVED lines=11> */
[----:B--234-:R-:W1:Y:S01]  /*2500*/  LDC.64 R2, c[0x0][0x3a0] ;  /* 0x0000e800ff027b82 */ /* 0x01ce620000000a00 */
[----:B0-----:R-:W-:-:S12]  /*2510*/  ULEA UR5, UR7, UR5, 0x18 ;  /* 0x0000000507057291 */ /* 0x001fd8000f8ec0ff */
.L_x_166:
[----:B------:R-:W-:-:S04]  /*2520*/  IMAD.IADD R19, R0, 0x1, R5 ;  /* 0x0000000100137824 */ /* 0x000fc800078e0205 */
[C---:B------:R-:W-:Y:S01]  /*2530*/  VIADD R6, R19.reuse, 0x2 ;  /* 0x0000000213067836 */ /* 0x040fe20000000000 */
[C---:B------:R-:W-:Y:S02]  /*2540*/  IADD3 R4, PT, PT, R19.reuse, 0x1, RZ ;  /* 0x0000000113047810 */ /* 0x040fe40007ffe0ff */
[C---:B------:R-:W-:Y:S02]  /*2550*/  ISETP.GE.AND P3, PT, R19.reuse, UR6, PT ;  /* 0x0000000613007c0c */ /* 0x040fe4000bf66270 */
[----:B------:R-:W-:Y:S01]  /*2560*/  ISETP.GE.AND P2, PT, R4, UR6, PT ;  /* 0x0000000604007c0c */ /* 0x000fe2000bf46270 */
[C---:B------:R-:W-:Y:S01]  /*2570*/  VIADD R4, R19.reuse, 0x3 ;  /* 0x0000000313047836 */ /* 0x040fe20000000000 */
[----:B------:R-:W-:Y:S01]  /*2580*/  ISETP.GE.AND P4, PT, R6, UR6, PT ;  /* 0x0000000606007c0c */ /* 0x000fe2000bf86270 */
[----:B-1----:R-:W-:-:S03]  /*2590*/  IMAD.WIDE R6, R19, 0x4, R2 ;  /* 0x0000000413067825 */ /* 0x002fc600078e0202 */
[----:B------:R-:W-:-:S05]  /*25a0*/  ISETP.GE.AND P1, PT, R4, UR6, PT ;  /* 0x0000000604007c0c */ /* 0x000fca000bf26270 */
[----:B------:R-:W2:Y:S04]  /*25b0*/  @!P3 LDG.E R4, desc[UR36][R6.64] ;  /* 0x000000240604b981 */ /* 0x000ea8000c1e1900 */
[----:B------:R-:W3:Y:S04]  /*25c0*/  @!P2 LDG.E R10, desc[UR36][R6.64+0x4] ;  /* 0x00000424060aa981 */ /* 0x000ee8000c1e1900 */
[----:B------:R-:W4:Y:S04]  /*25d0*/  @!P4 LDG.E R11, desc[UR36][R6.64+0x8] ;  /* 0x00000824060bc981 */ /* 0x000f28000c1e1900 */
[----:B------:R0:W5:Y:S01]  /*25e0*/  @!P1 LDG.E R12, desc[UR36][R6.64+0xc] ;  /* 0x00000c24060c9981 */ /* 0x000162000c1e1900 */
[C---:B------:R-:W-:Y:S01]  /*25f0*/  LEA R21, R19.reuse, UR5, 0x2 ;  /* 0x0000000513157c11 */ /* 0x040fe2000f8e10ff */
[C---:B------:R-:W-:Y:S01]  /*2600*/  VIADD R9, R19.reuse, 0x6 ;  /* 0x0000000613097836 */ /* 0x040fe20000000000 */
[C---:B------:R-:W-:Y:S01]  /*2610*/  IADD3 R8, PT, PT, R19.reuse, 0x5, RZ ;  /* 0x0000000513087810 */ /* 0x040fe20007ffe0ff */
[----:B------:R-:W-:Y:S01]  /*2620*/  VIADD R14, R19, 0x7 ;  /* 0x00000007130e7836 */ /* 0x000fe20000000000 */
[----:B------:R-:W-:-:S02]  /*2630*/  IADD3 R13, PT, PT, R0, 0x4, R5 ;  /* 0x00000004000d7810 */ /* 0x000fc40007ffe005 */
[----:B------:R-:W-:Y:S02]  /*2640*/  ISETP.GE.AND P5, PT, R8, UR6, PT ;  /* 0x0000000608007c0c */ /* 0x000fe4000bfa6270 */
[----:B------:R-:W-:Y:S02]  /*2650*/  IADD3 R17, PT, PT, R0, 0x8, R5 ;  /* 0x0000000800117810 */ /* 0x000fe40007ffe005 */
[----:B------:R-:W-:Y:S02]  /*2660*/  ISETP.GE.AND P6, PT, R13, UR6, PT ;  /* 0x000000060d007c0c */ /* 0x000fe4000bfc6270 */
[----:B0-----:R-:W-:Y:S01]  /*2670*/  IADD3 R6, PT, PT, R19, 0x9, RZ ;  /* 0x0000000913067810 */ /* 0x001fe20007ffe0ff */
        /* <DEDUP_REMOVED lines=17> */
[----:B------:R-:W-:-:S02]  /*2790*/  UMOV UR5, 0x400 ;  /* 0x0000040000057882 */ /* 0x000fc40000000000 */
[----:B------:R-:W-:Y:S01]  /*27a0*/  UIADD3 UR5, UPT, UPT, UR5, 0x5a0, URZ ;  /* 0x000005a005057890 */ /* 0x000fe2000fffe0ff */
[C---:B0-----:R-:W-:Y:S01]  /*27b0*/  IADD3 R8, PT, PT, R19.reuse, 0xd, RZ ;  /* 0x0000000d13087810 */ /* 0x041fe20007ffe0ff */
[C---:B--2---:R-:W-:Y:S02]  /*27c0*/  VIADD R12, R19.reuse, 0xa ;  /* 0x0000000a130c7836 */ /* 0x044fe40000000000 */
[----:B------:R-:W-:Y:S01]  /*27d0*/  VIADD R9, R19, 0xf ;  /* 0x0000000f13097836 */ /* 0x000fe20000000000 */
[----:B-1----:R-:W-:-:S06]  /*27e0*/  ULEA UR5, UR7, UR5, 0x18 ;  /* 0x0000000507057291 */ /* 0x002fcc000f8ec0ff */
[----:B------:R-:W-:Y:S01]  /*27f0*/  LEA R21, R13, UR5, 0x2 ;  /* 0x000000050d157c11 */ /* 0x000fe2000f8e10ff */
[----:B------:R-:W-:Y:S01]  /*2800*/  VIADD R13, R19, 0xb ;  /* 0x0000000b130d7836 */ /* 0x000fe20000000000 */
[----:B------:R-:W-:-:S03]  /*2810*/  LEA R17, R17, UR5, 0x2 ;  /* 0x0000000511117c11 */ /* 0x000fc6000f8e10ff */
[----:B---3--:R-:W-:Y:S01]  /*2820*/  @!P3 STS [R21+0x8], R10 ;  /* 0x0000080a1500b388 */ /* 0x008fe20000000800 */
[----:B------:R-:W-:Y:S01]  /*2830*/  ISETP.GE.AND P3, PT, R8, UR6, PT ;  /* 0x0000000608007c0c */ /* 0x000fe2000bf66270 */
[----:B------:R-:W-:Y:S02]  /*2840*/  VIADD R8, R19, 0xe ;  /* 0x0000000e13087836 */ /* 0x000fe40000000000 */
[----:B----4-:R0:W-:Y:S01]  /*2850*/  @!P5 STS [R21+0x4], R4 ;  /* 0x000004041500d388 */ /* 0x0101e20000000800 */
[----:B------:R-:W-:Y:S02]  /*2860*/  ISETP.GE.AND P5, PT, R13, UR6, PT ;  /* 0x000000060d007c0c */ /* 0x000fe4000bfa6270 */
[----:B------:R-:W-:Y:S01]  /*2870*/  IADD3 R13, PT, PT, R0, 0xc, R5 ;  /* 0x0000000c000d7810 */ /* 0x000fe20007ffe005 */
[----:B-----5:R1:W-:Y:S01]  /*2880*/  @!P6 STS [R21], R14 ;  /* 0x0000000e1500e388 */ /* 0x0203e20000000800 */
        /* <DEDUP_REMOVED lines=8> */
[----:B0-----:R-:W5:Y:S04]  /*2910*/  @!P6 LDG.E R4, desc[UR36][R6.64+0x8] ;  /* 0x000008240604e981 */ /* 0x001f68000c1e1900 */
[----:B------:R-:W4:Y:S04]  /*2920*/  @!P5 LDG.E R10, desc[UR36][R6.64+0xc] ;  /* 0x00000c24060ad981 */ /* 0x000f28000c1e1900 */
[----:B------:R-:W4:Y:S04]  /*2930*/  @!P4 LDG.E R12, desc[UR36][R8.64] ;  /* 0x00000024080cc981 */ /* 0x000f28000c1e1900 */
[----:B-1----:R-:W4:Y:S04]  /*2940*/  @!P3 LDG.E R14, desc[UR36][R8.64+0x4] ;  /* 0x00000424080eb981 */ /* 0x002f28000c1e1900 */
[----:B--2---:R-:W2:Y:S04]  /*2950*/  @!P2 LDG.E R15, desc[UR36][R8.64+0x8] ;  /* 0x00000824080fa981 */ /* 0x004ea8000c1e1900 */
[----:B---3--:R-:W3:Y:S01]  /*2960*/  @!P1 LDG.E R16, desc[UR36][R8.64+0xc] ;  /* 0x00000c2408109981 */ /* 0x008ee2000c1e1900 */
[----:B------:R-:W-:-:S02]  /*2970*/  LEA R13, R13, UR5, 0x2 ;  /* 0x000000050d0d7c11 */ /* 0x000fc4000f8e10ff */
[----:B------:R-:W-:Y:S01]  /*2980*/  IADD3 R5, PT, PT, R5, 0x10, RZ ;  /* 0x0000001005057810 */ /* 0x000fe20007ffe0ff */
[----:B-----5:R0:W-:Y:S04]  /*2990*/  @!P6 STS [R17+0x8], R4 ;  /* 0x000008041100e388 */ /* 0x0201e80000000800 */
[----:B----4-:R0:W-:Y:S04]  /*29a0*/  @!P5 STS [R17+0xc], R10 ;  /* 0x00000c0a1100d388 */ /* 0x0101e80000000800 */
[----:B------:R0:W-:Y:S04]  /*29b0*/  @!P4 STS [R13], R12 ;  /* 0x0000000c0d00c388 */ /* 0x0001e80000000800 */
[----:B------:R0:W-:Y:S04]  /*29c0*/  @!P3 STS [R13+0x4], R14 ;  /* 0x0000040e0d00b388 */ /* 0x0001e80000000800 */
[----:B--2---:R0:W-:Y:S04]  /*29d0*/  @!P2 STS [R13+0x8], R15 ;  /* 0x0000080f0d00a388 */ /* 0x0041e80000000800 */
[----:B---3--:R0:W-:Y:S01]  /*29e0*/  @!P1 STS [R13+0xc], R16 ;  /* 0x00000c100d009388 */ /* 0x0081e20000000800 */
[----:B------:R-:W-:-:S13]  /*29f0*/  ISETP.GE.AND P1, PT, R5, UR9, PT ;  /* 0x0000000905007c0c */ /* 0x000fda000bf26270 */
[----:B0-----:R-:W-:Y:S05]  /*2a00*/  @!P1 BRA `(.L_x_166) ;  /* 0xfffffff800c49947 */ /* 0x001fea000383ffff */
.L_x_165:
[----:B------:R-:W-:-:S04]  /*2a10*/  IADD3 R2, PT, PT, -R5, UR4, RZ ;  /* 0x0000000405027c10 */ /* 0x000fc8000fffe1ff */
[----:B------:R-:W-:-:S13]  /*2a20*/  ISETP.GT.AND P1, PT, R2, 0x4, PT ;  /* 0x000000040200780c */ /* 0x000fda0003f24270 */
[----:B------:R-:W-:Y:S05]  /*2a30*/  @!P1 BRA `(.L_x_167) ;  /* 0x0000000000b09947 */ /* 0x000fea0003800000 */
[----:B--2---:R-:W3:Y:S01]  /*2a40*/  LDC.64 R6, c[0x0][0x3a0] ;  /* 0x0000e800ff067b82 */ /* 0x004ee20000000a00 */
[----:B------:R-:W-:-:S05]  /*2a50*/  IMAD.IADD R11, R0, 0x1, R5 ;  /* 0x00000001000b7824 */ /* 0x000fca00078e0205 */
[C---:B------:R-:W-:Y:S01]  /*2a60*/  ISETP.GE.AND P6, PT, R11.reuse, UR6, PT ;  /* 0x000000060b007c0c */ /* 0x040fe2000bfc6270 */
[----:B---34-:R-:W-:-:S12]  /*2a70*/  IMAD.WIDE R2, R11, 0x4, R6 ;  /* 0x000000040b027825 */ /* 0x018fd800078e0206 */
        /* <DEDUP_REMOVED lines=11> */
[----:B------:R-:W-:Y:S01]  /*2b30*/  VIADD R5, R19, 0x1 ;  /* 0x0000000113057836 */ /* 0x000fe20000000000 */
        /* <DEDUP_REMOVED lines=28> */
.L_x_167:
[----:B------:R-:W-:-:S13]  /*2d00*/  ISETP.NE.OR P0, PT, R5, UR4, P0 ;  /* 0x0000000405007c0c */ /* 0x000fda0008705670 */
[----:B------:R-:W-:Y:S05]  /*2d10*/  @!P0 BRA `(.L_x_163) ;  /* 0x0000000000688947 */ /* 0x000fea0003800000 */
.L_x_164:
[----:B------:R-:W1:Y:S01]  /*2d20*/  S2UR UR7, SR_CgaCtaId ;  /* 0x00000000000779c3 */ /* 0x000e620000008800 */
[----:B------:R-:W-:Y:S02]  /*2d30*/  UMOV UR5, 0x400 ;  /* 0x0000040000057882 */ /* 0x000fe40000000000 */
[----:B------:R-:W-:-:S05]  /*2d40*/  UIADD3 UR5, UPT, UPT, UR5, 0x5a0, URZ ;  /* 0x000005a005057890 */ /* 0x000fca000fffe0ff */
[----:B--2---:R-:W2:Y:S01]  /*2d50*/  LDC.64 R6, c[0x0][0x3a0] ;  /* 0x0000e800ff067b82 */ /* 0x004ea20000000a00 */
[----:B-1----:R-:W-:-:S12]  /*2d60*/  ULEA UR5, UR7, UR5, 0x18 ;  /* 0x0000000507057291 */ /* 0x002fd8000f8ec0ff */
.L_x_168:
[----:B0-----:R-:W-:-:S04]  /*2d70*/  IMAD.IADD R11, R0, 0x1, R5 ;  /* 0x00000001000b7824 */ /* 0x001fc800078e0205 */
[C---:B---34-:R-:W-:Y:S01]  /*2d80*/  VIADD R3, R11.reuse, 0x2 ;  /* 0x000000020b037836 */ /* 0x058fe20000000000 */
        /* <DEDUP_REMOVED lines=19> */
.L_x_163:
[----:B------:R-:W-:-:S09]  /*2ec0*/  UISETP.NE.AND UP0, UPT, UR8, URZ, UPT ;  /* 0x000000ff0800728c */ /* 0x000fd2000bf05270 */
[----:B------:R-:W-:Y:S05]  /*2ed0*/  BRA.U !UP0, `(.L_x_162) ;  /* 0x0000000108407547 */ /* 0x000fea000b800000 */
[----:B------:R-:W-:-:S05]  /*2ee0*/  UMOV UR5, URZ ;  /* 0x000000ff00057c82 */ /* 0x000fca0008000000 */
.L_x_169:
[----:B01----:R-:W-:-:S05]  /*2ef0*/  VIADD R5, R0, UR4 ;  /* 0x0000000400057c36 */ /* 0x003fca0008000000 */
[----:B------:R-:W-:-:S13]  /*2f00*/  ISETP.GE.AND P0, PT, R5, UR6, PT ;  /* 0x0000000605007c0c */ /* 0x000fda000bf06270 */
[----:B--234-:R-:W0:Y:S02]  /*2f10*/  @!P0 LDC.64 R2, c[0x0][0x3a0] ;  /* 0x0000e800ff028b82 */ /* 0x01ce240000000a00 */
[----:B0-----:R-:W-:-:S06]  /*2f20*/  @!P0 IMAD.WIDE R2, R5, 0x4, R2 ;  /* 0x0000000405028825 */ /* 0x001fcc00078e0202 */
[----:B------:R-:W2:Y:S01]  /*2f30*/  @!P0 LDG.E R2, desc[UR36][R2.64] ;  /* 0x0000002402028981 */ /* 0x000ea2000c1e1900 */
[----:B------:R-:W-:Y:S01]  /*2f40*/  @!P0 MOV R4, 0x400 ;  /* 0x0000040000048802 */ /* 0x000fe20000000f00 */
[----:B------:R-:W-:Y:S01]  /*2f50*/  UIADD3 UR5, UPT, UPT, UR5, 0x1, URZ ;  /* 0x0000000105057890 */ /* 0x000fe2000fffe0ff */
[----:B------:R-:W0:Y:S01]  /*2f60*/  @!P0 S2R R7, SR_CgaCtaId ;  /* 0x0000000000078919 */ /* 0x000e220000008800 */
[----:B------:R-:W-:Y:S02]  /*2f70*/  UIADD3 UR4, UPT, UPT, UR4, 0x1, URZ ;  /* 0x0000000104047890 */ /* 0x000fe4000fffe0ff */
[----:B------:R-:W-:Y:S01]  /*2f80*/  @!P0 VIADD R4, R4, 0x5a0 ;  /* 0x000005a004048836 */ /* 0x000fe20000000000 */
[----:B------:R-:W-:-:S04]  /*2f90*/  UISETP.NE.AND UP0, UPT, UR5, UR8, UPT ;  /* 0x000000080500728c */ /* 0x000fc8000bf05270 */
[----:B0-----:R-:W-:-:S04]  /*2fa0*/  @!P0 LEA R4, R7, R4, 0x18 ;  /* 0x0000000407048211 */ /* 0x001fc800078ec0ff */
[----:B------:R-:W-:-:S05]  /*2fb0*/  @!P0 LEA R5, R5, R4, 0x2 ;  /* 0x0000000405058211 */ /* 0x000fca00078e10ff */
[----:B--2---:R0:W-:Y:S01]  /*2fc0*/  @!P0 STS [R5], R2 ;  /* 0x0000000205008388 */ /* 0x0041e20000000800 */
[----:B------:R-:W-:Y:S05]  /*2fd0*/  BRA.U UP0, `(.L_x_169) ;  /* 0xfffffffd00c47547 */ /* 0x000fea000b83ffff */
.L_x_162:
[----:B------:R-:W-:Y:S05]  /*2fe0*/  BSYNC.RECONVERGENT B0 ;  /* 0x0000000000007941 */ /* 0x000fea0003800200 */
.L_x_160:
[----:B------:R-:W5:Y:S01]  /*2ff0*/  LDC.64 R22, c[0x0][0x3b0] ;  /* 0x0000ec00ff167b82 */ /* 0x000f620000000a00 */
[----:B------:R-:W0:Y:S01]  /*3000*/  LDCU UR38, c[0x0][0x3b8] ;  /* 0x00007700ff2677ac */ /* 0x000e220008000800 */
[----:B-1234-:R-:W-:Y:S01]  /*3010*/  IMAD.MOV.U32 R3, RZ, RZ, -0x1 ;  /* 0xffffffffff037424 */ /* 0x01efe200078e00ff */
[----:B0-----:R-:W-:-:S05]  /*3020*/  MOV R2, 0x0 ;  /* 0x0000000000027802 */ /* 0x001fca0000000f00 */
[----:B------:R0:W1:Y:S01]  /*3030*/  LDC.64 R6, c[0x4][R2] ;  /* 0x0100000002067b82 */ /* 0x0000620000000a00 */
[----:B------:R-:W-:Y:S01]  /*3040*/  UIMAD.WIDE UR38, UR38, 0x4, URZ ;  /* 0x00000004262678a5 */ /* 0x000fe2000f8e02ff */
[----:B-----5:R-:W-:-:S05]  /*3050*/  IMAD.WIDE R22, R25, 0x4, R22 ;  /* 0x0000000419167825 */ /* 0x020fca00078e0216 */
[----:B------:R-:W-:Y:S01]  /*3060*/  MOV R5, UR39 ;  /* 0x0000002700057c02 */ /* 0x000fe20008000f00 */
[----:B------:R-:W-:Y:S01]  /*3070*/  IMAD.U32 R9, RZ, RZ, UR39 ;  /* 0x00000027ff097e24 */ /* 0x000fe2000f8e00ff */
[----:B------:R0:W-:Y:S01]  /*3080*/  STG.E desc[UR36][R22.64], R3 ;  /* 0x0000000316007986 */ /* 0x0001e2000c101924 */
[----:B------:R-:W-:Y:S02]  /*3090*/  IMAD.U32 R4, RZ, RZ, UR38 ;  /* 0x00000026ff047e24 */ /* 0x000fe4000f8e00ff */
[----:B------:R-:W-:Y:S01]  /*30a0*/  IMAD.U32 R8, RZ, RZ, UR38 ;  /* 0x00000026ff087e24 */ /* 0x000fe2000f8e00ff */
[----:B-1----:R-:W-:-:S07]  /*30b0*/  MOV R5, R9 ;  /* 0x0000000900057202 */ /* 0x002fce0000000f00 */
[----:B------:R-:W-:-:S07]  /*30c0*/  LEPC R20, `(.L_x_170) ;  /* 0x000000001014794e */ /* 0x000fce0000000000 */
[----:B0-----:R-:W-:Y:S05]  /*30d0*/  CALL.ABS.NOINC R6 ;  /* 0x0000000006007343 */ /* 0x001fea0003c00000 */
.L_x_170:
[----:B------:R0:W1:Y:S01]  /*30e0*/  LDC.64 R6, c[0x4][R2] ;  /* 0x0100000002067b82 */ /* 0x0000620000000a00 */
[----:B------:R-:W-:Y:S01]  /*30f0*/  IMAD.U32 R8, RZ, RZ, UR38 ;  /* 0x00000026ff087e24 */ /* 0x000fe2000f8e00ff */
[----:B------:R-:W-:Y:S01]  /*3100*/  MOV R19, R5 ;  /* 0x0000000500137202 */ /* 0x000fe20000000f00 */
[----:B------:R-:W-:Y:S01]  /*3110*/  IMAD.U32 R11, RZ, RZ, UR39 ;  /* 0x00000027ff0b7e24 */ /* 0x000fe2000f8e00ff */
[----:B------:R-:W-:Y:S01]  /*3120*/  MOV R10, UR38 ;  /* 0x00000026000a7c02 */ /* 0x000fe20008000f00 */
[----:B------:R-:W-:Y:S02]  /*3130*/  IMAD.MOV.U32 R18, RZ, RZ, R4 ;  /* 0x000000ffff127224 */ /* 0x000fe400078e0004 */
[----:B------:R-:W-:Y:S02]  /*3140*/  IMAD.U32 R9, RZ, RZ, UR39 ;  /* 0x00000027ff097e24 */ /* 0x000fe4000f8e00ff */
[----:B------:R-:W-:Y:S02]  /*3150*/  IMAD.MOV.U32 R4, RZ, RZ, R8 ;  /* 0x000000ffff047224 */ /* 0x000fe400078e0008 */
[----:B0-----:R-:W-:-:S07]  /*3160*/  IMAD.MOV.U32 R5, RZ, RZ, R11 ;  /* 0x000000ffff057224 */ /* 0x001fce00078e000b */
[----:B------:R-:W-:-:S07]  /*3170*/  LEPC R20, `(.L_x_171) ;  /* 0x000000001014794e */ /* 0x000fce0000000000 */
[----:B-1----:R-:W-:Y:S05]  /*3180*/  CALL.ABS.NOINC R6 ;  /* 0x0000000006007343 */ /* 0x002fea0003c00000 */
.L_x_171:
[----:B------:R-:W0:Y:S01]  /*3190*/  LDC.64 R2, c[0x4][R2] ;  /* 0x0100000002027b82 */ /* 0x000e220000000a00 */
[----:B------:R-:W-:Y:S01]  /*31a0*/  MOV R9, UR39 ;  /* 0x0000002700097c02 */ /* 0x000fe20008000f00 */
[----:B------:R-:W-:Y:S01]  /*31b0*/  IMAD.MOV.U32 R16, RZ, RZ, R4 ;  /* 0x000000ffff107224 */ /* 0x000fe200078e0004 */
[----:B------:R-:W-:Y:S01]  /*31c0*/  MOV R6, UR38 ;  /* 0x0000002600067c02 */ /* 0x000fe20008000f00 */
[----:B------:R-:W-:Y:S02]  /*31d0*/  IMAD.MOV.U32 R17, RZ, RZ, R5 ;  /* 0x000000ffff117224 */ /* 0x000fe400078e0005 */
[----:B------:R-:W-:Y:S01]  /*31e0*/  IMAD.U32 R7, RZ, RZ, UR39 ;  /* 0x00000027ff077e24 */ /* 0x000fe2000f8e00ff */
[----:B------:R-:W-:Y:S01]  /*31f0*/  MOV R4, R6 ;  /* 0x0000000600047202 */ /* 0x000fe20000000f00 */
[----:B------:R-:W-:Y:S02]  /*3200*/  IMAD.U32 R8, RZ, RZ, UR38 ;  /* 0x00000026ff087e24 */ /* 0x000fe4000f8e00ff */
[----:B------:R-:W-:-:S07]  /*3210*/  IMAD.MOV.U32 R5, RZ, RZ, R9 ;  /* 0x000000ffff057224 */ /* 0x000fce00078e0009 */
[----:B------:R-:W-:-:S07]  /*3220*/  LEPC R20, `(.L_x_172) ;  /* 0x000000001014794e */ /* 0x000fce0000000000 */
[----:B0-----:R-:W-:Y:S05]  /*3230*/  CALL.ABS.NOINC R2 ;  /* 0x0000000002007343 */ /* 0x001fea0003c00000 */
.L_x_172:
        /* <DEDUP_REMOVED lines=14> */
[----:B------:R-:W-:Y:S01]  /*3320*/  BSSY.RECONVERGENT B1, `(.L_x_176) ;  /* 0x000054e000017945 */ /* 0x000fe20003800200 */
[C---:B------:R-:W-:Y:S01]  /*3330*/  LOP3.LUT R2, R8.reuse, 0x7, RZ, 0xc0, !PT ;  /* 0x0000000708027812 */ /* 0x040fe200078ec0ff */
[----:B------:R-:W-:Y:S01]  /*3340*/  IMAD.MOV.U32 R9, RZ, RZ, RZ ;  /* 0x000000ffff097224 */ /* 0x000fe200078e00ff */
[C---:B------:R-:W-:Y:S01]  /*3350*/  LOP3.LUT R3, R8.reuse, 0x3, RZ, 0xc0, !PT ;  /* 0x0000000308037812 */ /* 0x040fe200078ec0ff */
[----:B------:R-:W-:Y:S01]  /*3360*/  IMAD.MOV.U32 R11, RZ, RZ, RZ ;  /* 0x000000ffff0b7224 */ /* 0x000fe200078e00ff */
[C---:B------:R-:W-:Y:S02]  /*3370*/  LOP3.LUT R6, R8.reuse, 0x7ffffff8, RZ, 0xc0, !PT ;  /* 0x7ffffff808067812 */ /* 0x040fe400078ec0ff */
[C---:B------:R-:W-:Y:S02]  /*3380*/  LOP3.LUT R7, R8.reuse, 0x1, RZ, 0xc0, !PT ;  /* 0x0000000108077812 */ /* 0x040fe400078ec0ff */
[----:B------:R-:W-:-:S07]  /*3390*/  LOP3.LUT R8, R8, 0x7ffffff0, RZ, 0xc0, !PT ;  /* 0x7ffffff008087812 */ /* 0x000fce00078ec0ff */
.L_x_238:
[----:B0-----:R-:W0:Y:S01]  /*33a0*/  LDC R24, c[0x0][0x3b8] ;  /* 0x0000ee00ff187b82 */ /* 0x001e220000000800 */
[----:B--2---:R-:W-:Y:S02]  /*33b0*/  HFMA2 R15, -RZ, RZ, 0, 0 ;  /* 0x00000000ff0f7431 */ /* 0x004fe400000001ff */
[----:B-1----:R-:W-:Y:S02]  /*33c0*/  IMAD.MOV.U32 R21, RZ, RZ, RZ ;  /* 0x000000ffff157224 */ /* 0x002fe400078e00ff */
[----:B0-----:R-:W-:-:S03]  /*33d0*/  IMAD.WIDE R24, R24, 0x4, RZ ;  /* 0x0000000418187825 */ /* 0x001fc600078e02ff */
[----:B------:R-:W-:-:S04]  /*33e0*/  ISETP.GT.U32.AND P0, PT, R24, RZ, PT ;  /* 0x000000ff1800720c */ /* 0x000fc80003f04070 */
[----:B------:R-:W-:-:S13]  /*33f0*/  ISETP.GT.U32.AND.EX P0, PT, R25, RZ, PT, P0 ;  /* 0x000000ff1900720c */ /* 0x000fda0003f04100 */
[----:B---34-:R-:W-:Y:S01]  /*3400*/  @!P0 IADD3 R4, P1, PT, R18, R15, RZ ;  /* 0x0000000f12048210 */ /* 0x018fe20007f3e0ff */
[----:B------:R-:W-:-:S03]  /*3410*/  @!P0 IMAD.MOV.U32 R15, RZ, RZ, 0x1 ;  /* 0x00000001ff0f8424 */ /* 0x000fc600078e00ff */
[----:B------:R-:W-:Y:S01]  /*3420*/  @!P0 IADD3.X R5, PT, PT, R19, R21, RZ, P1, !PT ;  /* 0x0000001513058210 */ /* 0x000fe20000ffe4ff */
[----:B------:R-:W-:Y:S01]  /*3430*/  @!P0 IMAD.MOV.U32 R21, RZ, RZ, RZ ;  /* 0x000000ffff158224 */ /* 0x000fe200078e00ff */
        /* <DEDUP_REMOVED lines=12> */
.L_x_178:
        /* <DEDUP_REMOVED lines=12> */
.L_x_177:
[CC--:B0-----:R-:W-:Y:S01]  /*35c0*/  IADD3 R4, P3, PT, R24.reuse, -R15.reuse, RZ ;  /* 0x8000000f18047210 */ /* 0x0c1fe20007f7e0ff */
[----:B------:R-:W0:Y:S01]  /*35d0*/  LDCU UR4, c[0x0][0x3b8] ;  /* 0x00007700ff0477ac */ /* 0x000e220008000800 */
[----:B------:R-:W-:Y:S01]  /*35e0*/  ISETP.GT.U32.AND P2, PT, R24, R15, PT ;  /* 0x0000000f1800720c */ /* 0x000fe20003f44070 */
[----:B------:R-:W-:Y:S01]  /*35f0*/  BSSY.RECONVERGENT B2, `(.L_x_179) ;  /* 0x00003b9000027945 */ /* 0x000fe20003800200 */
[----:B------:R-:W-:Y:S01]  /*3600*/  ISETP.LE.U32.AND P1, PT, R4, 0x1, PT ;  /* 0x000000010400780c */ /* 0x000fe20003f23070 */
[C---:B------:R-:W-:Y:S01]  /*3610*/  IMAD.X R4, R25.reuse, 0x1, ~R21, P3 ;  /* 0x0000000119047824 */ /* 0x040fe200018e0e15 */
[----:B------:R-:W-:-:S04]  /*3620*/  ISETP.GT.U32.AND.EX P2, PT, R25, R21, PT, P2 ;  /* 0x000000151900720c */ /* 0x000fc80003f44120 */
[----:B------:R-:W-:Y:S01]  /*3630*/  ISETP.LE.U32.OR.EX P1, PT, R4, RZ, !P2, P1 ;  /* 0x000000ff0400720c */ /* 0x000fe20005723510 */
[----:B0-----:R-:W-:Y:S02]  /*3640*/  UISETP.GT.AND UP0, UPT, UR4, URZ, UPT ;  /* 0x000000ff0400728c */ /* 0x001fe4000bf04270 */
[----:B------:R-:W-:-:S10]  /*3650*/  UIMAD UR5, UR4, UR4, URZ ;  /* 0x00000004040572a4 */ /* 0x000fd4000f8e02ff */
[----:B------:R-:W-:Y:S02]  /*3660*/  @!P1 IADD3 R12, P3, PT, R18, R15, RZ ;  /* 0x0000000f120c9210 */ /* 0x000fe40007f7e0ff */
[----:B------:R-:W-:Y:S02]  /*3670*/  @!P1 IADD3 R15, P2, PT, R15, 0x2, RZ ;  /* 0x000000020f0f9810 */ /* 0x000fe40007f5e0ff */
[----:B------:R-:W-:Y:S01]  /*3680*/  @!P1 IADD3.X R13, PT, PT, R19, R21, RZ, P3, !PT ;  /* 0x00000015130d9210 */ /* 0x000fe20001ffe4ff */
[----:B------:R-:W-:Y:S01]  /*3690*/  IMAD R10, R11, UR5, RZ ;  /* 0x000000050b0a7c24 */ /* 0x000fe2000f8e02ff */
[----:B------:R-:W-:Y:S01]  /*36a0*/  @!P1 PLOP3.LUT P0, PT, PT, PT, PT, 0x8, 0x80 ;  /* 0x000000000080981c */ /* 0x000fe20003f0e170 */
[----:B------:R-:W-:Y:S01]  /*36b0*/  @!P1 IMAD.X R21, RZ, RZ, R21, P2 ;  /* 0x000000ffff159224 */ /* 0x000fe200010e0615 */
[----:B------:R-:W-:Y:S01]  /*36c0*/  ISETP.LT.U32.AND P2, PT, R15, R24, PT ;  /* 0x000000180f00720c */ /* 0x000fe20003f41070 */
[----:B------:R0:W-:Y:S03]  /*36d0*/  @!P1 ST.E.U8 desc[UR36][R12.64], RZ ;  /* 0x000000ff0c009985 */ /* 0x0001e6000c101124 */
[----:B------:R-:W-:Y:S01]  /*36e0*/  ISETP.LT.U32.OR.EX P0, PT, R21, R25, P0, P2 ;  /* 0x000000191500720c */ /* 0x000fe20000701520 */
[----:B------:R0:W-:-:S12]  /*36f0*/  @!P1 ST.E.U8 desc[UR36][R12.64+0x1], RZ ;  /* 0x000001ff0c009985 */ /* 0x0001d8000c101124 */
[----:B------:R-:W-:-:S05]  /*3700*/  @P0 IADD3 R4, P2, PT, R18, R15, RZ ;  /* 0x0000000f12040210 */ /* 0x000fca0007f5e0ff */
[----:B------:R-:W-:-:S05]  /*3710*/  @P0 IMAD.X R5, R19, 0x1, R21, P2 ;  /* 0x0000000113050824 */ /* 0x000fca00010e0615 */
[----:B------:R0:W-:Y:S01]  /*3720*/  @P0 ST.E.U8 desc[UR36][R4.64], RZ ;  /* 0x000000ff04000985 */ /* 0x0001e2000c101124 */
[----:B------:R-:W-:Y:S05]  /*3730*/  BRA.U UP0, `(.L_x_180) ;  /* 0x0000000900b07547 */ /* 0x000fea000b800000 */
[----:B------:R-:W-:Y:S01]  /*3740*/  BSSY.RECONVERGENT B3, `(.L_x_181) ;  /* 0x00000aa000037945 */ /* 0x000fe20003800200 */
[----:B0-----:R-:W-:-:S07]  /*3750*/  MOV R4, RZ ;  /* 0x000000ff00047202 */ /* 0x001fce0000000f00 */
.L_x_190:
[----:B------:R-:W-:Y:S01]  /*3760*/  ISETP.GT.U32.AND P0, PT, R24, RZ, PT ;  /* 0x000000ff1800720c */ /* 0x000fe20003f04070 */
[----:B------:R-:W-:Y:S02]  /*3770*/  IMAD.MOV.U32 R5, RZ, RZ, RZ ;  /* 0x000000ffff057224 */ /* 0x000fe400078e00ff */
[----:B0-----:R-:W-:Y:S01]  /*3780*/  IMAD.MOV.U32 R21, RZ, RZ, RZ ;  /* 0x000000ffff157224 */ /* 0x001fe200078e00ff */
[----:B------:R-:W-:-:S13]  /*3790*/  ISETP.GT.U32.AND.EX P0, PT, R25, RZ, PT, P0 ;  /* 0x000000ff1900720c */ /* 0x000fda0003f04100 */
[----:B------:R-:W-:Y:S02]  /*37a0*/  @!P0 IADD3 R12, P1, PT, R5, R26, RZ ;  /* 0x0000001a050c8210 */ /* 0x000fe40007f3e0ff */
[----:B------:R-:W-:-:S03]  /*37b0*/  @!P0 MOV R5, 0x1 ;  /* 0x0000000100058802 */ /* 0x000fc60000000f00 */
[----:B------:R-:W-:Y:S01]  /*37c0*/  @!P0 IMAD.X R13, R21, 0x1, R27, P1 ;  /* 0x00000001150d8824 */ /* 0x000fe200008e061b */
[CC--:B------:R-:W-:Y:S01]  /*37d0*/  IADD3 R14, P3, PT, R24.reuse, -R5.reuse, RZ ;  /* 0x80000005180e7210 */ /* 0x0c0fe20007f7e0ff */
[----:B------:R-:W-:Y:S01]  /*37e0*/  @!P0 IMAD.MOV.U32 R21, RZ, RZ, RZ ;  /* 0x000000ffff158224 */ /* 0x000fe200078e00ff */
[----:B------:R-:W-:Y:S02]  /*37f0*/  ISETP.GT.U32.AND P1, PT, R24, R5, PT ;  /* 0x000000051800720c */ /* 0x000fe40003f24070 */
[----:B------:R-:W-:Y:S01]  /*3800*/  ISETP.LE.U32.AND P2, PT, R14, 0x3, PT ;  /* 0x000000030e00780c */ /* 0x000fe20003f43070 */
[----:B------:R0:W-:Y:S01]  /*3810*/  @!P0 ST.E.U8 desc[UR36][R12.64], RZ ;  /* 0x000000ff0c008985 */ /* 0x0001e2000c101124 */
        /* <DEDUP_REMOVED lines=8> */
.L_x_183:
[C---:B0-----:R-:W-:Y:S02]  /*38a0*/  IADD3 R12, P1, PT, R5.reuse, R26, RZ ;  /* 0x0000001a050c7210 */ /* 0x041fe40007f3e0ff */
[----:B------:R-:W-:-:S03]  /*38b0*/  IADD3 R5, P2, PT, R5, 0x4, RZ ;  /* 0x0000000405057810 */ /* 0x000fc60007f5e0ff */
[----:B------:R-:W-:Y:S01]  /*38c0*/  IMAD.X R13, R21, 0x1, R27, P1 ;  /* 0x00000001150d7824 */ /* 0x000fe200008e061b */
[----:B------:R-:W-:Y:S01]  /*38d0*/  ISETP.GE.U32.AND P1, PT, R5, R14, PT ;  /* 0x0000000e0500720c */ /* 0x000fe20003f26070 */
[----:B------:R-:W-:-:S03]  /*38e0*/  IMAD.X R21, RZ, RZ, R21, P2 ;  /* 0x000000ffff157224 */ /* 0x000fc600010e0615 */
[----:B------:R0:W-:Y:S02]  /*38f0*/  ST.E.U8 desc[UR36][R12.64], RZ ;  /* 0x000000ff0c007985 */ /* 0x0001e4000c101124 */
[----:B------:R-:W-:Y:S02]  /*3900*/  ISETP.GE.U32.AND.EX P1, PT, R21, R20, PT, P1 ;  /* 0x000000141500720c */ /* 0x000fe40003f26110 */
[----:B------:R0:W-:Y:S04]  /*3910*/  ST.E.U8 desc[UR36][R12.64+0x1], RZ ;  /* 0x000001ff0c007985 */ /* 0x0001e8000c101124 */
[----:B------:R0:W-:Y:S04]  /*3920*/  ST.E.U8 desc[UR36][R12.64+0x2], RZ ;  /* 0x000002ff0c007985 */ /* 0x0001e8000c101124 */
[----:B------:R0:W-:Y:S03]  /*3930*/  ST.E.U8 desc[UR36][R12.64+0x3], RZ ;  /* 0x000003ff0c007985 */ /* 0x0001e6000c101124 */
[----:B------:R-:W-:Y:S05]  /*3940*/  @!P1 BRA `(.L_x_183) ;  /* 0xfffffffc00d49947 */ /* 0x000fea000383ffff */
[----:B------:R-:W-:Y:S05]  /*3950*/  BSYNC.RECONVERGENT B4 ;  /* 0x0000000000047941 */ /* 0x000fea0003800200 */
.L_x_182:
        /* <DEDUP_REMOVED lines=10> */
[----:B------:R-:W-:Y:S02]  /*3a00*/  @!P1 IMAD.X R15, R21, 0x1, R27, P3 ;  /* 0x00000001150f9824 */ /* 0x000fe400018e061b */
[----:B------:R-:W-:Y:S01]  /*3a10*/  @!P1 IMAD.X R21, RZ, RZ, R21, P2 ;  /* 0x000000ffff159224 */ /* 0x000fe200010e0615 */
[----:B------:R-:W-:Y:S02]  /*3a20*/  ISETP.LT.U32.AND P2, PT, R5, R24, PT ;  /* 0x000000180500720c */ /* 0x000fe40003f41070 */
[----:B------:R0:W-:Y:S02]  /*3a30*/  @!P1 ST.E.U8 desc[UR36][R14.64], RZ ;  /* 0x000000ff0e009985 */ /* 0x0001e4000c101124 */
[----:B------:R-:W-:-:S02]  /*3a40*/  ISETP.LT.U32.OR.EX P0, PT, R21, R25, P0, P2 ;  /* 0x000000191500720c */ /* 0x000fc40000701520 */
[----:B------:R0:W-:Y:S11]  /*3a50*/  @!P1 ST.E.U8 desc[UR36][R14.64+0x1], RZ ;  /* 0x000001ff0e009985 */ /* 0x0001f6000c101124 */
[----:B------:R-:W-:Y:S01]  /*3a60*/  @P0 IADD3 R12, P2, PT, R5, R26, RZ ;  /* 0x0000001a050c0210 */ /* 0x000fe20007f5e0ff */
[----:B------:R-:W-:-:S03]  /*3a70*/  IMAD.MOV.U32 R5, RZ, RZ, RZ ;  /* 0x000000ffff057224 */ /* 0x000fc600078e00ff */
[----:B------:R-:W-:-:S05]  /*3a80*/  @P0 IADD3.X R13, PT, PT, R21, R27, RZ, P2, !PT ;  /* 0x0000001b150d0210 */ /* 0x000fca00017fe4ff */
[----:B------:R0:W-:Y:S04]  /*3a90*/  @P0 ST.E.U8 desc[UR36][R12.64], RZ ;  /* 0x000000ff0c000985 */ /* 0x0001e8000c101124 */
.L_x_189:
[----:B0-----:R-:W0:Y:S01]  /*3aa0*/  LDC.64 R14, c[0x0][0x380] ;  /* 0x0000e000ff0e7b82 */ /* 0x001e220000000a00 */
[----:B------:R-:W-:Y:S01]  /*3ab0*/  HFMA2 R13, -RZ, RZ, 0, 5.9604644775390625e-08 ;  /* 0x00000001ff0d7431 */ /* 0x000fe200000001ff */
[----:B------:R-:W-:Y:S01]  /*3ac0*/  BSSY.RECONVERGENT B5, `(.L_x_185) ;  /* 0x000006b000057945 */ /* 0x000fe20003800200 */
[----:B0-----:R-:W-:-:S04]  /*3ad0*/  IMAD.WIDE.U32 R14, R5, 0x8, R14 ;  /* 0x00000008050e7825 */ /* 0x001fc800078e000e */
[----:B------:R-:W-:-:S05]  /*3ae0*/  VIADD R5, R5, 0x1 ;  /* 0x0000000105057836 */ /* 0x000fca0000000000 */
[----:B------:R-:W-:-:S13]  /*3af0*/  ISETP.NE.AND P1, PT, R5, 0x1000, PT ;  /* 0x000010000500780c */ /* 0x000fda0003f25270 */
.L_x_188:
[----:B0-----:R-:W0:Y:S01]  /*3b00*/  S2R R29, SR_CgaCtaId ;  /* 0x00000000001d7919 */ /* 0x001e220000008800 */
[----:B------:R-:W1:Y:S01]  /*3b10*/  LDCU.64 UR4, c[0x0][0x3b8] ;  /* 0x00007700ff0477ac */ /* 0x000e620008000a00 */
[----:B------:R-:W-:Y:S01]  /*3b20*/  MOV R20, 0x400 ;  /* 0x0000040000147802 */ /* 0x000fe20000000f00 */
[----:B------:R-:W-:Y:S01]  /*3b30*/  BSSY.RECONVERGENT B6, `(.L_x_186) ;  /* 0x0000060000067945 */ /* 0x000fe20003800200 */
[----:B------:R-:W-:-:S03]  /*3b40*/  MOV R35, RZ ;  /* 0x000000ff00237202 */ /* 0x000fc60000000f00 */
[----:B------:R-:W-:Y:S02]  /*3b50*/  VIADD R21, R20, 0x4b0 ;  /* 0x000004b014157836 */ /* 0x000fe40000000000 */
[----:B-1----:R-:W-:-:S04]  /*3b60*/  IMAD.U32 R28, RZ, RZ, UR4 ;  /* 0x00000004ff1c7e24 */ /* 0x002fc8000f8e00ff */
[----:B------:R-:W-:-:S04]  /*3b70*/  IMAD R12, R28, UR5, RZ ;  /* 0x000000051c0c7c24 */ /* 0x000fc8000f8e02ff */
[----:B------:R-:W-:-:S04]  /*3b80*/  IMAD R12, R12, R11, R4 ;  /* 0x0000000b0c0c7224 */ /* 0x000fc800078e0204 */
[----:B------:R-:W-:Y:S01]  /*3b90*/  IMAD R34, R13, UR5, R12 ;  /* 0x000000050d227c24 */ /* 0x000fe2000f8e020c */
[C---:B0-----:R-:W-:Y:S02]  /*3ba0*/  LEA R21, R29.reuse, R21, 0x18 ;  /* 0x000000151d157211 */ /* 0x041fe400078ec0ff */
[----:B------:R-:W-:Y:S01]  /*3bb0*/  LEA R12, R29, R20, 0x18 ;  /* 0x000000141d0c7211 */ /* 0x000fe200078ec0ff */
[----:B------:R-:W-:Y:S02]  /*3bc0*/  IMAD.IADD R29, R10, 0x1, R13 ;  /* 0x000000010a1d7824 */ /* 0x000fe400078e020d */
[----:B------:R-:W-:-:S07]  /*3bd0*/  IMAD R34, R34, 0x4, R21 ;  /* 0x0000000422227824 */ /* 0x000fce00078e0215 */
.L_x_187:
[----:B------:R-:W2:Y:S01]  /*3be0*/  LDG.E.64 R30, desc[UR36][R14.64] ;  /* 0x000000240e1e7981 */ /* 0x000ea2000c1e1b00 */
[----:B0-----:R-:W-:-:S03]  /*3bf0*/  IMAD.WIDE.U32 R20, R35, 0x4, R16 ;  /* 0x0000000423147825 */ /* 0x001fc600078e0010 */
[----:B------:R-:W-:Y:S04]  /*3c00*/  LDS R32, [R34] ;  /* 0x0000000022207984 */ /* 0x000fe80000000800 */
[----:B------:R-:W3:Y:S01]  /*3c10*/  LD.E R39, desc[UR36][R20.64] ;  /* 0x0000002414277980 */ /* 0x000ee2000c101900 */
[----:B------:R-:W-:-:S03]  /*3c20*/  IMAD R33, R35, R28, R29 ;  /* 0x0000001c23217224 */ /* 0x000fc600078e021d */
[----:B------:R-:W4:Y:S02]  /*3c30*/  LD.E R43, desc[UR36][R20.64+0x4] ;  /* 0x00000424142b7980 */ /* 0x000f24000c101900 */
[----:B------:R-:W-:-:S05]  /*3c40*/  LEA R37, R33, R12, 0x2 ;  /* 0x0000000c21257211 */ /* 0x000fca00078e10ff */
[----:B------:R-:W0:Y:S01]  /*3c50*/  LDS R33, [R37] ;  /* 0x0000000025217984 */ /* 0x000e220000000800 */
[----:B--2---:R-:W-:-:S06]  /*3c60*/  IMAD.WIDE.U32 R30, R13, 0x4, R30 ;  /* 0x000000040d1e7825 */ /* 0x004fcc00078e001e */
[----:B------:R-:W3:Y:S01]  /*3c70*/  LD.E R31, desc[UR36][R30.64] ;  /* 0x000000241e1f7980 */ /* 0x000ee2000c101900 */
[----:B0-----:R-:W-:-:S04]  /*3c80*/  FMUL R32, R32, R33 ;  /* 0x0000002120207220 */ /* 0x001fc80000400000 */
[----:B---3--:R-:W-:-:S05]  /*3c90*/  FFMA R39, R32, R31, R39 ;  /* 0x0000001f20277223 */ /* 0x008fca0000000027 */
[----:B------:R0:W-:Y:S04]  /*3ca0*/  ST.E desc[UR36][R20.64], R39 ;  /* 0x0000002714007985 */ /* 0x0001e8000c101924 */
[----:B------:R-:W2:Y:S01]  /*3cb0*/  LDG.E.64 R32, desc[UR36][R14.64] ;  /* 0x000000240e207981 */ /* 0x000ea2000c1e1b00 */
[----:B------:R-:W-:-:S03]  /*3cc0*/  IMAD R41, R28, 0x4, R37 ;  /* 0x000000041c297824 */ /* 0x000fc600078e0225 */
[----:B------:R-:W-:Y:S04]  /*3cd0*/  LDS R30, [R34] ;  /* 0x00000000221e7984 */ /* 0x000fe80000000800 */
[----:B------:R-:W1:Y:S04]  /*3ce0*/  LDS R31, [R41] ;  /* 0x00000000291f7984 */ /* 0x000e680000000800 */
[----:B0-----:R-:W3:Y:S01]  /*3cf0*/  LD.E R39, desc[UR36][R20.64+0x8] ;  /* 0x0000082414277980 */ /* 0x001ee2000c101900 */
[----:B--2---:R-:W-:-:S06]  /*3d00*/  IMAD.WIDE.U32 R32, R13, 0x4, R32 ;  /* 0x000000040d207825 */ /* 0x004fcc00078e0020 */
[----:B------:R-:W4:Y:S01]  /*3d10*/  LD.E R33, desc[UR36][R32.64] ;  /* 0x0000002420217980 */ /* 0x000f22000c101900 */
[----:B-1----:R-:W-:-:S04]  /*3d20*/  FMUL R30, R30, R31 ;  /* 0x0000001f1e1e7220 */ /* 0x002fc80000400000 */
[----:B----4-:R-:W-:-:S05]  /*3d30*/  FFMA R43, R30, R33, R43 ;  /* 0x000000211e2b7223 */ /* 0x010fca000000002b */
[----:B------:R0:W-:Y:S04]  /*3d40*/  ST.E desc[UR36][R20.64+0x4], R43 ;  /* 0x0000042b14007985 */ /* 0x0001e8000c101924 */
[----:B------:R-:W2:Y:S01]  /*3d50*/  LDG.E.64 R30, desc[UR36][R14.64] ;  /* 0x000000240e1e7981 */ /* 0x000ea2000c1e1b00 */
[----:B------:R-:W-:-:S03]  /*3d60*/  IMAD R37, R28, 0x4, R41 ;  /* 0x000000041c257824 */ /* 0x000fc600078e0229 */
[----:B------:R-:W-:Y:S04]  /*3d70*/  LDS R32, [R34] ;  /* 0x0000000022207984 */ /* 0x000fe80000000800 */
[----:B------:R-:W1:Y:S04]  /*3d80*/  LDS R33, [R37] ;  /* 0x0000000025217984 */ /* 0x000e680000000800 */
[----:B0-----:R-:W4:Y:S01]  /*3d90*/  LD.E R43, desc[UR36][R20.64+0xc] ;  /* 0x00000c24142b7980 */ /* 0x001f22000c101900 */
[----:B--2---:R-:W-:-:S06]  /*3da0*/  IMAD.WIDE.U32 R30, R13, 0x4, R30 ;  /* 0x000000040d1e7825 */ /* 0x004fcc00078e001e */
[----:B------:R-:W3:Y:S01]  /*3db0*/  LD.E R31, desc[UR36][R30.64] ;  /* 0x000000241e1f7980 */ /* 0x000ee2000c101900 */
[----:B-1----:R-:W-:-:S04]  /*3dc0*/  FMUL R32, R32, R33 ;  /* 0x0000002120207220 */ /* 0x002fc80000400000 */
[----:B---3--:R-:W-:-:S05]  /*3dd0*/  FFMA R39, R32, R31, R39 ;  /* 0x0000001f20277223 */ /* 0x008fca0000000027 */
[----:B------:R0:W-:Y:S04]  /*3de0*/  ST.E desc[UR36][R20.64+0x8], R39 ;  /* 0x0000082714007985 */ /* 0x0001e8000c101924 */
[----:B------:R-:W2:Y:S01]  /*3df0*/  LDG.E.64 R32, desc[UR36][R14.64] ;  /* 0x000000240e207981 */ /* 0x000ea2000c1e1b00 */
[----:B------:R-:W-:-:S03]  /*3e00*/  LEA R41, R28, R37, 0x2 ;  /* 0x000000251c297211 */ /* 0x000fc600078e10ff */
        /* <DEDUP_REMOVED lines=27> */
[----:B------:R-:W-:Y:S04]  /*3fc0*/  ST.E desc[UR36][R20.64+0x14], R43 ;  /* 0x0000142b14007985 */ /* 0x000fe8000c101924 */
[----:B------:R-:W2:Y:S01]  /*3fd0*/  LDG.E.64 R30, desc[UR36][R14.64] ;  /* 0x000000240e1e7981 */ /* 0x000ea2000c1e1b00 */
[----:B------:R-:W-:-:S03]  /*3fe0*/  LEA R37, R28, R41, 0x2 ;  /* 0x000000291c257211 */ /* 0x000fc600078e10ff */
[----:B------:R-:W-:Y:S04]  /*3ff0*/  LDS R32, [R34] ;  /* 0x0000000022207984 */ /* 0x000fe80000000800 */
[----:B------:R-:W0:Y:S04]  /*4000*/  LDS R33, [R37] ;  /* 0x0000000025217984 */ /* 0x000e280000000800 */
[----:B------:R-:W4:Y:S01]  /*4010*/  LD.E R41, desc[UR36][R20.64+0x1c] ;  /* 0x00001c2414297980 */ /* 0x000f22000c101900 */
[----:B--2---:R-:W-:-:S06]  /*4020*/  IMAD.WIDE.U32 R30, R13, 0x4, R30 ;  /* 0x000000040d1e7825 */ /* 0x004fcc00078e001e */
[----:B------:R-:W3:Y:S01]  /*4030*/  LD.E R31, desc[UR36][R30.64] ;  /* 0x000000241e1f7980 */ /* 0x000ee2000c101900 */
[----:B0-----:R-:W-:-:S04]  /*4040*/  FMUL R32, R32, R33 ;  /* 0x0000002120207220 */ /* 0x001fc80000400000 */
[----:B---3--:R-:W-:-:S05]  /*4050*/  FFMA R39, R32, R31, R39 ;  /* 0x0000001f20277223 */ /* 0x008fca0000000027 */
[----:B------:R-:W-:Y:S04]  /*4060*/  ST.E desc[UR36][R20.64+0x18], R39 ;  /* 0x0000182714007985 */ /* 0x000fe8000c101924 */
[----:B------:R-:W2:Y:S01]  /*4070*/  LDG.E.64 R32, desc[UR36][R14.64] ;  /* 0x000000240e207981 */ /* 0x000ea2000c1e1b00 */
[----:B------:R-:W-:-:S03]  /*4080*/  IMAD R31, R28, 0x4, R37 ;  /* 0x000000041c1f7824 */ /* 0x000fc600078e0225 */
[----:B------:R-:W-:Y:S04]  /*4090*/  LDS R30, [R34] ;  /* 0x00000000221e7984 */ /* 0x000fe80000000800 */
[----:B------:R-:W0:Y:S01]  /*40a0*/  LDS R31, [R31] ;  /* 0x000000001f1f7984 */ /* 0x000e220000000800 */
[----:B--2---:R-:W-:-:S06]  /*40b0*/  IMAD.WIDE.U32 R32, R13, 0x4, R32 ;  /* 0x000000040d207825 */ /* 0x004fcc00078e0020 */
[----:B------:R-:W4:Y:S01]  /*40c0*/  LD.E R33, desc[UR36][R32.64] ;  /* 0x0000002420217980 */ /* 0x000f22000c101900 */
[----:B0-----:R-:W-:Y:S01]  /*40d0*/  FMUL R30, R30, R31 ;  /* 0x0000001f1e1e7220 */ /* 0x001fe20000400000 */
[----:B------:R-:W-:-:S05]  /*40e0*/  VIADD R35, R35, 0x8 ;  /* 0x0000000823237836 */ /* 0x000fca0000000000 */
[----:B------:R-:W-:Y:S01]  /*40f0*/  ISETP.NE.AND P0, PT, R35, R28, PT ;  /* 0x0000001c2300720c */ /* 0x000fe20003f05270 */
[----:B----4-:R-:W-:-:S05]  /*4100*/  FFMA R41, R30, R33, R41 ;  /* 0x000000211e297223 */ /* 0x010fca0000000029 */
[----:B------:R0:W-:Y:S07]  /*4110*/  ST.E desc[UR36][R20.64+0x1c], R41 ;  /* 0x00001c2914007985 */ /* 0x0001ee000c101924 */
[----:B------:R-:W-:Y:S05]  /*4120*/  @P0 BRA `(.L_x_187) ;  /* 0xfffffff800ac0947 */ /* 0x000fea000383ffff */
[----:B------:R-:W-:Y:S05]  /*4130*/  BSYNC.RECONVERGENT B6 ;  /* 0x0000000000067941 */ /* 0x000fea0003800200 */
.L_x_186:
[----:B------:R-:W-:-:S04]  /*4140*/  IADD3 R13, PT, PT, R13, 0x1, RZ ;  /* 0x000000010d0d7810 */ /* 0x000fc80007ffe0ff */
[----:B------:R-:W-:-:S13]  /*4150*/  ISETP.NE.AND P0, PT, R13, R28, PT ;  /* 0x0000001c0d00720c */ /* 0x000fda0003f05270 */
[----:B------:R-:W-:Y:S05]  /*4160*/  @P0 BRA `(.L_x_188) ;  /* 0xfffffff800640947 */ /* 0x000fea000383ffff */
[----:B------:R-:W-:Y:S05]  /*4170*/  BSYNC.RECONVERGENT B5 ;  /* 0x0000000000057941 */ /* 0x000fea0003800200 */
.L_x_185:
[----:B------:R-:W-:Y:S05]  /*4180*/  @P1 BRA `(.L_x_189) ;  /* 0xfffffff800441947 */ /* 0x000fea000383ffff */
[----:B------:R-:W-:Y:S05]  /*4190*/  BSYNC.RECONVERGENT B4 ;  /* 0x0000000000047941 */ /* 0x000fea0003800200 */
.L_x_184:
[----:B------:R-:W1:Y:S01]  /*41a0*/  LDCU UR4, c[0x0][0x3bc] ;  /* 0x00007780ff0477ac */ /* 0x000e620008000800 */
[----:B------:R-:W-:-:S05]  /*41b0*/  VIADD R4, R4, 0x1 ;  /* 0x0000000104047836 */ /* 0x000fca0000000000 */
[----:B-1----:R-:W-:-:S13]  /*41c0*/  ISETP.NE.AND P0, PT, R4, UR4, PT ;  /* 0x0000000404007c0c */ /* 0x002fda000bf05270 */
[----:B------:R-:W-:Y:S05]  /*41d0*/  @P0 BRA `(.L_x_190) ;  /* 0xfffffff400600947 */ /* 0x000fea000383ffff */
[----:B------:R-:W-:Y:S05]  /*41e0*/  BSYNC.RECONVERGENT B3 ;  /* 0x0000000000037941 */ /* 0x000fea0003800200 */
.L_x_181:
[----:B------:R-:W-:Y:S05]  /*41f0*/  BRA `(.L_x_191) ;  /* 0x0000002c00e07947 */ /* 0x000fea0003800000 */
.L_x_180:
[----:B0-----:R-:W-:-:S07]  /*4200*/  IMAD.MOV.U32 R12, RZ, RZ, RZ ;  /* 0x000000ffff0c7224 */ /* 0x001fce00078e00ff */
.L_x_222:
[----:B------:R-:W-:Y:S01]  /*4210*/  ISETP.GT.U32.AND P0, PT, R24, RZ, PT ;  /* 0x000000ff1800720c */ /* 0x000fe20003f04070 */
[----:B------:R-:W-:Y:S01]  /*4220*/  IMAD.MOV.U32 R15, RZ, RZ, RZ ;  /* 0x000000ffff0f7224 */ /* 0x000fe200078e00ff */
[----:B--234-:R-:W-:Y:S02]  /*4230*/  MOV R13, RZ ;  /* 0x000000ff000d7202 */ /* 0x01cfe40000000f00 */
[----:B------:R-:W-:-:S13]  /*4240*/  ISETP.GT.U32.AND.EX P0, PT, R25, RZ, PT, P0 ;  /* 0x000000ff1900720c */ /* 0x000fda0003f04100 */
[----:B01----:R-:W-:Y:S01]  /*4250*/  @!P0 IADD3 R4, P1, PT, R26, R13, RZ ;  /* 0x0000000d1a048210 */ /* 0x003fe20007f3e0ff */
        /* <DEDUP_REMOVED lines=15> */
.L_x_193:
        /* <DEDUP_REMOVED lines=12> */
.L_x_192:
[CC--:B0-----:R-:W-:Y:S01]  /*4410*/  IADD3 R4, P3, PT, R24.reuse, -R13.reuse, RZ ;  /* 0x8000000d18047210 */ /* 0x0c1fe20007f7e0ff */
[----:B------:R-:W0:Y:S01]  /*4420*/  LDCU.64 UR4, c[0x0][0x3b8] ;  /* 0x00007700ff0477ac */ /* 0x000e220008000a00 */
[----:B------:R-:W-:Y:S01]  /*4430*/  ISETP.GT.U32.AND P2, PT, R24, R13, PT ;  /* 0x0000000d1800720c */ /* 0x000fe20003f44070 */
[----:B------:R-:W1:Y:S01]  /*4440*/  S2UR UR6, SR_CgaCtaId ;  /* 0x00000000000679c3 */ /* 0x000e620000008800 */
[----:B------:R-:W-:Y:S01]  /*4450*/  ISETP.LE.U32.AND P1, PT, R4, 0x1, PT ;  /* 0x000000010400780c */ /* 0x000fe20003f23070 */
[C---:B------:R-:W-:Y:S01]  /*4460*/  IMAD.X R4, R25.reuse, 0x1, ~R15, P3 ;  /* 0x0000000119047824 */ /* 0x040fe200018e0e0f */
[----:B------:R-:W-:Y:S01]  /*4470*/  ISETP.GT.U32.AND.EX P2, PT, R25, R15, PT, P2 ;  /* 0x0000000f1900720c */ /* 0x000fe20003f44120 */
[----:B------:R-:W-:Y:S01]  /*4480*/  HFMA2 R20, -RZ, RZ, 0, 0 ;  /* 0x00000000ff147431 */ /* 0x000fe200000001ff */
[----:B------:R-:W-:Y:S01]  /*4490*/  BSSY.RECONVERGENT B3, `(.L_x_194) ;  /* 0x000022d000037945 */ /* 0x000fe20003800200 */
[----:B------:R-:W-:Y:S01]  /*44a0*/  IMAD.MOV.U32 R14, RZ, RZ, R27 ;  /* 0x000000ffff0e7224 */ /* 0x000fe200078e001b */
[----:B------:R-:W-:Y:S01]  /*44b0*/  ISETP.LE.U32.OR.EX P1, PT, R4, RZ, !P2, P1 ;  /* 0x000000ff0400720c */ /* 0x000fe20005723510 */
[----:B0-----:R-:W-:-:S03]  /*44c0*/  UIMAD UR4, UR4, UR5, URZ ;  /* 0x00000005040472a4 */ /* 0x001fc6000f8e02ff */
[----:B------:R-:W-:-:S09]  /*44d0*/  UMOV UR5, 0x400 ;  /* 0x0000040000057882 */ /* 0x000fd20000000000 */
[----:B------:R-:W-:Y:S01]  /*44e0*/  @!P1 IADD3 R28, P3, PT, R26, R13, RZ ;  /* 0x0000000d1a1c9210 */ /* 0x000fe20007f7e0ff */
[----:B------:R-:W-:Y:S01]  /*44f0*/  UIADD3 UR5, UPT, UPT, UR5, 0x4b0, URZ ;  /* 0x000004b005057890 */ /* 0x000fe2000fffe0ff */
[----:B------:R-:W-:Y:S01]  /*4500*/  @!P1 IADD3 R13, P2, PT, R13, 0x2, RZ ;  /* 0x000000020d0d9810 */ /* 0x000fe20007f5e0ff */
[----:B------:R-:W-:Y:S01]  /*4510*/  IMAD R21, R11, UR4, R12 ;  /* 0x000000040b157c24 */ /* 0x000fe2000f8e020c */
[----:B------:R-:W-:Y:S01]  /*4520*/  @!P1 IADD3.X R29, PT, PT, R27, R15, RZ, P3, !PT ;  /* 0x0000000f1b1d9210 */ /* 0x000fe20001ffe4ff */
[----:B-1----:R-:W-:Y:S01]  /*4530*/  ULEA UR5, UR6, UR5, 0x18 ;  /* 0x0000000506057291 */ /* 0x002fe2000f8ec0ff */
[----:B------:R-:W-:Y:S01]  /*4540*/  @!P1 PLOP3.LUT P0, PT, PT, PT, PT, 0x8, 0x80 ;  /* 0x000000000080981c */ /* 0x000fe20003f0e170 */
[----:B------:R-:W-:Y:S01]  /*4550*/  @!P1 IMAD.X R15, RZ, RZ, R15, P2 ;  /* 0x000000ffff0f9224 */ /* 0x000fe200010e060f */
[----:B------:R-:W-:Y:S01]  /*4560*/  ISETP.LT.U32.AND P2, PT, R13, R24, PT ;  /* 0x000000180d00720c */ /* 0x000fe20003f41070 */
[----:B------:R0:W-:Y:S02]  /*4570*/  @!P1 ST.E.U8 desc[UR36][R28.64], RZ ;  /* 0x000000ff1c009985 */ /* 0x0001e4000c101124 */
[----:B------:R-:W-:-:S02]  /*4580*/  LEA R21, R21, UR5, 0x2 ;  /* 0x0000000515157c11 */ /* 0x000fc4000f8e10ff */
[----:B------:R-:W-:Y:S01]  /*4590*/  ISETP.LT.U32.OR.EX P0, PT, R15, R25, P0, P2 ;  /* 0x000000190f00720c */ /* 0x000fe20000701520 */
[----:B------:R0:W-:-:S12]  /*45a0*/  @!P1 ST.E.U8 desc[UR36][R28.64+0x1], RZ ;  /* 0x000001ff1c009985 */ /* 0x0001d8000c101124 */
[----:B------:R-:W-:Y:S02]  /*45b0*/  @P0 IADD3 R4, P2, PT, R26, R13, RZ ;  /* 0x0000000d1a040210 */ /* 0x000fe40007f5e0ff */
[----:B------:R-:W-:-:S03]  /*45c0*/  MOV R13, R26 ;  /* 0x0000001a000d7202 */ /* 0x000fc60000000f00 */
[----:B------:R-:W-:Y:S02]  /*45d0*/  @P0 IMAD.X R5, R27, 0x1, R15, P2 ;  /* 0x000000011b050824 */ /* 0x000fe400010e060f */
[----:B------:R-:W-:-:S03]  /*45e0*/  IMAD.MOV.U32 R15, RZ, RZ, RZ ;  /* 0x000000ffff0f7224 */ /* 0x000fc600078e00ff */
[----:B------:R0:W-:Y:S04]  /*45f0*/  @P0 ST.E.U8 desc[UR36][R4.64], RZ ;  /* 0x000000ff04000985 */ /* 0x0001e8000c101124 */
.L_x_215:
[----:B------:R-:W1:Y:S01]  /*4600*/  LDC R26, c[0x0][0x3b8] ;  /* 0x0000ee00ff1a7b82 */ /* 0x000e620000000800 */
[----:B------:R-:W-:-:S07]  /*4610*/  MOV R33, RZ ;  /* 0x000000ff00217202 */ /* 0x000fce0000000f00 */
[----:B0-----:R-:W0:Y:S01]  /*4620*/  LDC.64 R4, c[0x0][0x380] ;  /* 0x0000e000ff047b82 */ /* 0x001e220000000a00 */
[----:B-1----:R-:W-:-:S05]  /*4630*/  VIADD R26, R26, 0xffffffff ;  /* 0xffffffff1a1a7836 */ /* 0x002fca0000000000 */
[----:B------:R-:W-:Y:S01]  /*4640*/  ISETP.GE.U32.AND P2, PT, R26, 0x7, PT ;  /* 0x000000071a00780c */ /* 0x000fe20003f46070 */
[----:B0-----:R-:W-:-:S04]  /*4650*/  IMAD.WIDE.U32 R4, R20, 0x8, R4 ;  /* 0x0000000814047825 */ /* 0x001fc800078e0004 */
[----:B------:R-:W-:-:S05]  /*4660*/  VIADD R20, R20, 0x1 ;  /* 0x0000000114147836 */ /* 0x000fca0000000000 */
[----:B------:R-:W-:-:S03]  /*4670*/  ISETP.NE.AND P0, PT, R20, 0x1000, PT ;  /* 0x000010001400780c */ /* 0x000fc60003f05270 */
[----:B------:R-:W-:Y:S10]  /*4680*/  @!P2 BRA `(.L_x_195) ;  /* 0x000000040034a947 */ /* 0x000ff40003800000 */
[----:B------:R-:W0:Y:S01]  /*4690*/  S2R R27, SR_CgaCtaId ;  /* 0x00000000001b7919 */ /* 0x000e220000008800 */
[----:B------:R-:W-:Y:S01]  /*46a0*/  MOV R32, 0x400 ;  /* 0x0000040000207802 */ /* 0x000fe20000000f00 */
[----:B------:R-:W-:Y:S01]  /*46b0*/  BSSY.RECONVERGENT B4, `(.L_x_196) ;  /* 0x0000049000047945 */ /* 0x000fe20003800200 */
[----:B------:R-:W-:Y:S02]  /*46c0*/  IMAD.MOV.U32 R33, RZ, RZ, RZ ;  /* 0x000000ffff217224 */ /* 0x000fe400078e00ff */
[----:B0-----:R-:W-:-:S07]  /*46d0*/  LEA R32, R27, R32, 0x18 ;  /* 0x000000201b207211 */ /* 0x001fce00078ec0ff */
.L_x_197:
[----:B0-----:R-:W2:Y:S01]  /*46e0*/  LDG.E.64 R30, desc[UR36][R4.64] ;  /* 0x00000024041e7981 */ /* 0x001ea2000c1e1b00 */
[----:B------:R-:W0:Y:S03]  /*46f0*/  LDC R34, c[0x0][0x3b8] ;  /* 0x0000ee00ff227b82 */ /* 0x000e260000000800 */
[----:B------:R-:W-:Y:S01]  /*4700*/  LDS R26, [R21] ;  /* 0x00000000151a7984 */ /* 0x000fe20000000800 */
[----:B0-----:R-:W-:-:S04]  /*4710*/  IMAD R27, R33, R34, R10 ;  /* 0x00000022211b7224 */ /* 0x001fc800078e020a */
[----:B------:R-:W-:-:S05]  /*4720*/  IMAD R35, R27, 0x4, R32 ;  /* 0x000000041b237824 */ /* 0x000fca00078e0220 */
[----:B------:R-:W0:Y:S04]  /*4730*/  LDS R27, [R35] ;  /* 0x00000000231b7984 */ /* 0x000e280000000800 */
[----:B--2---:R-:W2:Y:S01]  /*4740*/  LD.E R31, desc[UR36][R30.64] ;  /* 0x000000241e1f7980 */ /* 0x004ea2000c101900 */
[----:B0-----:R-:W-:Y:S01]  /*4750*/  FMUL R28, R26, R27 ;  /* 0x0000001b1a1c7220 */ /* 0x001fe20000400000 */
[----:B------:R-:W-:-:S04]  /*4760*/  IMAD.WIDE.U32 R26, R33, 0x4, R16 ;  /* 0x00000004211a7825 */ /* 0x000fc800078e0010 */
[----:B--2---:R-:W-:-:S05]  /*4770*/  FMUL R37, R28, R31 ;  /* 0x0000001f1c257220 */ /* 0x004fca0000400000 */
[----:B------:R-:W-:Y:S04]  /*4780*/  ST.E desc[UR36][R26.64], R37 ;  /* 0x000000251a007985 */ /* 0x000fe8000c101924 */
[----:B------:R-:W2:Y:S01]  /*4790*/  LDG.E.64 R28, desc[UR36][R4.64] ;  /* 0x00000024041c7981 */ /* 0x000ea2000c1e1b00 */
[----:B------:R-:W-:-:S03]  /*47a0*/  LEA R39, R34, R35, 0x2 ;  /* 0x0000002322277211 */ /* 0x000fc600078e10ff */
[----:B------:R-:W-:Y:S04]  /*47b0*/  LDS R30, [R21] ;  /* 0x00000000151e7984 */ /* 0x000fe80000000800 */
[----:B------:R-:W0:Y:S04]  /*47c0*/  LDS R31, [R39] ;  /* 0x00000000271f7984 */ /* 0x000e280000000800 */
[----:B--2---:R-:W2:Y:S01]  /*47d0*/  LD.E R29, desc[UR36][R28.64] ;  /* 0x000000241c1d7980 */ /* 0x004ea2000c101900 */
[----:B0-----:R-:W-:-:S04]  /*47e0*/  FMUL R30, R30, R31 ;  /* 0x0000001f1e1e7220 */ /* 0x001fc80000400000 */
[----:B--2---:R-:W-:-:S05]  /*47f0*/  FMUL R35, R30, R29 ;  /* 0x0000001d1e237220 */ /* 0x004fca0000400000 */
[----:B------:R-:W-:Y:S04]  /*4800*/  ST.E desc[UR36][R26.64+0x4], R35 ;  /* 0x000004231a007985 */ /* 0x000fe8000c101924 */
[----:B------:R-:W2:Y:S01]  /*4810*/  LDG.E.64 R30, desc[UR36][R4.64] ;  /* 0x00000024041e7981 */ /* 0x000ea2000c1e1b00 */
[----:B------:R-:W-:-:S03]  /*4820*/  IMAD R37, R34, 0x4, R39 ;  /* 0x0000000422257824 */ /* 0x000fc600078e0227 */
        /* <DEDUP_REMOVED lines=43> */
[----:B0-----:R-:W-:Y:S01]  /*4ae0*/  FMUL R30, R30, R35 ;  /* 0x000000231e1e7220 */ /* 0x001fe20000400000 */
[----:B------:R-:W-:-:S05]  /*4af0*/  VIADD R33, R33, 0x8 ;  /* 0x0000000821217836 */ /* 0x000fca0000000000 */
[----:B------:R-:W-:Y:S01]  /*4b00*/  ISETP.NE.AND P1, PT, R33, R6, PT ;  /* 0x000000062100720c */ /* 0x000fe20003f25270 */
[----:B--2---:R-:W-:-:S05]  /*4b10*/  FMUL R31, R30, R29 ;  /* 0x0000001d1e1f7220 */ /* 0x004fca0000400000 */
[----:B------:R0:W-:Y:S07]  /*4b20*/  ST.E desc[UR36][R26.64+0x1c], R31 ;  /* 0x00001c1f1a007985 */ /* 0x0001ee000c101924 */
[----:B------:R-:W-:Y:S05]  /*4b30*/  @P1 BRA `(.L_x_197) ;  /* 0xfffffff800e81947 */ /* 0x000fea000383ffff */
[----:B------:R-:W-:Y:S05]  /*4b40*/  BSYNC.RECONVERGENT B4 ;  /* 0x0000000000047941 */ /* 0x000fea0003800200 */
.L_x_196:
[----:B------:R-:W-:-:S07]  /*4b50*/  IMAD.MOV.U32 R33, RZ, RZ, R6 ;  /* 0x000000ffff217224 */ /* 0x000fce00078e0006 */
.L_x_195:
[----:B------:R-:W-:-:S13]  /*4b60*/  ISETP.NE.AND P1, PT, R2, RZ, PT ;  /* 0x000000ff0200720c */ /* 0x000fda0003f25270 */
[----:B------:R-:W-:Y:S05]  /*4b70*/  @!P1 BRA `(.L_x_198) ;  /* 0x0000000400549947 */ /* 0x000fea0003800000 */
[----:B0-----:R-:W-:Y:S02]  /*4b80*/  IADD3 R26, PT, PT, R2, -0x1, RZ ;  /* 0xffffffff021a7810 */ /* 0x001fe40007ffe0ff */
[----:B------:R-:W-:Y:S02]  /*4b90*/  ISETP.NE.AND P4, PT, R3, RZ, PT ;  /* 0x000000ff0300720c */ /* 0x000fe40003f85270 */
[----:B------:R-:W-:-:S13]  /*4ba0*/  ISETP.GE.U32.AND P3, PT, R26, 0x3, PT ;  /* 0x000000031a00780c */ /* 0x000fda0003f66070 */
[----:B------:R-:W-:Y:S05]  /*4bb0*/  @!P3 BRA `(.L_x_199) ;  /* 0x00000000009cb947 */ /* 0x000fea0003800000 */
[----:B------:R-:W2:Y:S01]  /*4bc0*/  LDG.E.64 R28, desc[UR36][R4.64] ;  /* 0x00000024041c7981 */ /* 0x000ea2000c1e1b00 */
[----:B------:R-:W0:Y:S08]  /*4bd0*/  S2UR UR5, SR_CgaCtaId ;  /* 0x00000000000579c3 */ /* 0x000e300000008800 */
[----:B------:R-:W1:Y:S01]  /*4be0*/  LDC R32, c[0x0][0x3b8] ;  /* 0x0000ee00ff207b82 */ /* 0x000e620000000800 */
[----:B------:R-:W-:-:S02]  /*4bf0*/  UMOV UR4, 0x400 ;  /* 0x0000040000047882 */ /* 0x000fc40000000000 */
[----:B0-----:R-:W-:Y:S01]  /*4c00*/  ULEA UR4, UR5, UR4, 0x18 ;  /* 0x0000000405047291 */ /* 0x001fe2000f8ec0ff */
[----:B-1----:R-:W-:-:S05]  /*4c10*/  IMAD R26, R33, R32, R10 ;  /* 0x00000020211a7224 */ /* 0x002fca00078e020a */
[----:B------:R-:W-:Y:S02]  /*4c20*/  LEA R31, R26, UR4, 0x2 ;  /* 0x000000041a1f7c11 */ /* 0x000fe4000f8e10ff */
[----:B------:R-:W-:Y:S04]  /*4c30*/  LDS R26, [R21] ;  /* 0x00000000151a7984 */ /* 0x000fe80000000800 */
[----:B------:R-:W0:Y:S04]  /*4c40*/  LDS R27, [R31] ;  /* 0x000000001f1b7984 */ /* 0x000e280000000800 */
[----:B--2---:R-:W2:Y:S01]  /*4c50*/  LD.E R29, desc[UR36][R28.64] ;  /* 0x000000241c1d7980 */ /* 0x004ea2000c101900 */
[----:B0-----:R-:W-:Y:S01]  /*4c60*/  FMUL R30, R26, R27 ;  /* 0x0000001b1a1e7220 */ /* 0x001fe20000400000 */
[----:B------:R-:W-:-:S04]  /*4c70*/  IMAD.WIDE.U32 R26, R33, 0x4, R16 ;  /* 0x00000004211a7825 */ /* 0x000fc800078e0010 */
        /* <DEDUP_REMOVED lines=24> */
[----:B------:R-:W-:-:S03]  /*4e00*/  VIADD R33, R33, 0x4 ;  /* 0x0000000421217836 */ /* 0x000fc60000000000 */
[----:B--2---:R-:W-:-:S05]  /*4e10*/  FMUL R31, R30, R29 ;  /* 0x0000001d1e1f7220 */ /* 0x004fca0000400000 */
[----:B------:R0:W-:Y:S02]  /*4e20*/  ST.E desc[UR36][R26.64+0xc], R31 ;  /* 0x00000c1f1a007985 */ /* 0x0001e4000c101924 */
.L_x_199:
[----:B------:R-:W-:Y:S05]  /*4e30*/  @!P4 BRA `(.L_x_198) ;  /* 0x0000000000a4c947 */ /* 0x000fea0003800000 */
[----:B------:R-:W-:Y:S02]  /*4e40*/  ISETP.NE.AND P3, PT, R3, 0x1, PT ;  /* 0x000000010300780c */ /* 0x000fe40003f65270 */
[----:B------:R-:W-:-:S11]  /*4e50*/  ISETP.NE.AND P4, PT, R7, RZ, PT ;  /* 0x000000ff0700720c */ /* 0x000fd60003f85270 */
[----:B------:R-:W-:Y:S05]  /*4e60*/  @!P3 BRA `(.L_x_200) ;  /* 0x00000000005cb947 */ /* 0x000fea0003800000 */
[----:B------:R-:W2:Y:S01]  /*4e70*/  LDG.E.64 R28, desc[UR36][R4.64] ;  /* 0x00000024041c7981 */ /* 0x000ea2000c1e1b00 */
[----:B------:R-:W1:Y:S08]  /*4e80*/  S2UR UR5, SR_CgaCtaId ;  /* 0x00000000000579c3 */ /* 0x000e700000008800 */
[----:B------:R-:W0:Y:S01]  /*4e90*/  LDC R32, c[0x0][0x3b8] ;  /* 0x0000ee00ff207b82 */ /* 0x000e220000000800 */
[----:B------:R-:W-:-:S02]  /*4ea0*/  UMOV UR4, 0x400 ;  /* 0x0000040000047882 */ /* 0x000fc40000000000 */
[----:B-1----:R-:W-:Y:S01]  /*4eb0*/  ULEA UR4, UR5, UR4, 0x18 ;  /* 0x0000000405047291 */ /* 0x002fe2000f8ec0ff */
[----:B0-----:R-:W-:-:S05]  /*4ec0*/  IMAD R26, R33, R32, R10 ;  /* 0x00000020211a7224 */ /* 0x001fca00078e020a */
        /* <DEDUP_REMOVED lines=13> */
[----:B0-----:R-:W-:Y:S01]  /*4fa0*/  FMUL R30, R30, R35 ;  /* 0x000000231e1e7220 */ /* 0x001fe20000400000 */
[----:B------:R-:W-:-:S03]  /*4fb0*/  IADD3 R33, PT, PT, R33, 0x2, RZ ;  /* 0x0000000221217810 */ /* 0x000fc60007ffe0ff */
[----:B--2---:R-:W-:-:S05]  /*4fc0*/  FMUL R35, R30, R29 ;  /* 0x0000001d1e237220 */ /* 0x004fca0000400000 */
[----:B------:R1:W-:Y:S02]  /*4fd0*/  ST.E desc[UR36][R26.64+0x4], R35 ;  /* 0x000004231a007985 */ /* 0x0003e4000c101924 */
.L_x_200:
[----:B------:R-:W-:Y:S05]  /*4fe0*/  @!P4 BRA `(.L_x_198) ;  /* 0x000000000038c947 */ /* 0x000fea0003800000 */
[----:B------:R-:W2:Y:S01]  /*4ff0*/  LDG.E.64 R28, desc[UR36][R4.64] ;  /* 0x00000024041c7981 */ /* 0x000ea2000c1e1b00 */
[----:B------:R-:W3:Y:S01]  /*5000*/  S2UR UR5, SR_CgaCtaId ;  /* 0x00000000000579c3 */ /* 0x000ee20000008800 */
[----:B------:R-:W0:Y:S01]  /*5010*/  LDCU UR6, c[0x0][0x3b8] ;  /* 0x00007700ff0677ac */ /* 0x000e220008000800 */
[----:B------:R-:W-:Y:S01]  /*5020*/  UMOV UR4, 0x400 ;  /* 0x0000040000047882 */ /* 0x000fe20000000000 */
[----:B01----:R-:W-:Y:S01]  /*5030*/  IMAD R26, R33, UR6, R10 ;  /* 0x00000006211a7c24 */ /* 0x003fe2000f8e020a */
[----:B---3--:R-:W-:-:S06]  /*5040*/  ULEA UR4, UR5, UR4, 0x18 ;  /* 0x0000000405047291 */ /* 0x008fcc000f8ec0ff */
[----:B------:R-:W-:Y:S02]  /*5050*/  LEA R30, R26, UR4, 0x2 ;  /* 0x000000041a1e7c11 */ /* 0x000fe4000f8e10ff */
[----:B------:R-:W-:Y:S04]  /*5060*/  LDS R26, [R21] ;  /* 0x00000000151a7984 */ /* 0x000fe80000000800 */
[----:B------:R-:W0:Y:S04]  /*5070*/  LDS R27, [R30] ;  /* 0x000000001e1b7984 */ /* 0x000e280000000800 */
[----:B--2---:R-:W2:Y:S01]  /*5080*/  LD.E R28, desc[UR36][R28.64] ;  /* 0x000000241c1c7980 */ /* 0x004ea2000c101900 */
[----:B0-----:R-:W-:Y:S01]  /*5090*/  FMUL R31, R26, R27 ;  /* 0x0000001b1a1f7220 */ /* 0x001fe20000400000 */
[----:B------:R-:W-:-:S04]  /*50a0*/  IMAD.WIDE.U32 R26, R33, 0x4, R16 ;  /* 0x00000004211a7825 */ /* 0x000fc800078e0010 */
[----:B--2---:R-:W-:-:S05]  /*50b0*/  FMUL R31, R31, R28 ;  /* 0x0000001c1f1f7220 */ /* 0x004fca0000400000 */
[----:B------:R2:W-:Y:S02]  /*50c0*/  ST.E desc[UR36][R26.64], R31 ;  /* 0x0000001f1a007985 */ /* 0x0005e4000c101924 */
.L_x_198:
[----:B------:R-:W-:Y:S01]  /*50d0*/  BSSY.RECONVERGENT B4, `(.L_x_201) ;  /* 0x00000d1000047945 */ /* 0x000fe20003800200 */
[----:B------:R-:W-:-:S07]  /*50e0*/  IMAD.MOV.U32 R33, RZ, RZ, 0x1 ;  /* 0x00000001ff217424 */ /* 0x000fce00078e00ff */
.L_x_208:
[----:B------:R-:W3:Y:S01]  /*50f0*/  LDC R32, c[0x0][0x3bc] ;  /* 0x0000ef00ff207b82 */ /* 0x000ee20000000800 */
[----:B0-2---:R-:W-:Y:S02]  /*5100*/  IMAD.MOV.U32 R31, RZ, RZ, RZ ;  /* 0x000000ffff1f7224 */ /* 0x005fe400078e00ff */
[----:B---3--:R-:W-:-:S05]  /*5110*/  IMAD R34, R33, R32, RZ ;  /* 0x0000002021227224 */ /* 0x008fca00078e02ff */
[----:B------:R-:W-:Y:S01]  /*5120*/  LEA R34, R34, R21, 0x2 ;  /* 0x0000001522227211 */ /* 0x000fe200078e10ff */
[----:B-1----:R-:W-:Y:S06]  /*5130*/  @!P2 BRA `(.L_x_202) ;  /* 0x000000040078a947 */ /* 0x002fec0003800000 */
[----:B-1----:R-:W0:Y:S01]  /*5140*/  S2R R26, SR_CgaCtaId ;  /* 0x00000000001a7919 */ /* 0x002e220000008800 */
[----:B------:R-:W-:Y:S01]  /*5150*/  MOV R35, 0x400 ;  /* 0x0000040000237802 */ /* 0x000fe20000000f00 */
[----:B------:R-:W-:Y:S01]  /*5160*/  BSSY.RECONVERGENT B5, `(.L_x_203) ;  /* 0x000005a000057945 */ /* 0x000fe20003800200 */
[----:B------:R-:W-:Y:S02]  /*5170*/  IMAD.MOV.U32 R37, RZ, RZ, RZ ;  /* 0x000000ffff257224 */ /* 0x000fe400078e00ff */
[----:B0-----:R-:W-:-:S07]  /*5180*/  LEA R35, R26, R35, 0x18 ;  /* 0x000000231a237211 */ /* 0x001fce00078ec0ff */
.L_x_204:
[----:B------:R-:W2:Y:S01]  /*5190*/  LDG.E.64 R30, desc[UR36][R4.64] ;  /* 0x00000024041e7981 */ /* 0x000ea2000c1e1b00 */
[----:B0-----:R-:W-:Y:S01]  /*51a0*/  IMAD.WIDE.U32 R26, R37, 0x4, R16 ;  /* 0x00000004251a7825 */ /* 0x001fe200078e0010 */
[----:B------:R-:W0:Y:S04]  /*51b0*/  LDC R36, c[0x0][0x3b8] ;  /* 0x0000ee00ff247b82 */ /* 0x000e280000000800 */
[----:B------:R-:W3:Y:S01]  /*51c0*/  LD.E R41, desc[UR36][R26.64] ;  /* 0x000000241a297980 */ /* 0x000ee2000c101900 */
[----:B------:R-:W-:-:S03]  /*51d0*/  IMAD.IADD R28, R10, 0x1, R33 ;  /* 0x000000010a1c7824 */ /* 0x000fc600078e0221 */
[----:B------:R-:W4:Y:S01]  /*51e0*/  LD.E R45, desc[UR36][R26.64+0x4] ;  /* 0x000004241a2d7980 */ /* 0x000f22000c101900 */
[----:B0-----:R-:W-:-:S05]  /*51f0*/  IMAD R28, R37, R36, R28 ;  /* 0x00000024251c7224 */ /* 0x001fca00078e021c */
[----:B------:R-:W-:Y:S02]  /*5200*/  LEA R39, R28, R35, 0x2 ;  /* 0x000000231c277211 */ /* 0x000fe400078e10ff */
[----:B------:R-:W-:Y:S04]  /*5210*/  LDS R28, [R34] ;  /* 0x00000000221c7984 */ /* 0x000fe80000000800 */
        /* <DEDUP_REMOVED lines=79> */
.L_x_203:
[----:B------:R-:W-:-:S07]  /*5710*/  MOV R31, R6 ;  /* 0x00000006001f7202 */ /* 0x000fce0000000f00 */
.L_x_202:
[----:B------:R-:W-:Y:S05]  /*5720*/  @!P1 BRA `(.L_x_205) ;  /* 0x0000000400989947 */ /* 0x000fea0003800000 */
[----:B01----:R-:W-:Y:S01]  /*5730*/  VIADD R26, R2, 0xffffffff ;  /* 0xffffffff021a7836 */ /* 0x003fe20000000000 */
[----:B------:R-:W-:-:S04]  /*5740*/  ISETP.NE.AND P4, PT, R3, RZ, PT ;  /* 0x000000ff0300720c */ /* 0x000fc80003f85270 */
[----:B------:R-:W-:-:S13]  /*5750*/  ISETP.GE.U32.AND P3, PT, R26, 0x3, PT ;  /* 0x000000031a00780c */ /* 0x000fda0003f66070 */
[----:B------:R-:W-:Y:S05]  /*5760*/  @!P3 BRA `(.L_x_206) ;  /* 0x0000000000c0b947 */ /* 0x000fea0003800000 */
[----:B------:R-:W2:Y:S01]  /*5770*/  LDG.E.64 R26, desc[UR36][R4.64] ;  /* 0x00000024041a7981 */ /* 0x000ea2000c1e1b00 */
[C---:B------:R-:W-:Y:S01]  /*5780*/  IMAD.WIDE.U32 R28, R31.reuse, 0x4, R16 ;  /* 0x000000041f1c7825 */ /* 0x040fe200078e0010 */
[----:B------:R-:W0:Y:S04]  /*5790*/  S2UR UR5, SR_CgaCtaId ;  /* 0x00000000000579c3 */ /* 0x000e280000008800 */
[----:B------:R-:W3:Y:S04]  /*57a0*/  LD.E R38, desc[UR36][R28.64] ;  /* 0x000000241c267980 */ /* 0x000ee8000c101900 */
[----:B------:R-:W1:Y:S01]  /*57b0*/  LDC R30, c[0x0][0x3b8] ;  /* 0x0000ee00ff1e7b82 */ /* 0x000e620000000800 */
[----:B------:R-:W-:Y:S01]  /*57c0*/  IMAD.IADD R35, R10, 0x1, R33 ;  /* 0x000000010a237824 */ /* 0x000fe200078e0221 */
[----:B------:R-:W-:Y:S01]  /*57d0*/  UMOV UR4, 0x400 ;  /* 0x0000040000047882 */ /* 0x000fe20000000000 */
[----:B------:R-:W4:Y:S01]  /*57e0*/  LD.E R43, desc[UR36][R28.64+0x4] ;  /* 0x000004241c2b7980 */ /* 0x000f22000c101900 */
[----:B0-----:R-:W-:Y:S01]  /*57f0*/  ULEA UR4, UR5, UR4, 0x18 ;  /* 0x0000000405047291 */ /* 0x001fe2000f8ec0ff */
[----:B-1----:R-:W-:-:S05]  /*5800*/  IMAD R35, R31, R30, R35 ;  /* 0x0000001e1f237224 */ /* 0x002fca00078e0223 */
[----:B------:R-:W-:Y:S02]  /*5810*/  LEA R37, R35, UR4, 0x2 ;  /* 0x0000000423257c11 */ /* 0x000fe4000f8e10ff */
[----:B------:R-:W-:Y:S04]  /*5820*/  LDS R35, [R34] ;  /* 0x0000000022237984 */ /* 0x000fe80000000800 */
[----:B------:R-:W0:Y:S01]  /*5830*/  LDS R36, [R37] ;  /* 0x0000000025247984 */ /* 0x000e220000000800 */
[----:B--2---:R-:W-:-:S06]  /*5840*/  IMAD.WIDE.U32 R26, R33, 0x4, R26 ;  /* 0x00000004211a7825 */ /* 0x004fcc00078e001a */
[----:B------:R-:W3:Y:S01]  /*5850*/  LD.E R26, desc[UR36][R26.64] ;  /* 0x000000241a1a7980 */ /* 0x000ee2000c101900 */
[----:B0-----:R-:W-:-:S04]  /*5860*/  FMUL R35, R35, R36 ;  /* 0x0000002423237220 */ /* 0x001fc80000400000 */
[----:B---3--:R-:W-:-:S05]  /*5870*/  FFMA R35, R35, R26, R38 ;  /* 0x0000001a23237223 */ /* 0x008fca0000000026 */
[----:B------:R-:W-:Y:S04]  /*5880*/  ST.E desc[UR36][R28.64], R35 ;  /* 0x000000231c007985 */ /* 0x000fe8000c101924 */
[----:B------:R-:W2:Y:S01]  /*5890*/  LDG.E.64 R26, desc[UR36][R4.64] ;  /* 0x00000024041a7981 */ /* 0x000ea2000c1e1b00 */
[----:B------:R-:W-:-:S03]  /*58a0*/  LEA R39, R30, R37, 0x2 ;  /* 0x000000251e277211 */ /* 0x000fc600078e10ff */
[----:B------:R-:W-:Y:S04]  /*58b0*/  LDS R36, [R34] ;  /* 0x0000000022247984 */ /* 0x000fe80000000800 */
[----:B------:R-:W0:Y:S01]  /*58c0*/  LDS R41, [R39] ;  /* 0x0000000027297984 */ /* 0x000e220000000800 */
[----:B--2---:R-:W-:-:S06]  /*58d0*/  IMAD.WIDE.U32 R26, R33, 0x4, R26 ;  /* 0x00000004211a7825 */ /* 0x004fcc00078e001a */
[----:B------:R-:W4:Y:S01]  /*58e0*/  LD.E R27, desc[UR36][R26.64] ;  /* 0x000000241a1b7980 */ /* 0x000f22000c101900 */
[----:B0-----:R-:W-:-:S03]  /*58f0*/  FMUL R36, R36, R41 ;  /* 0x0000002924247220 */ /* 0x001fc60000400000 */
[----:B------:R-:W2:Y:S01]  /*5900*/  LD.E R41, desc[UR36][R28.64+0x8] ;  /* 0x000008241c297980 */ /* 0x000ea2000c101900 */
[----:B----4-:R-:W-:-:S05]  /*5910*/  FFMA R43, R36, R27, R43 ;  /* 0x0000001b242b7223 */ /* 0x010fca000000002b */
[----:B------:R-:W-:Y:S04]  /*5920*/  ST.E desc[UR36][R28.64+0x4], R43 ;  /* 0x0000042b1c007985 */ /* 0x000fe8000c101924 */
[----:B------:R-:W3:Y:S01]  /*5930*/  LDG.E.64 R36, desc[UR36][R4.64] ;  /* 0x0000002404247981 */ /* 0x000ee2000c1e1b00 */
[----:B------:R-:W-:-:S03]  /*5940*/  IMAD R35, R30, 0x4, R39 ;  /* 0x000000041e237824 */ /* 0x000fc600078e0227 */
[----:B------:R-:W-:Y:S04]  /*5950*/  LDS R26, [R34] ;  /* 0x00000000221a7984 */ /* 0x000fe80000000800 */
[----:B------:R-:W0:Y:S04]  /*5960*/  LDS R27, [R35] ;  /* 0x00000000231b7984 */ /* 0x000e280000000800 */
[----:B------:R-:W4:Y:S01]  /*5970*/  LD.E R39, desc[UR36][R28.64+0xc] ;  /* 0x00000c241c277980 */ /* 0x000f22000c101900 */
[----:B---3--:R-:W-:-:S06]  /*5980*/  IMAD.WIDE.U32 R36, R33, 0x4, R36 ;  /* 0x0000000421247825 */ /* 0x008fcc00078e0024 */
[----:B------:R-:W2:Y:S01]  /*5990*/  LD.E R37, desc[UR36][R36.64] ;  /* 0x0000002424257980 */ /* 0x000ea2000c101900 */
[----:B0-----:R-:W-:-:S04]  /*59a0*/  FMUL R26, R26, R27 ;  /* 0x0000001b1a1a7220 */ /* 0x001fc80000400000 */
[----:B--2---:R-:W-:-:S05]  /*59b0*/  FFMA R41, R26, R37, R41 ;  /* 0x000000251a297223 */ /* 0x004fca0000000029 */
        /* <DEDUP_REMOVED lines=8> */
[----:B------:R-:W-:-:S03]  /*5a40*/  IADD3 R31, PT, PT, R31, 0x4, RZ ;  /* 0x000000041f1f7810 */ /* 0x000fc60007ffe0ff */
[----:B----4-:R-:W-:-:S05]  /*5a50*/  FFMA R39, R30, R27, R39 ;  /* 0x0000001b1e277223 */ /* 0x010fca0000000027 */
[----:B------:R0:W-:Y:S02]  /*5a60*/  ST.E desc[UR36][R28.64+0xc], R39 ;  /* 0x00000c271c007985 */ /* 0x0001e4000c101924 */
.L_x_206:
[----:B------:R-:W-:Y:S05]  /*5a70*/  @!P4 BRA `(.L_x_205) ;  /* 0x0000000000c4c947 */ /* 0x000fea0003800000 */
[----:B------:R-:W-:Y:S02]  /*5a80*/  ISETP.NE.AND P3, PT, R3, 0x1, PT ;  /* 0x000000010300780c */ /* 0x000fe40003f65270 */
[----:B------:R-:W-:-:S11]  /*5a90*/  ISETP.NE.AND P4, PT, R7, RZ, PT ;  /* 0x000000ff0700720c */ /* 0x000fd60003f85270 */
[----:B------:R-:W-:Y:S05]  /*5aa0*/  @!P3 BRA `(.L_x_207) ;  /* 0x000000000070b947 */ /* 0x000fea0003800000 */
[----:B0-----:R-:W2:Y:S01]  /*5ab0*/  LDG.E.64 R28, desc[UR36][R4.64] ;  /* 0x00000024041c7981 */ /* 0x001ea2000c1e1b00 */
        /* <DEDUP_REMOVED lines=27> */
.L_x_207:
[----:B------:R-:W-:Y:S05]  /*5c70*/  @!P4 BRA `(.L_x_205) ;  /* 0x000000000044c947 */ /* 0x000fea0003800000 */
[----:B0-----:R-:W2:Y:S01]  /*5c80*/  LDG.E.64 R28, desc[UR36][R4.64] ;  /* 0x00000024041c7981 */ /* 0x001ea2000c1e1b00 */
[----:B-1----:R-:W-:Y:S01]  /*5c90*/  IMAD.WIDE.U32 R26, R31, 0x4, R16 ;  /* 0x000000041f1a7825 */ /* 0x002fe200078e0010 */
[----:B------:R-:W0:Y:S01]  /*5ca0*/  S2UR UR5, SR_CgaCtaId ;  /* 0x00000000000579c3 */ /* 0x000e220000008800 */
[----:B------:R-:W1:Y:S01]  /*5cb0*/  LDCU UR6, c[0x0][0x3b8] ;  /* 0x00007700ff0677ac */ /* 0x000e620008000800 */
[----:B------:R-:W-:Y:S04]  /*5cc0*/  LDS R34, [R34] ;  /* 0x0000000022227984 */ /* 0x000fe80000000800 */
[----:B------:R-:W3:Y:S01]  /*5cd0*/  LD.E R36, desc[UR36][R26.64] ;  /* 0x000000241a247980 */ /* 0x000ee2000c101900 */
[----:B------:R-:W-:Y:S01]  /*5ce0*/  IMAD.IADD R30, R10, 0x1, R33 ;  /* 0x000000010a1e7824 */ /* 0x000fe200078e0221 */
[----:B------:R-:W-:-:S03]  /*5cf0*/  UMOV UR4, 0x400 ;  /* 0x0000040000047882 */ /* 0x000fc60000000000 */
[----:B-1----:R-:W-:Y:S01]  /*5d00*/  IMAD R30, R31, UR6, R30 ;  /* 0x000000061f1e7c24 */ /* 0x002fe2000f8e021e */
[----:B0-----:R-:W-:-:S06]  /*5d10*/  ULEA UR4, UR5, UR4, 0x18 ;  /* 0x0000000405047291 */ /* 0x001fcc000f8ec0ff */
[----:B------:R-:W-:-:S05]  /*5d20*/  LEA R30, R30, UR4, 0x2 ;  /* 0x000000041e1e7c11 */ /* 0x000fca000f8e10ff */
[----:B------:R-:W0:Y:S01]  /*5d30*/  LDS R31, [R30] ;  /* 0x000000001e1f7984 */ /* 0x000e220000000800 */
[----:B--2---:R-:W-:-:S06]  /*5d40*/  IMAD.WIDE.U32 R28, R33, 0x4, R28 ;  /* 0x00000004211c7825 */ /* 0x004fcc00078e001c */
[----:B------:R-:W3:Y:S01]  /*5d50*/  LD.E R28, desc[UR36][R28.64] ;  /* 0x000000241c1c7980 */ /* 0x000ee2000c101900 */
[----:B0-----:R-:W-:-:S04]  /*5d60*/  FMUL R31, R34, R31 ;  /* 0x0000001f221f7220 */ /* 0x001fc80000400000 */
[----:B---3--:R-:W-:-:S05]  /*5d70*/  FFMA R31, R31, R28, R36 ;  /* 0x0000001c1f1f7223 */ /* 0x008fca0000000024 */
[----:B------:R2:W-:Y:S02]  /*5d80*/  ST.E desc[UR36][R26.64], R31 ;  /* 0x0000001f1a007985 */ /* 0x0005e4000c101924 */
.L_x_205:
[----:B------:R-:W0:Y:S01]  /*5d90*/  LDCU UR4, c[0x0][0x3b8] ;  /* 0x00007700ff0477ac */ /* 0x000e220008000800 */
[----:B------:R-:W-:Y:S01]  /*5da0*/  VIADD R33, R33, 0x1 ;  /* 0x0000000121217836 */ /* 0x000fe20000000000 */
[----:B0-----:R-:W-:-:S04]  /*5db0*/  MOV R28, UR4 ;  /* 0x00000004001c7c02 */ /* 0x001fc80008000f00 */
[----:B------:R-:W-:-:S13]  /*5dc0*/  ISETP.NE.AND P3, PT, R33, R28, PT ;  /* 0x0000001c2100720c */ /* 0x000fda0003f65270 */
[----:B------:R-:W-:Y:S05]  /*5dd0*/  @P3 BRA `(.L_x_208) ;  /* 0xfffffff000c43947 */ /* 0x000fea000383ffff */
[----:B------:R-:W-:Y:S05]  /*5de0*/  BSYNC.RECONVERGENT B4 ;  /* 0x0000000000047941 */ /* 0x000fea0003800200 */
.L_x_201:
[----:B------:R-:W0:Y:S01]  /*5df0*/  LDC R29, c[0x0][0x3b8] ;  /* 0x0000ee00ff1d7b82 */ /* 0x000e220000000800 */
[----:B--2---:R-:W-:Y:S01]  /*5e00*/  CS2R R30, SRZ ;  /* 0x00000000001e7805 */ /* 0x004fe2000001ff00 */
[----:B0-----:R-:W-:-:S05]  /*5e10*/  VIADD R4, R29, 0xffffffff ;  /* 0xffffffff1d047836 */ /* 0x001fca0000000000 */
[----:B------:R-:W-:-:S13]  /*5e20*/  ISETP.GE.U32.AND P2, PT, R4, 0xf, PT ;  /* 0x0000000f0400780c */ /* 0x000fda0003f46070 */
[----:B------:R-:W-:Y:S05]  /*5e30*/  @!P2 BRA `(.L_x_209) ;  /* 0x0000000000eca947 */ /* 0x000fea0003800000 */
[----:B------:R-:W-:Y:S01]  /*5e40*/  BSSY.RECONVERGENT B4, `(.L_x_210) ;  /* 0x0000039000047945 */ /* 0x000fe20003800200 */
[----:B------:R-:W-:-:S07]  /*5e50*/  CS2R R30, SRZ ;  /* 0x00000000001e7805 */ /* 0x000fce000001ff00 */
.L_x_211:
[----:B------:R-:W0:Y:S01]  /*5e60*/  LDC.64 R4, c[0x0][0x3a8] ;  /* 0x0000ea00ff047b82 */ /* 0x000e220000000a00 */
[----:B------:R-:W-:Y:S02]  /*5e70*/  IMAD.IADD R33, R0, 0x1, R31 ;  /* 0x0000000100217824 */ /* 0x000fe400078e021f */
[----:B-1----:R-:W-:-:S05]  /*5e80*/  IMAD.WIDE.U32 R26, R31, 0x4, R16 ;  /* 0x000000041f1a7825 */ /* 0x002fca00078e0010 */
[----:B------:R-:W2:Y:S04]  /*5e90*/  LD.E R42, desc[UR36][R26.64+0x4] ;  /* 0x000004241a2a7980 */ /* 0x000ea8000c101900 */
[----:B------:R-:W3:Y:S04]  /*5ea0*/  LD.E R39, desc[UR36][R26.64+0x8] ;  /* 0x000008241a277980 */ /* 0x000ee8000c101900 */
[----:B------:R-:W4:Y:S04]  /*5eb0*/  LD.E R36, desc[UR36][R26.64+0xc] ;  /* 0x00000c241a247980 */ /* 0x000f28000c101900 */
[----:B------:R-:W5:Y:S01]  /*5ec0*/  LD.E R34, desc[UR36][R26.64+0x10] ;  /* 0x000010241a227980 */ /* 0x000f62000c101900 */
[----:B0-----:R-:W-:-:S03]  /*5ed0*/  IMAD.WIDE R4, R33, 0x4, R4 ;  /* 0x0000000421047825 */ /* 0x001fc600078e0204 */
[----:B------:R-:W2:Y:S04]  /*5ee0*/  LD.E R33, desc[UR36][R26.64] ;  /* 0x000000241a217980 */ /* 0x000ea8000c101900 */
[----:B------:R-:W2:Y:S04]  /*5ef0*/  LDG.E R40, desc[UR36][R4.64] ;  /* 0x0000002404287981 */ /* 0x000ea8000c1e1900 */
[----:B------:R-:W3:Y:S04]  /*5f00*/  LDG.E R41, desc[UR36][R4.64+0x4] ;  /* 0x0000042404297981 */ /* 0x000ee8000c1e1900 */
[----:B------:R-:W4:Y:S04]  /*5f10*/  LDG.E R38, desc[UR36][R4.64+0x8] ;  /* 0x0000082404267981 */ /* 0x000f28000c1e1900 */
[----:B------:R-:W5:Y:S04]  /*5f20*/  LDG.E R37, desc[UR36][R4.64+0xc] ;  /* 0x00000c2404257981 */ /* 0x000f68000c1e1900 */
[----:B------:R-:W5:Y:S04]  /*5f30*/  LDG.E R35, desc[UR36][R4.64+0x10] ;  /* 0x0000102404237981 */ /* 0x000f68000c1e1900 */
        /* <DEDUP_REMOVED lines=10> */
[----:B------:R-:W4:Y:S01]  /*5fe0*/  LDG.E R37, desc[UR36][R4.64+0x1c] ;  /* 0x00001c2404257981 */ /* 0x000f22000c1e1900 */
[----:B------:R-:W-:-:S03]  /*5ff0*/  FFMA R43, R34, R35, R41 ;  /* 0x00000023222b7223 */ /* 0x000fc60000000029 */
[----:B------:R-:W5:Y:S04]  /*6000*/  LD.E R40, desc[UR36][R26.64+0x20] ;  /* 0x000020241a287980 */ /* 0x000f68000c101900 */
[----:B------:R-:W5:Y:S04]  /*6010*/  LDG.E R41, desc[UR36][R4.64+0x20] ;  /* 0x0000202404297981 */ /* 0x000f68000c1e1900 */
[----:B------:R-:W5:Y:S04]  /*6020*/  LD.E R34, desc[UR36][R26.64+0x24] ;  /* 0x000024241a227980 */ /* 0x000f68000c101900 */
[----:B------:R-:W5:Y:S01]  /*6030*/  LDG.E R35, desc[UR36][R4.64+0x24] ;  /* 0x0000242404237981 */ /* 0x000f62000c1e1900 */
[----:B--2---:R-:W-:-:S03]  /*6040*/  FFMA R33, R30, R33, R43 ;  /* 0x000000211e217223 */ /* 0x004fc6000000002b */
[----:B------:R-:W2:Y:S04]  /*6050*/  LDG.E R30, desc[UR36][R4.64+0x28] ;  /* 0x00002824041e7981 */ /* 0x000ea8000c1e1900 */
[----:B------:R-:W2:Y:S01]  /*6060*/  LDG.E R43, desc[UR36][R4.64+0x38] ;  /* 0x00003824042b7981 */ /* 0x000ea2000c1e1900 */
[----:B---3--:R-:W-:-:S03]  /*6070*/  FFMA R39, R38, R39, R33 ;  /* 0x0000002726277223 */ /* 0x008fc60000000021 */
[----:B------:R-:W2:Y:S04]  /*6080*/  LD.E R33, desc[UR36][R26.64+0x28] ;  /* 0x000028241a217980 */ /* 0x000ea8000c101900 */
[----:B------:R-:W3:Y:S01]  /*6090*/  LD.E R38, desc[UR36][R26.64+0x30] ;  /* 0x000030241a267980 */ /* 0x000ee2000c101900 */
[----:B----4-:R-:W-:-:S03]  /*60a0*/  FFMA R39, R36, R37, R39 ;  /* 0x0000002524277223 */ /* 0x010fc60000000027 */
[----:B------:R-:W4:Y:S04]  /*60b0*/  LD.E R36, desc[UR36][R26.64+0x2c] ;  /* 0x00002c241a247980 */ /* 0x000f28000c101900 */
[----:B------:R-:W4:Y:S01]  /*60c0*/  LDG.E R37, desc[UR36][R4.64+0x2c] ;  /* 0x00002c2404257981 */ /* 0x000f22000c1e1900 */
[----:B-----5:R-:W-:-:S03]  /*60d0*/  FFMA R41, R40, R41, R39 ;  /* 0x0000002928297223 */ /* 0x020fc60000000027 */
[----:B------:R-:W3:Y:S04]  /*60e0*/  LDG.E R39, desc[UR36][R4.64+0x30] ;  /* 0x0000302404277981 */ /* 0x000ee8000c1e1900 */
[----:B------:R-:W5:Y:S01]  /*60f0*/  LDG.E R40, desc[UR36][R4.64+0x34] ;  /* 0x0000342404287981 */ /* 0x000f62000c1e1900 */
[----:B------:R-:W-:-:S03]  /*6100*/  FFMA R42, R34, R35, R41 ;  /* 0x00000023222a7223 */ /* 0x000fc60000000029 */
[----:B------:R-:W5:Y:S04]  /*6110*/  LD.E R35, desc[UR36][R26.64+0x34] ;  /* 0x000034241a237980 */ /* 0x000f68000c101900 */
[----:B------:R-:W5:Y:S04]  /*6120*/  LD.E R34, desc[UR36][R26.64+0x38] ;  /* 0x000038241a227980 */ /* 0x000f68000c101900 */
[----:B------:R-:W5:Y:S01]  /*6130*/  LD.E R41, desc[UR36][R26.64+0x3c] ;  /* 0x00003c241a297980 */ /* 0x000f62000c101900 */
[----:B------:R-:W-:-:S04]  /*6140*/  IADD3 R31, PT, PT, R31, 0x10, RZ ;  /* 0x000000101f1f7810 */ /* 0x000fc80007ffe0ff */
[----:B------:R-:W-:Y:S01]  /*6150*/  ISETP.NE.AND P3, PT, R31, R8, PT ;  /* 0x000000081f00720c */ /* 0x000fe20003f65270 */
[----:B--2---:R-:W-:-:S04]  /*6160*/  FFMA R33, R33, R30, R42 ;  /* 0x0000001e21217223 */ /* 0x004fc8000000002a */
[----:B----4-:R-:W-:-:S04]  /*6170*/  FFMA R33, R36, R37, R33 ;  /* 0x0000002524217223 */ /* 0x010fc80000000021 */
[----:B---3--:R-:W-:-:S04]  /*6180*/  FFMA R38, R38, R39, R33 ;  /* 0x0000002726267223 */ /* 0x008fc80000000021 */
[----:B-----5:R-:W-:-:S04]  /*6190*/  FFMA R35, R35, R40, R38 ;  /* 0x0000002823237223 */ /* 0x020fc80000000026 */
[----:B------:R-:W-:-:S04]  /*61a0*/  FFMA R34, R34, R43, R35 ;  /* 0x0000002b22227223 */ /* 0x000fc80000000023 */
[----:B------:R-:W-:Y:S01]  /*61b0*/  FFMA R30, R41, R44, R34 ;  /* 0x0000002c291e7223 */ /* 0x000fe20000000022 */
[----:B------:R-:W-:Y:S06]  /*61c0*/  @P3 BRA `(.L_x_211) ;  /* 0xfffffffc00243947 */ /* 0x000fec000383ffff */
[----:B------:R-:W-:Y:S05]  /*61d0*/  BSYNC.RECONVERGENT B4 ;  /* 0x0000000000047941 */ /* 0x000fea0003800200 */
.L_x_210:
[----:B------:R-:W-:-:S07]  /*61e0*/  IMAD.MOV.U32 R31, RZ, RZ, R8 ;  /* 0x000000ffff1f7224 */ /* 0x000fce00078e0008 */
.L_x_209:
[----:B------:R-:W-:-:S04]  /*61f0*/  LOP3.LUT R29, R29, 0xf, RZ, 0xc0, !PT ;  /* 0x0000000f1d1d7812 */ /* 0x000fc800078ec0ff */
[----:B------:R-:W-:-:S13]  /*6200*/  ISETP.NE.AND P3, PT, R29, RZ, PT ;  /* 0x000000ff1d00720c */ /* 0x000fda0003f65270 */
[----:B------:R-:W-:Y:S05]  /*6210*/  @!P3 BRA `(.L_x_212) ;  /* 0x00000004001cb947 */ /* 0x000fea0003800000 */
[----:B------:R-:W-:-:S05]  /*6220*/  VIADD R4, R29, 0xffffffff ;  /* 0xffffffff1d047836 */ /* 0x000fca0000000000 */
[----:B------:R-:W-:-:S13]  /*6230*/  ISETP.GE.U32.AND P4, PT, R4, 0x7, PT ;  /* 0x000000070400780c */ /* 0x000fda0003f86070 */
[----:B------:R-:W-:Y:S05]  /*6240*/  @!P4 BRA `(.L_x_213) ;  /* 0x000000000074c947 */ /* 0x000fea0003800000 */
[----:B------:R-:W0:Y:S01]  /*6250*/  LDC.64 R4, c[0x0][0x3a8] ;  /* 0x0000ea00ff047b82 */ /* 0x000e220000000a00 */
[----:B------:R-:W-:Y:S01]  /*6260*/  IADD3 R33, PT, PT, R0, R31, RZ ;  /* 0x0000001f00217210 */ /* 0x000fe20007ffe0ff */
[----:B-1----:R-:W-:-:S05]  /*6270*/  IMAD.WIDE.U32 R26, R31, 0x4, R16 ;  /* 0x000000041f1a7825 */ /* 0x002fca00078e0010 */
[----:B------:R-:W2:Y:S04]  /*6280*/  LD.E R35, desc[UR36][R26.64] ;  /* 0x000000241a237980 */ /* 0x000ea8000c101900 */
[----:B------:R-:W3:Y:S04]  /*6290*/  LD.E R37, desc[UR36][R26.64+0x4] ;  /* 0x000004241a257980 */ /* 0x000ee8000c101900 */
[----:B------:R-:W4:Y:S01]  /*62a0*/  LD.E R40, desc[UR36][R26.64+0x10] ;  /* 0x000010241a287980 */ /* 0x000f22000c101900 */
[----:B0-----:R-:W-:-:S03]  /*62b0*/  IMAD.WIDE R4, R33, 0x4, R4 ;  /* 0x0000000421047825 */ /* 0x001fc600078e0204 */
[----:B------:R-:W5:Y:S04]  /*62c0*/  LD.E R33, desc[UR36][R26.64+0x8] ;  /* 0x000008241a217980 */ /* 0x000f68000c101900 */
[----:B------:R-:W2:Y:S04]  /*62d0*/  LDG.E R36, desc[UR36][R4.64] ;  /* 0x0000002404247981 */ /* 0x000ea8000c1e1900 */
[----:B------:R-:W3:Y:S04]  /*62e0*/  LDG.E R38, desc[UR36][R4.64+0x4] ;  /* 0x0000042404267981 */ /* 0x000ee8000c1e1900 */
[----:B------:R-:W5:Y:S04]  /*62f0*/  LDG.E R34, desc[UR36][R4.64+0x8] ;  /* 0x0000082404227981 */ /* 0x000f68000c1e1900 */
[----:B------:R-:W4:Y:S04]  /*6300*/  LDG.E R41, desc[UR36][R4.64+0x10] ;  /* 0x0000102404297981 */ /* 0x000f28000c1e1900 */
[----:B------:R-:W4:Y:S04]  /*6310*/  LDG.E R43, desc[UR36][R4.64+0x14] ;  /* 0x00001424042b7981 */ /* 0x000f28000c1e1900 */
[----:B------:R-:W4:Y:S04]  /*6320*/  LDG.E R39, desc[UR36][R4.64+0x18] ;  /* 0x0000182404277981 */ /* 0x000f28000c1e1900 */
[----:B------:R-:W4:Y:S01]  /*6330*/  LDG.E R44, desc[UR36][R4.64+0x1c] ;  /* 0x00001c24042c7981 */ /* 0x000f22000c1e1900 */
[----:B--2---:R-:W-:-:S03]  /*6340*/  FFMA R36, R35, R36, R30 ;  /* 0x0000002423247223 */ /* 0x004fc6000000001e */
[----:B------:R-:W2:Y:S04]  /*6350*/  LD.E R30, desc[UR36][R26.64+0xc] ;  /* 0x00000c241a1e7980 */ /* 0x000ea8000c101900 */
[----:B------:R-:W2:Y:S01]  /*6360*/  LDG.E R35, desc[UR36][R4.64+0xc] ;  /* 0x00000c2404237981 */ /* 0x000ea2000c1e1900 */
[----:B---3--:R-:W-:-:S03]  /*6370*/  FFMA R42, R37, R38, R36 ;  /* 0x00000026252a7223 */ /* 0x008fc60000000024 */
[----:B------:R-:W3:Y:S04]  /*6380*/  LD.E R37, desc[UR36][R26.64+0x14] ;  /* 0x000014241a257980 */ /* 0x000ee8000c101900 */
[----:B------:R-:W3:Y:S04]  /*6390*/  LD.E R36, desc[UR36][R26.64+0x18] ;  /* 0x000018241a247980 */ /* 0x000ee8000c101900 */
[----:B------:R-:W3:Y:S01]  /*63a0*/  LD.E R38, desc[UR36][R26.64+0x1c] ;  /* 0x00001c241a267980 */ /* 0x000ee2000c101900 */
[----:B-----5:R-:W-:Y:S01]  /*63b0*/  FFMA R33, R33, R34, R42 ;  /* 0x0000002221217223 */ /* 0x020fe2000000002a */
[----:B------:R-:W-:-:S03]  /*63c0*/  VIADD R31, R31, 0x8 ;  /* 0x000000081f1f7836 */ /* 0x000fc60000000000 */
[----:B--2---:R-:W-:-:S04]  /*63d0*/  FFMA R33, R30, R35, R33 ;  /* 0x000000231e217223 */ /* 0x004fc80000000021 */
[----:B----4-:R-:W-:-:S04]  /*63e0*/  FFMA R40, R40, R41, R33 ;  /* 0x0000002928287223 */ /* 0x010fc80000000021 */
[----:B---3--:R-:W-:-:S04]  /*63f0*/  FFMA R37, R37, R43, R40 ;  /* 0x0000002b25257223 */ /* 0x008fc80000000028 */
[----:B------:R-:W-:-:S04]  /*6400*/  FFMA R37, R36, R39, R37 ;  /* 0x0000002724257223 */ /* 0x000fc80000000025 */
[----:B------:R-:W-:-:S07]  /*6410*/  FFMA R30, R38, R44, R37 ;  /* 0x0000002c261e7223 */ /* 0x000fce0000000025 */
.L_x_213:
[----:B------:R-:W-:Y:S05]  /*6420*/  @!P1 BRA `(.L_x_212) ;  /* 0x0000000000989947 */ /* 0x000fea0003800000 */
[----:B------:R-:W-:Y:S01]  /*6430*/  VIADD R4, R2, 0xffffffff ;  /* 0xffffffff02047836 */ /* 0x000fe20000000000 */
[----:B------:R-:W-:-:S04]  /*6440*/  ISETP.NE.AND P4, PT, R3, RZ, PT ;  /* 0x000000ff0300720c */ /* 0x000fc80003f85270 */
        /* <DEDUP_REMOVED lines=10> */
[----:B------:R-:W5:Y:S04]  /*64f0*/  LDG.E R34, desc[UR36][R4.64] ;  /* 0x0000002404227981 */ /* 0x000f68000c1e1900 */
[----:B------:R-:W2:Y:S04]  /*6500*/  LDG.E R35, desc[UR36][R4.64+0x4] ;  /* 0x0000042404237981 */ /* 0x000ea8000c1e1900 */
[----:B------:R-:W3:Y:S04]  /*6510*/  LDG.E R37, desc[UR36][R4.64+0x8] ;  /* 0x0000082404257981 */ /* 0x000ee8000c1e1900 */
[----:B------:R-:W4:Y:S01]  /*6520*/  LDG.E R39, desc[UR36][R4.64+0xc] ;  /* 0x00000c2404277981 */ /* 0x000f22000c1e1900 */
[----:B------:R-:W-:-:S02]  /*6530*/  VIADD R31, R31, 0x4 ;  /* 0x000000041f1f7836 */ /* 0x000fc40000000000 */
[----:B-----5:R-:W-:-:S04]  /*6540*/  FFMA R33, R33, R34, R30 ;  /* 0x0000002221217223 */ /* 0x020fc8000000001e */
[----:B--2---:R-:W-:-:S04]  /*6550*/  FFMA R33, R36, R35, R33 ;  /* 0x0000002324217223 */ /* 0x004fc80000000021 */
[----:B---3--:R-:W-:-:S04]  /*6560*/  FFMA R33, R38, R37, R33 ;  /* 0x0000002526217223 */ /* 0x008fc80000000021 */
[----:B----4-:R-:W-:-:S07]  /*6570*/  FFMA R30, R40, R39, R33 ;  /* 0x00000027281e7223 */ /* 0x010fce0000000021 */
.L_x_214:
[----:B------:R-:W-:Y:S05]  /*6580*/  @!P4 BRA `(.L_x_212) ;  /* 0x000000000040c947 */ /* 0x000fea0003800000 */
[----:B------:R-:W0:Y:S01]  /*6590*/  LDC.64 R4, c[0x0][0x3a8] ;  /* 0x0000ea00ff047b82 */ /* 0x000e220000000a00 */
[----:B------:R-:W-:Y:S02]  /*65a0*/  IMAD.IADD R33, R0, 0x1, R31 ;  /* 0x0000000100217824 */ /* 0x000fe400078e021f */
[----:B-1----:R-:W-:-:S05]  /*65b0*/  IMAD.WIDE.U32 R26, R31, 0x4, R16 ;  /* 0x000000041f1a7825 */ /* 0x002fca00078e0010 */
        /* <DEDUP_REMOVED lines=13> */
.L_x_212:
[----:B------:R-:W-:Y:S01]  /*6690*/  FSETP.GT.AND P1, PT, R30, R15, PT ;  /* 0x0000000f1e00720b */ /* 0x000fe20003f24000 */
[----:B-1----:R-:W-:Y:S01]  /*66a0*/  IMAD.MOV.U32 R27, RZ, RZ, R14 ;  /* 0x000000ffff1b7224 */ /* 0x002fe200078e000e */
[----:B------:R-:W-:-:S11]  /*66b0*/  MOV R26, R13 ;  /* 0x0000000d001a7202 */ /* 0x000fd60000000f00 */
[----:B------:R-:W-:Y:S01]  /*66c0*/  @P1 MOV R4, R16 ;  /* 0x0000001000041202 */ /* 0x000fe20000000f00 */
[----:B------:R-:W-:Y:S01]  /*66d0*/  @P1 IMAD.MOV.U32 R5, RZ, RZ, R17 ;  /* 0x000000ffff051224 */ /* 0x000fe200078e0011 */
[----:B------:R-:W-:Y:S01]  /*66e0*/  @P1 MOV R27, R17 ;  /* 0x00000011001b1202 */ /* 0x000fe20000000f00 */
[----:B------:R-:W-:Y:S02]  /*66f0*/  @P1 IMAD.MOV.U32 R26, RZ, RZ, R16 ;  /* 0x000000ffff1a1224 */ /* 0x000fe400078e0010 */
[----:B------:R-:W-:Y:S01]  /*6700*/  @P1 IMAD.MOV.U32 R16, RZ, RZ, R13 ;  /* 0x000000ffff101224 */ /* 0x000fe200078e000d */
[----:B------:R-:W-:Y:S01]  /*6710*/  @P1 MOV R13, R4 ;  /* 0x00000004000d1202 */ /* 0x000fe20000000f00 */
[----:B------:R-:W-:Y:S02]  /*6720*/  @P1 IMAD.MOV.U32 R17, RZ, RZ, R14 ;  /* 0x000000ffff111224 */ /* 0x000fe400078e000e */
[----:B------:R-:W-:Y:S02]  /*6730*/  @P1 IMAD.MOV.U32 R15, RZ, RZ, R30 ;  /* 0x000000ffff0f1224 */ /* 0x000fe400078e001e */
[----:B------:R-:W-:Y:S01]  /*6740*/  @P1 IMAD.MOV.U32 R14, RZ, RZ, R5 ;  /* 0x000000ffff0e1224 */ /* 0x000fe200078e0005 */
[----:B------:R-:W-:Y:S06]  /*6750*/  @P0 BRA `(.L_x_215) ;  /* 0xffffffdc00a80947 */ /* 0x000fec000383ffff */
[----:B------:R-:W-:Y:S05]  /*6760*/  BSYNC.RECONVERGENT B3 ;  /* 0x0000000000037941 */ /* 0x000fea0003800200 */
.L_x_194:
[----:B------:R-:W-:Y:S01]  /*6770*/  IMAD.MOV.U32 R13, RZ, RZ, RZ ;  /* 0x000000ffff0d7224 */ /* 0x000fe200078e00ff */
[----:B------:R-:W-:Y:S06]  /*6780*/  @!P2 BRA `(.L_x_216) ;  /* 0x000000040024a947 */ /* 0x000fec0003800000 */
[----:B------:R-:W-:Y:S01]  /*6790*/  HFMA2 R13, -RZ, RZ, 0, 0 ;  /* 0x00000000ff0d7431 */ /* 0x000fe200000001ff */
[----:B------:R-:W-:Y:S06]  /*67a0*/  BSSY.RECONVERGENT B3, `(.L_x_217) ;  /* 0x0000046000037945 */ /* 0x000fec0003800200 */
.L_x_218:
[----:B0-----:R-:W-:-:S04]  /*67b0*/  IMAD.WIDE.U32 R4, R13, 0x4, R18 ;  /* 0x000000040d047825 */ /* 0x001fc800078e0012 */
[----:B------:R-:W-:Y:S01]  /*67c0*/  IMAD.WIDE.U32 R14, R13, 0x4, R26 ;  /* 0x000000040d0e7825 */ /* 0x000fe200078e001a */
[----:B------:R-:W2:Y:S04]  /*67d0*/  LD.E R21, desc[UR36][R4.64] ;  /* 0x0000002404157980 */ /* 0x000ea8000c101900 */
[----:B------:R-:W2:Y:S04]  /*67e0*/  LD.E R20, desc[UR36][R14.64] ;  /* 0x000000240e147980 */ /* 0x000ea8000c101900 */
[----:B------:R-:W3:Y:S04]  /*67f0*/  LD.E R31, desc[UR36][R4.64+0x4] ;  /* 0x00000424041f7980 */ /* 0x000ee8000c101900 */
[----:B------:R-:W4:Y:S04]  /*6800*/  LD.E R33, desc[UR36][R4.64+0x8] ;  /* 0x0000082404217980 */ /* 0x000f28000c101900 */
[----:B------:R-:W5:Y:S01]  /*6810*/  LD.E R35, desc[UR36][R4.64+0xc] ;  /* 0x00000c2404237980 */ /* 0x000f62000c101900 */
[----:B--2---:R-:W-:-:S05]  /*6820*/  FADD R21, R20, R21 ;  /* 0x0000001514157221 */ /* 0x004fca0000000000 */
[----:B------:R0:W-:Y:S04]  /*6830*/  ST.E desc[UR36][R4.64], R21 ;  /* 0x0000001504007985 */ /* 0x0001e8000c101924 */
[----:B------:R-:W3:Y:S04]  /*6840*/  LD.E R20, desc[UR36][R14.64+0x4] ;  /* 0x000004240e147980 */ /* 0x000ee8000c101900 */
[----:B0-----:R-:W2:Y:S01]  /*6850*/  LD.E R21, desc[UR36][R4.64+0x10] ;  /* 0x0000102404157980 */ /* 0x001ea2000c101900 */
[----:B---3--:R-:W-:-:S05]  /*6860*/  FADD R31, R20, R31 ;  /* 0x0000001f141f7221 */ /* 0x008fca0000000000 */
[----:B------:R0:W-:Y:S04]  /*6870*/  ST.E desc[UR36][R4.64+0x4], R31 ;  /* 0x0000041f04007985 */ /* 0x0001e8000c101924 */
[----:B------:R-:W4:Y:S04]  /*6880*/  LD.E R20, desc[UR36][R14.64+0x8] ;  /* 0x000008240e147980 */ /* 0x000f28000c101900 */
[----:B0-----:R-:W3:Y:S01]  /*6890*/  LD.E R31, desc[UR36][R4.64+0x14] ;  /* 0x00001424041f7980 */ /* 0x001ee2000c101900 */
[----:B----4-:R-:W-:-:S05]  /*68a0*/  FADD R33, R20, R33 ;  /* 0x0000002114217221 */ /* 0x010fca0000000000 */
[----:B------:R0:W-:Y:S04]  /*68b0*/  ST.E desc[UR36][R4.64+0x8], R33 ;  /* 0x0000082104007985 */ /* 0x0001e8000c101924 */
[----:B------:R-:W5:Y:S04]  /*68c0*/  LD.E R20, desc[UR36][R14.64+0xc] ;  /* 0x00000c240e147980 */ /* 0x000f68000c101900 */
[----:B0-----:R-:W4:Y:S01]  /*68d0*/  LD.E R33, desc[UR36][R4.64+0x18] ;  /* 0x0000182404217980 */ /* 0x001f22000c101900 */
[----:B-----5:R-:W-:-:S05]  /*68e0*/  FADD R35, R20, R35 ;  /* 0x0000002314237221 */ /* 0x020fca0000000000 */
[----:B------:R0:W-:Y:S04]  /*68f0*/  ST.E desc[UR36][R4.64+0xc], R35 ;  /* 0x00000c2304007985 */ /* 0x0001e8000c101924 */
[----:B------:R-:W2:Y:S04]  /*6900*/  LD.E R20, desc[UR36][R14.64+0x10] ;  /* 0x000010240e147980 */ /* 0x000ea8000c101900 */
[----:B0-----:R-:W5:Y:S01]  /*6910*/  LD.E R35, desc[UR36][R4.64+0x1c] ;  /* 0x00001c2404237980 */ /* 0x001f62000c101900 */
        /* <DEDUP_REMOVED lines=34> */
[----:B------:R-:W3:Y:S02]  /*6b40*/  LD.E R20, desc[UR36][R14.64+0x34] ;  /* 0x000034240e147980 */ /* 0x000ee4000c101900 */
[----:B---3--:R-:W-:-:S05]  /*6b50*/  FADD R31, R20, R31 ;  /* 0x0000001f141f7221 */ /* 0x008fca0000000000 */
[----:B------:R0:W-:Y:S04]  /*6b60*/  ST.E desc[UR36][R4.64+0x34], R31 ;  /* 0x0000341f04007985 */ /* 0x0001e8000c101924 */
[----:B------:R-:W4:Y:S02]  /*6b70*/  LD.E R20, desc[UR36][R14.64+0x38] ;  /* 0x000038240e147980 */ /* 0x000f24000c101900 */
[----:B----4-:R-:W-:-:S05]  /*6b80*/  FADD R33, R20, R33 ;  /* 0x0000002114217221 */ /* 0x010fca0000000000 */
[----:B------:R0:W-:Y:S04]  /*6b90*/  ST.E desc[UR36][R4.64+0x38], R33 ;  /* 0x0000382104007985 */ /* 0x0001e8000c101924 */
[----:B------:R-:W5:Y:S01]  /*6ba0*/  LD.E R20, desc[UR36][R14.64+0x3c] ;  /* 0x00003c240e147980 */ /* 0x000f62000c101900 */
[----:B------:R-:W-:-:S05]  /*6bb0*/  VIADD R13, R13, 0x10 ;  /* 0x000000100d0d7836 */ /* 0x000fca0000000000 */
[----:B------:R-:W-:Y:S01]  /*6bc0*/  ISETP.NE.AND P0, PT, R13, R8, PT ;  /* 0x000000080d00720c */ /* 0x000fe20003f05270 */
[----:B-----5:R-:W-:-:S05]  /*6bd0*/  FADD R35, R20, R35 ;  /* 0x0000002314237221 */ /* 0x020fca0000000000 */
[----:B------:R0:W-:Y:S07]  /*6be0*/  ST.E desc[UR36][R4.64+0x3c], R35 ;  /* 0x00003c2304007985 */ /* 0x0001ee000c101924 */
[----:B------:R-:W-:Y:S05]  /*6bf0*/  @P0 BRA `(.L_x_218) ;  /* 0xfffffff800ec0947 */ /* 0x000fea000383ffff */
[----:B------:R-:W-:Y:S05]  /*6c00*/  BSYNC.RECONVERGENT B3 ;  /* 0x0000000000037941 */ /* 0x000fea0003800200 */
.L_x_217:
[----:B------:R-:W-:-:S07]  /*6c10*/  IMAD.MOV.U32 R13, RZ, RZ, R8 ;  /* 0x000000ffff0d7224 */ /* 0x000fce00078e0008 */
.L_x_216:
[----:B------:R-:W-:Y:S05]  /*6c20*/  @!P3 BRA `(.L_x_219) ;  /* 0x000000040048b947 */ /* 0x000fea0003800000 */
[----:B------:R-:W-:Y:S02]  /*6c30*/  IADD3 R29, PT, PT, R29, -0x1, RZ ;  /* 0xffffffff1d1d7810 */ /* 0x000fe40007ffe0ff */
[----:B------:R-:W-:Y:S02]  /*6c40*/  ISETP.NE.AND P1, PT, R2, RZ, PT ;  /* 0x000000ff0200720c */ /* 0x000fe40003f25270 */
[----:B------:R-:W-:-:S13]  /*6c50*/  ISETP.GE.U32.AND P0, PT, R29, 0x7, PT ;  /* 0x000000071d00780c */ /* 0x000fda0003f06070 */
[----:B------:R-:W-:Y:S05]  /*6c60*/  @!P0 BRA `(.L_x_220) ;  /* 0x00000000008c8947 */ /* 0x000fea0003800000 */
        /* <DEDUP_REMOVED lines=32> */
[----:B------:R-:W-:Y:S02]  /*6e70*/  VIADD R13, R13, 0x8 ;  /* 0x000000080d0d7836 */ /* 0x000fe40000000000 */
[----:B-----5:R-:W-:-:S05]  /*6e80*/  FADD R33, R20, R33 ;  /* 0x0000002114217221 */ /* 0x020fca0000000000 */
[----:B------:R1:W-:Y:S02]  /*6e90*/  ST.E desc[UR36][R4.64+0x1c], R33 ;  /* 0x00001c2104007985 */ /* 0x0003e4000c101924 */
.L_x_220:
[----:B------:R-:W-:Y:S05]  /*6ea0*/  @!P1 BRA `(.L_x_219) ;  /* 0x0000000000a89947 */ /* 0x000fea0003800000 */
[----:B01----:R-:W-:Y:S01]  /*6eb0*/  VIADD R4, R2, 0xffffffff ;  /* 0xffffffff02047836 */ /* 0x003fe20000000000 */
[----:B------:R-:W-:-:S04]  /*6ec0*/  ISETP.NE.AND P1, PT, R3, RZ, PT ;  /* 0x000000ff0300720c */ /* 0x000fc80003f25270 */
[----:B------:R-:W-:-:S13]  /*6ed0*/  ISETP.GE.U32.AND P0, PT, R4, 0x3, PT ;  /* 0x000000030400780c */ /* 0x000fda0003f06070 */
[----:B------:R-:W-:Y:S05]  /*6ee0*/  @!P0 BRA `(.L_x_221) ;  /* 0x00000000004c8947 */ /* 0x000fea0003800000 */
[----:B------:R-:W-:-:S04]  /*6ef0*/  IMAD.WIDE.U32 R4, R13, 0x4, R18 ;  /* 0x000000040d047825 */ /* 0x000fc800078e0012 */
        /* <DEDUP_REMOVED lines=15> */
[----:B------:R-:W-:Y:S01]  /*6ff0*/  IADD3 R13, PT, PT, R13, 0x4, RZ ;  /* 0x000000040d0d7810 */ /* 0x000fe20007ffe0ff */
[----:B-----5:R-:W-:-:S05]  /*7000*/  FADD R33, R20, R33 ;  /* 0x0000002114217221 */ /* 0x020fca0000000000 */
[----:B------:R0:W-:Y:S02]  /*7010*/  ST.E desc[UR36][R4.64+0xc], R33 ;  /* 0x00000c2104007985 */ /* 0x0001e4000c101924 */
.L_x_221:
[----:B------:R-:W-:Y:S05]  /*7020*/  @!P1 BRA `(.L_x_219) ;  /* 0x0000000000489947 */ /* 0x000fea0003800000 */
[----:B0-----:R-:W-:-:S04]  /*7030*/  IMAD.WIDE.U32 R4, R13, 0x4, R18 ;  /* 0x000000040d047825 */ /* 0x001fc800078e0012 */
[----:B------:R-:W-:Y:S01]  /*7040*/  IMAD.WIDE.U32 R14, R13, 0x4, R26 ;  /* 0x000000040d0e7825 */ /* 0x000fe200078e001a */
[----:B------:R-:W2:Y:S04]  /*7050*/  LD.E R20, desc[UR36][R4.64] ;  /* 0x0000002404147980 */ /* 0x000ea8000c101900 */
[----:B------:R-:W2:Y:S01]  /*7060*/  LD.E R13, desc[UR36][R14.64] ;  /* 0x000000240e0d7980 */ /* 0x000ea2000c101900 */
[----:B------:R-:W-:Y:S01]  /*7070*/  ISETP.NE.AND P0, PT, R3, 0x1, PT ;  /* 0x000000010300780c */ /* 0x000fe20003f05270 */
[----:B--2---:R-:W-:-:S05]  /*7080*/  FADD R13, R13, R20 ;  /* 0x000000140d0d7221 */ /* 0x004fca0000000000 */
[----:B------:R2:W-:Y:S07]  /*7090*/  ST.E desc[UR36][R4.64], R13 ;  /* 0x0000000d04007985 */ /* 0x0005ee000c101924 */
[----:B------:R-:W-:Y:S05]  /*70a0*/  @!P0 BRA `(.L_x_219) ;  /* 0x0000000000288947 */ /* 0x000fea0003800000 */
[----:B--2---:R-:W2:Y:S04]  /*70b0*/  LD.E R13, desc[UR36][R14.64+0x4] ;  /* 0x000004240e0d7980 */ /* 0x004ea8000c101900 */
[----:B------:R-:W2:Y:S01]  /*70c0*/  LD.E R20, desc[UR36][R4.64+0x4] ;  /* 0x0000042404147980 */ /* 0x000ea2000c101900 */
[----:B------:R-:W-:Y:S01]  /*70d0*/  ISETP.NE.AND P0, PT, R3, 0x2, PT ;  /* 0x000000020300780c */ /* 0x000fe20003f05270 */
[----:B--2---:R-:W-:-:S05]  /*70e0*/  FADD R13, R13, R20 ;  /* 0x000000140d0d7221 */ /* 0x004fca0000000000 */
[----:B------:R3:W-:Y:S07]  /*70f0*/  ST.E desc[UR36][R4.64+0x4], R13 ;  /* 0x0000040d04007985 */ /* 0x0007ee000c101924 */
[----:B------:R-:W-:Y:S05]  /*7100*/  @!P0 BRA `(.L_x_219) ;  /* 0x0000000000108947 */ /* 0x000fea0003800000 */
[----:B------:R-:W2:Y:S04]  /*7110*/  LD.E R14, desc[UR36][R14.64+0x8] ;  /* 0x000008240e0e7980 */ /* 0x000ea8000c101900 */
[----:B---3--:R-:W2:Y:S02]  /*7120*/  LD.E R13, desc[UR36][R4.64+0x8] ;  /* 0x00000824040d7980 */ /* 0x008ea4000c101900 */
[----:B--2---:R-:W-:-:S05]  /*7130*/  FADD R13, R14, R13 ;  /* 0x0000000d0e0d7221 */ /* 0x004fca0000000000 */
[----:B------:R4:W-:Y:S02]  /*7140*/  ST.E desc[UR36][R4.64+0x8], R13 ;  /* 0x0000080d04007985 */ /* 0x0009e4000c101924 */
.L_x_219:
[----:B------:R-:W-:-:S05]  /*7150*/  VIADD R12, R12, 0x1 ;  /* 0x000000010c0c7836 */ /* 0x000fca0000000000 */
[----:B------:R-:W-:-:S13]  /*7160*/  ISETP.NE.AND P0, PT, R12, R32, PT ;  /* 0x000000200c00720c */ /* 0x000fda0003f05270 */
[----:B------:R-:W-:Y:S05]  /*7170*/  @P0 BRA `(.L_x_222) ;  /* 0xffffffd000240947 */ /* 0x000fea000383ffff */
.L_x_191:
[----:B------:R-:W-:Y:S05]  /*7180*/  BSYNC.RECONVERGENT B2 ;  /* 0x0000000000027941 */ /* 0x000fea0003800200 */
.L_x_179:
[----:B------:R-:W-:Y:S01]  /*7190*/  ISETP.GT.AND P0, PT, R28, RZ, PT ;  /* 0x000000ff1c00720c */ /* 0x000fe20003f04270 */
[----:B------:R-:W-:Y:S01]  /*71a0*/  BSSY.RECONVERGENT B2, `(.L_x_223) ;  /* 0x0000151000027945 */ /* 0x000fe20003800200 */
[----:B------:R-:W-:-:S11]  /*71b0*/  IMAD.MOV.U32 R36, RZ, RZ, RZ ;  /* 0x000000ffff247224 */ /* 0x000fd600078e00ff */
[----:B------:R-:W-:Y:S05]  /*71c0*/  @!P0 BRA `(.L_x_224) ;  /* 0x0000001400388947 */ /* 0x000fea0003800000 */
[----:B------:R-:W0:Y:S01]  /*71d0*/  LDC R10, c[0x0][0x3b8] ;  /* 0x0000ee00ff0a7b82 */ /* 0x000e220000000800 */
[----:B--234-:R-:W-:Y:S01]  /*71e0*/  IMAD.MOV.U32 R13, RZ, RZ, RZ ;  /* 0x000000ffff0d7224 */ /* 0x01cfe200078e00ff */
[----:B01----:R-:W-:-:S04]  /*71f0*/  IADD3 R4, PT, PT, R10, -0x1, RZ ;  /* 0xffffffff0a047810 */ /* 0x003fc80007ffe0ff */
[----:B------:R-:W-:-:S13]  /*7200*/  ISETP.GE.U32.AND P0, PT, R4, 0xf, PT ;  /* 0x0000000f0400780c */ /* 0x000fda0003f06070 */
[----:B------:R-:W-:Y:S05]  /*7210*/  @!P0 BRA `(.L_x_225) ;  /* 0x00000004003c8947 */ /* 0x000fea0003800000 */
[----:B------:R-:W0:Y:S01]  /*7220*/  S2R R5, SR_CgaCtaId ;  /* 0x0000000000057919 */ /* 0x000e220000008800 */
[----:B------:R-:W-:Y:S01]  /*7230*/  MOV R4, 0x400 ;  /* 0x0000040000047802 */ /* 0x000fe20000000f00 */
[----:B------:R-:W-:Y:S01]  /*7240*/  BSSY.RECONVERGENT B3, `(.L_x_226) ;  /* 0x000004b000037945 */ /* 0x000fe20003800200 */
[----:B------:R-:W-:-:S03]  /*7250*/  MOV R13, RZ ;  /* 0x000000ff000d7202 */ /* 0x000fc60000000f00 */
[----:B------:R-:W-:-:S05]  /*7260*/  VIADD R4, R4, 0x5a0 ;  /* 0x000005a004047836 */ /* 0x000fca0000000000 */
[----:B0-----:R-:W-:-:S07]  /*7270*/  LEA R12, R5, R4, 0x18 ;  /* 0x00000004050c7211 */ /* 0x001fce00078ec0ff */
.L_x_227:
[----:B0-----:R-:W-:Y:S01]  /*7280*/  IMAD.WIDE.U32 R4, R13, 0x4, R18 ;  /* 0x000000040d047825 */ /* 0x001fe200078e0012 */
[----:B------:R-:W0:Y:S04]  /*7290*/  LDCU UR4, c[0x0][0x3c4] ;  /* 0x00007880ff0477ac */ /* 0x000e280008000800 */
[----:B------:R-:W0:Y:S04]  /*72a0*/  LD.E R24, desc[UR36][R4.64] ;  /* 0x0000002404187980 */ /* 0x000e28000c101900 */
[----:B------:R-:W2:Y:S04]  /*72b0*/  LD.E R25, desc[UR36][R4.64+0x4] ;  /* 0x0000042404197980 */ /* 0x000ea8000c101900 */
[----:B------:R-:W3:Y:S04]  /*72c0*/  LD.E R30, desc[UR36][R4.64+0x8] ;  /* 0x00000824041e7980 */ /* 0x000ee8000c101900 */
[----:B------:R-:W4:Y:S04]  /*72d0*/  LD.E R35, desc[UR36][R4.64+0xc] ;  /* 0x00000c2404237980 */ /* 0x000f28000c101900 */
[----:B------:R-:W5:Y:S04]  /*72e0*/  LD.E R37, desc[UR36][R4.64+0x10] ;  /* 0x0000102404257980 */ /* 0x000f68000c101900 */
[----:B------:R-:W5:Y:S01]  /*72f0*/  LD.E R20, desc[UR36][R4.64+0x14] ;  /* 0x0000142404147980 */ /* 0x000f62000c101900 */
[----:B------:R-:W-:-:S04]  /*7300*/  IMAD R15, R11, R28, R13 ;  /* 0x0000001c0b0f7224 */ /* 0x000fc800078e020d */
[----:B------:R-:W-:Y:S02]  /*7310*/  IMAD R14, R15, 0x4, R12 ;  /* 0x000000040f0e7824 */ /* 0x000fe400078e020c */
[----:B------:R-:W5:Y:S04]  /*7320*/  LD.E R15, desc[UR36][R4.64+0x18] ;  /* 0x00001824040f7980 */ /* 0x000f68000c101900 */
[----:B------:R-:W0:Y:S02]  /*7330*/  LDS R21, [R14] ;  /* 0x000000000e157984 */ /* 0x000e240000000800 */
[----:B0-----:R-:W-:Y:S02]  /*7340*/  FFMA R29, R24, UR4, R21 ;  /* 0x00000004181d7c23 */ /* 0x001fe40008000015 */
[----:B------:R-:W5:Y:S04]  /*7350*/  LD.E R21, desc[UR36][R4.64+0x1c] ;  /* 0x00001c2404157980 */ /* 0x000f68000c101900 */
[----:B------:R0:W-:Y:S04]  /*7360*/  ST.E desc[UR36][R4.64], R29 ;  /* 0x0000001d04007985 */ /* 0x0001e8000c101924 */
[----:B------:R-:W2:Y:S04]  /*7370*/  LDS R24, [R14+0x4] ;  /* 0x000004000e187984 */ /* 0x000ea80000000800 */
[----:B0-----:R-:W5:Y:S01]  /*7380*/  LD.E R29, desc[UR36][R4.64+0x28] ;  /* 0x00002824041d7980 */ /* 0x001f62000c101900 */
[----:B--2---:R-:W-:-:S03]  /*7390*/  FFMA R31, R25, UR4, R24 ;  /* 0x00000004191f7c23 */ /* 0x004fc60008000018 */
[----:B------:R-:W2:Y:S04]  /*73a0*/  LD.E R24, desc[UR36][R4.64+0x20] ;  /* 0x0000202404187980 */ /* 0x000ea8000c101900 */
[----:B------:R-:W-:Y:S04]  /*73b0*/  ST.E desc[UR36][R4.64+0x4], R31 ;  /* 0x0000041f04007985 */ /* 0x000fe8000c101924 */
[----:B------:R-:W3:Y:S02]  /*73c0*/  LDS R25, [R14+0x8] ;  /* 0x000008000e197984 */ /* 0x000ee40000000800 */
[----:B---3--:R-:W-:-:S02]  /*73d0*/  FFMA R33, R30, UR4, R25 ;  /* 0x000000041e217c23 */ /* 0x008fc40008000019 */
[----:B------:R-:W3:Y:S04]  /*73e0*/  LD.E R25, desc[UR36][R4.64+0x24] ;  /* 0x0000242404197980 */ /* 0x000ee8000c101900 */
[----:B------:R-:W-:Y:S04]  /*73f0*/  ST.E desc[UR36][R4.64+0x8], R33 ;  /* 0x0000082104007985 */ /* 0x000fe8000c101924 */
[----:B------:R-:W4:Y:S02]  /*7400*/  LDS R30, [R14+0xc] ;  /* 0x00000c000e1e7984 */ /* 0x000f240000000800 */
[----:B----4-:R-:W-:-:S05]  /*7410*/  FFMA R35, R35, UR4, R30 ;  /* 0x0000000423237c23 */ /* 0x010fca000800001e */
[----:B------:R0:W-:Y:S04]  /*7420*/  ST.E desc[UR36][R4.64+0xc], R35 ;  /* 0x00000c2304007985 */ /* 0x0001e8000c101924 */
[----:B------:R-:W5:Y:S04]  /*7430*/  LDS R30, [R14+0x10] ;  /* 0x000010000e1e7984 */ /* 0x000f680000000800 */
[----:B0-----:R-:W4:Y:S01]  /*7440*/  LD.E R35, desc[UR36][R4.64+0x34] ;  /* 0x0000342404237980 */ /* 0x001f22000c101900 */
[----:B-----5:R-:W-:-:S03]  /*7450*/  FFMA R37, R37, UR4, R30 ;  /* 0x0000000425257c23 */ /* 0x020fc6000800001e */
[----:B------:R-:W5:Y:S04]  /*7460*/  LD.E R30, desc[UR36][R4.64+0x2c] ;  /* 0x00002c24041e7980 */ /* 0x000f68000c101900 */
[----:B------:R0:W-:Y:S04]  /*7470*/  ST.E desc[UR36][R4.64+0x10], R37 ;  /* 0x0000102504007985 */ /* 0x0001e8000c101924 */
[----:B------:R-:W1:Y:S04]  /*7480*/  LDS R31, [R14+0x14] ;  /* 0x000014000e1f7984 */ /* 0x000e680000000800 */
[----:B0-----:R-:W4:Y:S01]  /*7490*/  LD.E R37, desc[UR36][R4.64+0x38] ;  /* 0x0000382404257980 */ /* 0x001f22000c101900 */
[----:B-1----:R-:W-:-:S03]  /*74a0*/  FFMA R31, R20, UR4, R31 ;  /* 0x00000004141f7c23 */ /* 0x002fc6000800001f */
[----:B------:R-:W4:Y:S04]  /*74b0*/  LD.E R20, desc[UR36][R4.64+0x30] ;  /* 0x0000302404147980 */ /* 0x000f28000c101900 */
[----:B------:R0:W-:Y:S04]  /*74c0*/  ST.E desc[UR36][R4.64+0x14], R31 ;  /* 0x0000141f04007985 */ /* 0x0001e8000c101924 */
[----:B------:R-:W1:Y:S04]  /*74d0*/  LDS R32, [R14+0x18] ;  /* 0x000018000e207984 */ /* 0x000e680000000800 */
[----:B0-----:R-:W4:Y:S01]  /*74e0*/  LD.E R31, desc[UR36][R4.64+0x3c] ;  /* 0x00003c24041f7980 */ /* 0x001f22000c101900 */
[----:B-1----:R-:W-:-:S05]  /*74f0*/  FFMA R15, R15, UR4, R32 ;  /* 0x000000040f0f7c23 */ /* 0x002fca0008000020 */
[----:B------:R-:W-:Y:S04]  /*7500*/  ST.E desc[UR36][R4.64+0x18], R15 ;  /* 0x0000180f04007985 */ /* 0x000fe8000c101924 */
[----:B------:R-:W0:Y:S02]  /*7510*/  LDS R32, [R14+0x1c] ;  /* 0x00001c000e207984 */ /* 0x000e240000000800 */
[----:B0-----:R-:W-:-:S05]  /*7520*/  FFMA R21, R21, UR4, R32 ;  /* 0x0000000415157c23 */ /* 0x001fca0008000020 */
[----:B------:R-:W-:Y:S04]  /*7530*/  ST.E desc[UR36][R4.64+0x1c], R21 ;  /* 0x00001c1504007985 */ /* 0x000fe8000c101924 */
[----:B------:R-:W2:Y:S02]  /*7540*/  LDS R33, [R14+0x20] ;  /* 0x000020000e217984 */ /* 0x000ea40000000800 */
[----:B--2---:R-:W-:-:S05]  /*7550*/  FFMA R33, R24, UR4, R33 ;  /* 0x0000000418217c23 */ /* 0x004fca0008000021 */
[----:B------:R-:W-:Y:S04]  /*7560*/  ST.E desc[UR36][R4.64+0x20], R33 ;  /* 0x0000202104007985 */ /* 0x000fe8000c101924 */
[----:B------:R-:W3:Y:S02]  /*7570*/  LDS R24, [R14+0x24] ;  /* 0x000024000e187984 */ /* 0x000ee40000000800 */
[----:B---3--:R-:W-:-:S05]  /*7580*/  FFMA R25, R25, UR4, R24 ;  /* 0x0000000419197c23 */ /* 0x008fca0008000018 */
[----:B------:R-:W-:Y:S04]  /*7590*/  ST.E desc[UR36][R4.64+0x24], R25 ;  /* 0x0000241904007985 */ /* 0x000fe8000c101924 */
[----:B------:R-:W0:Y:S02]  /*75a0*/  LDS R24, [R14+0x28] ;  /* 0x000028000e187984 */ /* 0x000e240000000800 */
[----:B0-----:R-:W-:-:S05]  /*75b0*/  FFMA R29, R29, UR4, R24 ;  /* 0x000000041d1d7c23 */ /* 0x001fca0008000018 */
[----:B------:R-:W-:Y:S04]  /*75c0*/  ST.E desc[UR36][R4.64+0x28], R29 ;  /* 0x0000281d04007985 */ /* 0x000fe8000c101924 */
[----:B------:R-:W5:Y:S02]  /*75d0*/  LDS R15, [R14+0x2c] ;  /* 0x00002c000e0f7984 */ /* 0x000f640000000800 */
[----:B-----5:R-:W-:-:S05]  /*75e0*/  FFMA R15, R30, UR4, R15 ;  /* 0x000000041e0f7c23 */ /* 0x020fca000800000f */
[----:B------:R-:W-:Y:S04]  /*75f0*/  ST.E desc[UR36][R4.64+0x2c], R15 ;  /* 0x00002c0f04007985 */ /* 0x000fe8000c101924 */
[----:B------:R-:W4:Y:S02]  /*7600*/  LDS R21, [R14+0x30] ;  /* 0x000030000e157984 */ /* 0x000f240000000800 */
[----:B----4-:R-:W-:-:S05]  /*7610*/  FFMA R21, R20, UR4, R21 ;  /* 0x0000000414157c23 */ /* 0x010fca0008000015 */
[----:B------:R-:W-:Y:S04]  /*7620*/  ST.E desc[UR36][R4.64+0x30], R21 ;  /* 0x0000301504007985 */ /* 0x000fe8000c101924 */
[----:B------:R-:W0:Y:S02]  /*7630*/  LDS R20, [R14+0x34] ;  /* 0x000034000e147984 */ /* 0x000e240000000800 */
[----:B0-----:R-:W-:-:S05]  /*7640*/  FFMA R35, R35, UR4, R20 ;  /* 0x0000000423237c23 */ /* 0x001fca0008000014 */
[----:B------:R-:W-:Y:S04]  /*7650*/  ST.E desc[UR36][R4.64+0x34], R35 ;  /* 0x0000342304007985 */ /* 0x000fe8000c101924 */
[----:B------:R-:W0:Y:S02]  /*7660*/  LDS R20, [R14+0x38] ;  /* 0x000038000e147984 */ /* 0x000e240000000800 */
[----:B0-----:R-:W-:-:S05]  /*7670*/  FFMA R37, R37, UR4, R20 ;  /* 0x0000000425257c23 */ /* 0x001fca0008000014 */
[----:B------:R-:W-:Y:S04]  /*7680*/  ST.E desc[UR36][R4.64+0x38], R37 ;  /* 0x0000382504007985 */ /* 0x000fe8000c101924 */
[----:B------:R-:W0:Y:S01]  /*7690*/  LDS R20, [R14+0x3c] ;  /* 0x00003c000e147984 */ /* 0x000e220000000800 */
[----:B------:R-:W-:-:S05]  /*76a0*/  VIADD R13, R13, 0x10 ;  /* 0x000000100d0d7836 */ /* 0x000fca0000000000 */
[----:B------:R-:W-:Y:S01]  /*76b0*/  ISETP.NE.AND P1, PT, R13, R8, PT ;  /* 0x000000080d00720c */ /* 0x000fe20003f25270 */
[----:B0-----:R-:W-:-:S05]  /*76c0*/  FFMA R31, R31, UR4, R20 ;  /* 0x000000041f1f7c23 */ /* 0x001fca0008000014 */
[----:B------:R0:W-:Y:S07]  /*76d0*/  ST.E desc[UR36][R4.64+0x3c], R31 ;  /* 0x00003c1f04007985 */ /* 0x0001ee000c101924 */
[----:B------:R-:W-:Y:S05]  /*76e0*/  @P1 BRA `(.L_x_227) ;  /* 0xfffffff800e41947 */ /* 0x000fea000383ffff */
[----:B------:R-:W-:Y:S05]  /*76f0*/  BSYNC.RECONVERGENT B3 ;  /* 0x0000000000037941 */ /* 0x000fea0003800200 */
.L_x_226:
[----:B------:R-:W-:-:S07]  /*7700*/  MOV R13, R8 ;  /* 0x00000008000d7202 */ /* 0x000fce0000000f00 */
.L_x_225:
[----:B------:R-:W-:Y:S01]  /*7710*/  LOP3.LUT R10, R10, 0xf, RZ, 0xc0, !PT ;  /* 0x0000000f0a0a7812 */ /* 0x000fe200078ec0ff */
[----:B------:R-:W-:-:S03]  /*7720*/  VIADD R41, R2, 0xffffffff ;  /* 0xffffffff02297836 */ /* 0x000fc60000000000 */
[----:B------:R-:W-:-:S13]  /*7730*/  ISETP.NE.AND P1, PT, R10, RZ, PT ;  /* 0x000000ff0a00720c */ /* 0x000fda0003f25270 */
[----:B------:R-:W-:Y:S05]  /*7740*/  @!P1 BRA `(.L_x_228) ;  /* 0x00000004008c9947 */ /* 0x000fea0003800000 */
[----:B0-----:R-:W-:Y:S01]  /*7750*/  VIADD R4, R10, 0xffffffff ;  /* 0xffffffff0a047836 */ /* 0x001fe20000000000 */
[----:B------:R-:W-:-:S04]  /*7760*/  ISETP.NE.AND P3, PT, R2, RZ, PT ;  /* 0x000000ff0200720c */ /* 0x000fc80003f65270 */
[----:B------:R-:W-:-:S13]  /*7770*/  ISETP.GE.U32.AND P2, PT, R4, 0x7, PT ;  /* 0x000000070400780c */ /* 0x000fda0003f46070 */
[----:B------:R-:W-:Y:S05]  /*7780*/  @!P2 BRA `(.L_x_229) ;  /* 0x0000000000a4a947 */ /* 0x000fea0003800000 */
[----:B------:R-:W-:-:S05]  /*7790*/  IMAD.WIDE.U32 R4, R13, 0x4, R18 ;  /* 0x000000040d047825 */ /* 0x000fca00078e0012 */
[----:B------:R-:W2:Y:S04]  /*77a0*/  LD.E R15, desc[UR36][R4.64] ;  /* 0x00000024040f7980 */ /* 0x000ea8000c101900 */
[----:B------:R-:W3:Y:S04]  /*77b0*/  LD.E R21, desc[UR36][R4.64+0x4] ;  /* 0x0000042404157980 */ /* 0x000ee8000c101900 */
[----:B------:R-:W4:Y:S04]  /*77c0*/  LD.E R25, desc[UR36][R4.64+0x8] ;  /* 0x0000082404197980 */ /* 0x000f28000c101900 */
[----:B------:R-:W5:Y:S04]  /*77d0*/  LD.E R29, desc[UR36][R4.64+0xc] ;  /* 0x00000c24041d7980 */ /* 0x000f68000c101900 */
[----:B------:R-:W5:Y:S01]  /*77e0*/  LD.E R31, desc[UR36][R4.64+0x10] ;  /* 0x00001024041f7980 */ /* 0x000f62000c101900 */
[----:B------:R-:W0:Y:S03]  /*77f0*/  S2UR UR5, SR_CgaCtaId ;  /* 0x00000000000579c3 */ /* 0x000e260000008800 */
[----:B------:R-:W5:Y:S01]  /*7800*/  LD.E R33, desc[UR36][R4.64+0x14] ;  /* 0x0000142404217980 */ /* 0x000f62000c101900 */
[----:B------:R-:W-:Y:S01]  /*7810*/  UMOV UR4, 0x400 ;  /* 0x0000040000047882 */ /* 0x000fe20000000000 */
[----:B------:R-:W-:Y:S01]  /*7820*/  IMAD R12, R11, R28, R13 ;  /* 0x0000001c0b0c7224 */ /* 0x000fe200078e020d */
[----:B------:R-:W-:Y:S01]  /*7830*/  UIADD3 UR4, UPT, UPT, UR4, 0x5a0, URZ ;  /* 0x000005a004047890 */ /* 0x000fe2000fffe0ff */
[----:B------:R-:W5:Y:S04]  /*7840*/  LD.E R35, desc[UR36][R4.64+0x18] ;  /* 0x0000182404237980 */ /* 0x000f68000c101900 */
[----:B------:R-:W5:Y:S01]  /*7850*/  LD.E R37, desc[UR36][R4.64+0x1c] ;  /* 0x00001c2404257980 */ /* 0x000f62000c101900 */
[----:B0-----:R-:W-:-:S06]  /*7860*/  ULEA UR4, UR5, UR4, 0x18 ;  /* 0x0000000405047291 */ /* 0x001fcc000f8ec0ff */
[----:B------:R-:W-:-:S05]  /*7870*/  LEA R12, R12, UR4, 0x2 ;  /* 0x000000040c0c7c11 */ /* 0x000fca000f8e10ff */
[----:B------:R-:W2:Y:S01]  /*7880*/  LDS R14, [R12] ;  /* 0x000000000c0e7984 */ /* 0x000ea20000000800 */
[----:B------:R-:W2:Y:S02]  /*7890*/  LDCU UR4, c[0x0][0x3c4] ;  /* 0x00007880ff0477ac */ /* 0x000ea40008000800 */
[----:B--2---:R-:W-:-:S05]  /*78a0*/  FFMA R15, R15, UR4, R14 ;  /* 0x000000040f0f7c23 */ /* 0x004fca000800000e */
[----:B------:R-:W-:Y:S04]  /*78b0*/  ST.E desc[UR36][R4.64], R15 ;  /* 0x0000000f04007985 */ /* 0x000fe8000c101924 */
[----:B------:R-:W3:Y:S02]  /*78c0*/  LDS R14, [R12+0x4] ;  /* 0x000004000c0e7984 */ /* 0x000ee40000000800 */
[----:B---3--:R-:W-:-:S05]  /*78d0*/  FFMA R21, R21, UR4, R14 ;  /* 0x0000000415157c23 */ /* 0x008fca000800000e */
[----:B------:R-:W-:Y:S04]  /*78e0*/  ST.E desc[UR36][R4.64+0x4], R21 ;  /* 0x0000041504007985 */ /* 0x000fe8000c101924 */
[----:B------:R-:W4:Y:S02]  /*78f0*/  LDS R14, [R12+0x8] ;  /* 0x000008000c0e7984 */ /* 0x000f240000000800 */
[----:B----4-:R-:W-:-:S05]  /*7900*/  FFMA R25, R25, UR4, R14 ;  /* 0x0000000419197c23 */ /* 0x010fca000800000e */
[----:B------:R-:W-:Y:S04]  /*7910*/  ST.E desc[UR36][R4.64+0x8], R25 ;  /* 0x0000081904007985 */ /* 0x000fe8000c101924 */
[----:B------:R-:W5:Y:S02]  /*7920*/  LDS R14, [R12+0xc] ;  /* 0x00000c000c0e7984 */ /* 0x000f640000000800 */
[----:B-----5:R-:W-:-:S05]  /*7930*/  FFMA R29, R29, UR4, R14 ;  /* 0x000000041d1d7c23 */ /* 0x020fca000800000e */
[----:B------:R-:W-:Y:S04]  /*7940*/  ST.E desc[UR36][R4.64+0xc], R29 ;  /* 0x00000c1d04007985 */ /* 0x000fe8000c101924 */
[----:B------:R-:W0:Y:S02]  /*7950*/  LDS R14, [R12+0x10] ;  /* 0x000010000c0e7984 */ /* 0x000e240000000800 */
[----:B0-----:R-:W-:-:S05]  /*7960*/  FFMA R31, R31, UR4, R14 ;  /* 0x000000041f1f7c23 */ /* 0x001fca000800000e */
        /* <DEDUP_REMOVED lines=8> */
[----:B------:R-:W-:Y:S01]  /*79f0*/  IADD3 R13, PT, PT, R13, 0x8, RZ ;  /* 0x000000080d0d7810 */ /* 0x000fe20007ffe0ff */
[----:B0-----:R-:W-:-:S05]  /*7a00*/  FFMA R37, R37, UR4, R14 ;  /* 0x0000000425257c23 */ /* 0x001fca000800000e */
[----:B------:R0:W-:Y:S02]  /*7a10*/  ST.E desc[UR36][R4.64+0x1c], R37 ;  /* 0x00001c2504007985 */ /* 0x0001e4000c101924 */
.L_x_229:
[----:B------:R-:W-:Y:S05]  /*7a20*/  @!P3 BRA `(.L_x_228) ;  /* 0x0000000000d4b947 */ /* 0x000fea0003800000 */
[----:B------:R-:W-:Y:S02]  /*7a30*/  ISETP.GE.U32.AND P2, PT, R41, 0x3, PT ;  /* 0x000000032900780c */ /* 0x000fe40003f46070 */
[----:B------:R-:W-:-:S11]  /*7a40*/  ISETP.NE.AND P3, PT, R3, RZ, PT ;  /* 0x000000ff0300720c */ /* 0x000fd60003f65270 */
[----:B------:R-:W-:Y:S05]  /*7a50*/  @!P2 BRA `(.L_x_230) ;  /* 0x000000000064a947 */ /* 0x000fea0003800000 */
[----:B0-----:R-:W-:-:S05]  /*7a60*/  IMAD.WIDE.U32 R4, R13, 0x4, R18 ;  /* 0x000000040d047825 */ /* 0x001fca00078e0012 */
[----:B------:R-:W2:Y:S04]  /*7a70*/  LD.E R15, desc[UR36][R4.64] ;  /* 0x00000024040f7980 */ /* 0x000ea8000c101900 */
[----:B------:R-:W3:Y:S04]  /*7a80*/  LD.E R21, desc[UR36][R4.64+0x4] ;  /* 0x0000042404157980 */ /* 0x000ee8000c101900 */
[----:B------:R-:W4:Y:S04]  /*7a90*/  LD.E R25, desc[UR36][R4.64+0x8] ;  /* 0x0000082404197980 */ /* 0x000f28000c101900 */
[----:B------:R-:W5:Y:S01]  /*7aa0*/  LD.E R29, desc[UR36][R4.64+0xc] ;  /* 0x00000c24041d7980 */ /* 0x000f62000c101900 */
[----:B------:R-:W0:Y:S01]  /*7ab0*/  S2UR UR5, SR_CgaCtaId ;  /* 0x00000000000579c3 */ /* 0x000e220000008800 */
[----:B------:R-:W-:Y:S01]  /*7ac0*/  UMOV UR4, 0x400 ;  /* 0x0000040000047882 */ /* 0x000fe20000000000 */
[----:B------:R-:W-:Y:S01]  /*7ad0*/  IMAD R12, R11, R28, R13 ;  /* 0x0000001c0b0c7224 */ /* 0x000fe200078e020d */
[----:B------:R-:W-:Y:S01]  /*7ae0*/  UIADD3 UR4, UPT, UPT, UR4, 0x5a0, URZ ;  /* 0x000005a004047890 */ /* 0x000fe2000fffe0ff */
[----:B------:R-:W-:-:S03]  /*7af0*/  VIADD R13, R13, 0x4 ;  /* 0x000000040d0d7836 */ /* 0x000fc60000000000 */
        /* <DEDUP_REMOVED lines=14> */
[----:B------:R1:W-:Y:S02]  /*7be0*/  ST.E desc[UR36][R4.64+0xc], R29 ;  /* 0x00000c1d04007985 */ /* 0x0003e4000c101924 */
.L_x_230:
[----:B------:R-:W-:Y:S05]  /*7bf0*/  @!P3 BRA `(.L_x_228) ;  /* 0x000000000060b947 */ /* 0x000fea0003800000 */
[----:B01----:R-:W-:-:S05]  /*7c00*/  IMAD.WIDE.U32 R4, R13, 0x4, R18 ;  /* 0x000000040d047825 */ /* 0x003fca00078e0012 */
[----:B------:R-:W2:Y:S01]  /*7c10*/  LD.E R15, desc[UR36][R4.64] ;  /* 0x00000024040f7980 */ /* 0x000ea2000c101900 */
[----:B------:R-:W0:Y:S01]  /*7c20*/  S2UR UR5, SR_CgaCtaId ;  /* 0x00000000000579c3 */ /* 0x000e220000008800 */
[----:B------:R-:W-:Y:S01]  /*7c30*/  UMOV UR4, 0x400 ;  /* 0x0000040000047882 */ /* 0x000fe20000000000 */
[----:B------:R-:W-:Y:S01]  /*7c40*/  IMAD R28, R11, R28, R13 ;  /* 0x0000001c0b1c7224 */ /* 0x000fe200078e020d */
[----:B------:R-:W-:Y:S01]  /*7c50*/  UIADD3 UR4, UPT, UPT, UR4, 0x5a0, URZ ;  /* 0x000005a004047890 */ /* 0x000fe2000fffe0ff */
[----:B------:R-:W-:-:S03]  /*7c60*/  ISETP.NE.AND P2, PT, R3, 0x1, PT ;  /* 0x000000010300780c */ /* 0x000fc60003f45270 */
[----:B0-----:R-:W-:-:S06]  /*7c70*/  ULEA UR4, UR5, UR4, 0x18 ;  /* 0x0000000405047291 */ /* 0x001fcc000f8ec0ff */
[----:B------:R-:W-:-:S05]  /*7c80*/  LEA R28, R28, UR4, 0x2 ;  /* 0x000000041c1c7c11 */ /* 0x000fca000f8e10ff */
[----:B------:R-:W2:Y:S01]  /*7c90*/  LDS R12, [R28] ;  /* 0x000000001c0c7984 */ /* 0x000ea20000000800 */
[----:B------:R-:W2:Y:S02]  /*7ca0*/  LDCU UR4, c[0x0][0x3c4] ;  /* 0x00007880ff0477ac */ /* 0x000ea40008000800 */
[----:B--2---:R-:W-:-:S05]  /*7cb0*/  FFMA R15, R15, UR4, R12 ;  /* 0x000000040f0f7c23 */ /* 0x004fca000800000c */
[----:B------:R2:W-:Y:S01]  /*7cc0*/  ST.E desc[UR36][R4.64], R15 ;  /* 0x0000000f04007985 */ /* 0x0005e2000c101924 */
[----:B------:R-:W-:Y:S05]  /*7cd0*/  @!P2 BRA `(.L_x_228) ;  /* 0x000000000028a947 */ /* 0x000fea0003800000 */
[----:B------:R-:W3:Y:S01]  /*7ce0*/  LD.E R13, desc[UR36][R4.64+0x4] ;  /* 0x00000424040d7980 */ /* 0x000ee2000c101900 */
[----:B------:R-:W-:-:S03]  /*7cf0*/  ISETP.NE.AND P2, PT, R3, 0x2, PT ;  /* 0x000000020300780c */ /* 0x000fc60003f45270 */
[----:B------:R-:W3:Y:S02]  /*7d00*/  LDS R12, [R28+0x4] ;  /* 0x000004001c0c7984 */ /* 0x000ee40000000800 */
[----:B---3--:R-:W-:-:S05]  /*7d10*/  FFMA R13, R13, UR4, R12 ;  /* 0x000000040d0d7c23 */ /* 0x008fca000800000c */
[----:B------:R3:W-:Y:S03]  /*7d20*/  ST.E desc[UR36][R4.64+0x4], R13 ;  /* 0x0000040d04007985 */ /* 0x0007e6000c101924 */
[----:B------:R-:W-:Y:S05]  /*7d30*/  @!P2 BRA `(.L_x_228) ;  /* 0x000000000010a947 */ /* 0x000fea0003800000 */
[----:B---3--:R-:W3:Y:S04]  /*7d40*/  LD.E R13, desc[UR36][R4.64+0x8] ;  /* 0x00000824040d7980 */ /* 0x008ee8000c101900 */
[----:B------:R-:W3:Y:S02]  /*7d50*/  LDS R12, [R28+0x8] ;  /* 0x000008001c0c7984 */ /* 0x000ee40000000800 */
[----:B---3--:R-:W-:-:S05]  /*7d60*/  FFMA R13, R13, UR4, R12 ;  /* 0x000000040d0d7c23 */ /* 0x008fca000800000c */
[----:B------:R4:W-:Y:S02]  /*7d70*/  ST.E desc[UR36][R4.64+0x8], R13 ;  /* 0x0000080d04007985 */ /* 0x0009e4000c101924 */
.L_x_228:
[----:B---34-:R-:W-:Y:S02]  /*7d80*/  HFMA2 R13, -RZ, RZ, 0, 0 ;  /* 0x00000000ff0d7431 */ /* 0x018fe400000001ff */
[----:B------:R-:W-:Y:S01]  /*7d90*/  IMAD.MOV.U32 R36, RZ, RZ, RZ ;  /* 0x000000ffff247224 */ /* 0x000fe200078e00ff */
[----:B------:R-:W-:Y:S06]  /*7da0*/  @!P0 BRA `(.L_x_231) ;  /* 0x0000000000fc8947 */ /* 0x000fec0003800000 */
[----:B012---:R-:W0:Y:S01]  /*7db0*/  S2R R5, SR_CgaCtaId ;  /* 0x0000000000057919 */ /* 0x007e220000008800 */
[----:B------:R-:W-:Y:S01]  /*7dc0*/  MOV R4, 0x400 ;  /* 0x0000040000047802 */ /* 0x000fe20000000f00 */
[----:B------:R-:W-:Y:S01]  /*7dd0*/  BSSY.RECONVERGENT B3, `(.L_x_232) ;  /* 0x000003b000037945 */ /* 0x000fe20003800200 */
[----:B------:R-:W-:Y:S01]  /*7de0*/  IMAD.MOV.U32 R36, RZ, RZ, RZ ;  /* 0x000000ffff247224 */ /* 0x000fe200078e00ff */
[----:B------:R-:W-:Y:S02]  /*7df0*/  MOV R13, RZ ;  /* 0x000000ff000d7202 */ /* 0x000fe40000000f00 */
[----:B------:R-:W-:-:S05]  /*7e00*/  VIADD R4, R4, 0x618 ;  /* 0x0000061804047836 */ /* 0x000fca0000000000 */
[----:B0-----:R-:W-:-:S07]  /*7e10*/  LEA R12, R5, R4, 0x18 ;  /* 0x00000004050c7211 */ /* 0x001fce00078ec0ff */
.L_x_233:
[----:B------:R-:W-:-:S05]  /*7e20*/  IMAD.WIDE.U32 R4, R13, 0x4, R18 ;  /* 0x000000040d047825 */ /* 0x000fca00078e0012 */
[----:B------:R-:W2:Y:S04]  /*7e30*/  LD.E R39, desc[UR36][R4.64] ;  /* 0x0000002404277980 */ /* 0x000ea8000c101900 */
[----:B------:R-:W3:Y:S04]  /*7e40*/  LD.E R38, desc[UR36][R4.64+0x4] ;  /* 0x0000042404267980 */ /* 0x000ee8000c101900 */
[----:B------:R-:W4:Y:S04]  /*7e50*/  LD.E R37, desc[UR36][R4.64+0x8] ;  /* 0x0000082404257980 */ /* 0x000f28000c101900 */
[----:B------:R-:W5:Y:S04]  /*7e60*/  LD.E R35, desc[UR36][R4.64+0xc] ;  /* 0x00000c2404237980 */ /* 0x000f68000c101900 */
        /* <DEDUP_REMOVED lines=11> */
[----:B------:R0:W5:Y:S01]  /*7f20*/  LD.E R33, desc[UR36][R4.64+0x3c] ;  /* 0x00003c2404217980 */ /* 0x000162000c101900 */
[----:B------:R-:W-:Y:S01]  /*7f30*/  IMAD.IADD R43, R0, 0x1, R13 ;  /* 0x00000001002b7824 */ /* 0x000fe200078e020d */
[----:B------:R-:W-:-:S03]  /*7f40*/  IADD3 R13, PT, PT, R13, 0x10, RZ ;  /* 0x000000100d0d7810 */ /* 0x000fc60007ffe0ff */
[----:B------:R-:W-:Y:S01]  /*7f50*/  IMAD R34, R43, 0x4, R12 ;  /* 0x000000042b227824 */ /* 0x000fe200078e020c */
[----:B------:R-:W-:-:S04]  /*7f60*/  ISETP.NE.AND P0, PT, R13, R8, PT ;  /* 0x000000080d00720c */ /* 0x000fc80003f05270 */
[----:B------:R-:W2:Y:S04]  /*7f70*/  LDS R42, [R34] ;  /* 0x00000000222a7984 */ /* 0x000ea80000000800 */
[----:B------:R-:W3:Y:S04]  /*7f80*/  LDS R44, [R34+0x4] ;  /* 0x00000400222c7984 */ /* 0x000ee80000000800 */
[----:B------:R-:W4:Y:S04]  /*7f90*/  LDS R40, [R34+0x8] ;  /* 0x0000080022287984 */ /* 0x000f280000000800 */
[----:B0-----:R-:W-:Y:S04]  /*7fa0*/  LDS R4, [R34+0x18] ;  /* 0x0000180022047984 */ /* 0x001fe80000000800 */
[----:B------:R-:W-:Y:S01]  /*7fb0*/  LDS R5, [R34+0x20] ;  /* 0x0000200022057984 */ /* 0x000fe20000000800 */
[----:B--2---:R-:W-:-:S03]  /*7fc0*/  FFMA R43, R39, R42, R36 ;  /* 0x0000002a272b7223 */ /* 0x004fc60000000024 */
[----:B------:R-:W5:Y:S01]  /*7fd0*/  LDS R42, [R34+0xc] ;  /* 0x00000c00222a7984 */ /* 0x000f620000000800 */
[----:B---3--:R-:W-:-:S03]  /*7fe0*/  FFMA R44, R38, R44, R43 ;  /* 0x0000002c262c7223 */ /* 0x008fc6000000002b */
[----:B------:R-:W0:Y:S01]  /*7ff0*/  LDS R39, [R34+0x10] ;  /* 0x0000100022277984 */ /* 0x000e220000000800 */
[----:B----4-:R-:W-:-:S03]  /*8000*/  FFMA R40, R37, R40, R44 ;  /* 0x0000002825287223 */ /* 0x010fc6000000002c */
[----:B------:R-:W1:Y:S04]  /*8010*/  LDS R38, [R34+0x14] ;  /* 0x0000140022267984 */ /* 0x000e680000000800 */
[----:B------:R-:W2:Y:S04]  /*8020*/  LDS R36, [R34+0x1c] ;  /* 0x00001c0022247984 */ /* 0x000ea80000000800 */
[----:B------:R-:W-:Y:S01]  /*8030*/  LDS R37, [R34+0x28] ;  /* 0x0000280022257984 */ /* 0x000fe20000000800 */
[----:B-----5:R-:W-:-:S03]  /*8040*/  FFMA R35, R35, R42, R40 ;  /* 0x0000002a23237223 */ /* 0x020fc60000000028 */
[----:B------:R-:W3:Y:S01]  /*8050*/  LDS R40, [R34+0x24] ;  /* 0x0000240022287984 */ /* 0x000ee20000000800 */
[----:B0-----:R-:W-:-:S03]  /*8060*/  FFMA R32, R32, R39, R35 ;  /* 0x0000002720207223 */ /* 0x001fc60000000023 */
[----:B------:R-:W0:Y:S01]  /*8070*/  LDS R35, [R34+0x2c] ;  /* 0x00002c0022237984 */ /* 0x000e220000000800 */
[----:B-1----:R-:W-:-:S03]  /*8080*/  FFMA R42, R25, R38, R32 ;  /* 0x00000026192a7223 */ /* 0x002fc60000000020 */
[----:B------:R-:W1:Y:S01]  /*8090*/  LDS R39, [R34+0x30] ;  /* 0x0000300022277984 */ /* 0x000e620000000800 */
[----:B------:R-:W-:-:S03]  /*80a0*/  FFMA R4, R21, R4, R42 ;  /* 0x0000000415047223 */ /* 0x000fc6000000002a */
[----:B------:R-:W4:Y:S01]  /*80b0*/  LDS R32, [R34+0x34] ;  /* 0x0000340022207984 */ /* 0x000f220000000800 */
[----:B--2---:R-:W-:-:S03]  /*80c0*/  FFMA R31, R31, R36, R4 ;  /* 0x000000241f1f7223 */ /* 0x004fc60000000004 */
[----:B------:R-:W2:Y:S01]  /*80d0*/  LDS R25, [R34+0x38] ;  /* 0x0000380022197984 */ /* 0x000ea20000000800 */
[----:B------:R-:W-:-:S03]  /*80e0*/  FFMA R30, R30, R5, R31 ;  /* 0x000000051e1e7223 */ /* 0x000fc6000000001f */
[----:B------:R-:W5:Y:S01]  /*80f0*/  LDS R38, [R34+0x3c] ;  /* 0x00003c0022267984 */ /* 0x000f620000000800 */
[----:B---3--:R-:W-:-:S04]  /*8100*/  FFMA R29, R29, R40, R30 ;  /* 0x000000281d1d7223 */ /* 0x008fc8000000001e */
[----:B------:R-:W-:-:S04]  /*8110*/  FFMA R29, R28, R37, R29 ;  /* 0x000000251c1d7223 */ /* 0x000fc8000000001d */
[----:B0-----:R-:W-:-:S04]  /*8120*/  FFMA R29, R24, R35, R29 ;  /* 0x00000023181d7223 */ /* 0x001fc8000000001d */
[----:B-1----:R-:W-:-:S04]  /*8130*/  FFMA R20, R20, R39, R29 ;  /* 0x0000002714147223 */ /* 0x002fc8000000001d */
[----:B----4-:R-:W-:-:S04]  /*8140*/  FFMA R15, R15, R32, R20 ;  /* 0x000000200f0f7223 */ /* 0x010fc80000000014 */
[----:B--2---:R-:W-:-:S04]  /*8150*/  FFMA R14, R14, R25, R15 ;  /* 0x000000190e0e7223 */ /* 0x004fc8000000000f */
[----:B-----5:R-:W-:Y:S01]  /*8160*/  FFMA R36, R33, R38, R14 ;  /* 0x0000002621247223 */ /* 0x020fe2000000000e */
[----:B------:R-:W-:Y:S06]  /*8170*/  @P0 BRA `(.L_x_233) ;  /* 0xfffffffc00280947 */ /* 0x000fec000383ffff */
[----:B------:R-:W-:Y:S05]  /*8180*/  BSYNC.RECONVERGENT B3 ;  /* 0x0000000000037941 */ /* 0x000fea0003800200 */
.L_x_232:
[----:B------:R-:W-:-:S07]  /*8190*/  IMAD.MOV.U32 R13, RZ, RZ, R8 ;  /* 0x000000ffff0d7224 */ /* 0x000fce00078e0008 */
.L_x_231:
[----:B------:R-:W-:Y:S05]  /*81a0*/  @!P1 BRA `(.L_x_224) ;  /* 0x0000000400409947 */ /* 0x000fea0003800000 */
[----:B------:R-:W-:Y:S01]  /*81b0*/  VIADD R10, R10, 0xffffffff ;  /* 0xffffffff0a0a7836 */ /* 0x000fe20000000000 */
[----:B------:R-:W-:-:S04]  /*81c0*/  ISETP.NE.AND P1, PT, R2, RZ, PT ;  /* 0x000000ff0200720c */ /* 0x000fc80003f25270 */
[----:B------:R-:W-:-:S13]  /*81d0*/  ISETP.GE.U32.AND P0, PT, R10, 0x7, PT ;  /* 0x000000070a00780c */ /* 0x000fda0003f06070 */
[----:B------:R-:W-:Y:S05]  /*81e0*/  @!P0 BRA `(.L_x_234) ;  /* 0x0000000000808947 */ /* 0x000fea0003800000 */
[----:B012---:R-:W-:-:S05]  /*81f0*/  IMAD.WIDE.U32 R4, R13, 0x4, R18 ;  /* 0x000000040d047825 */ /* 0x007fca00078e0012 */
[----:B------:R-:W2:Y:S04]  /*8200*/  LD.E R15, desc[UR36][R4.64] ;  /* 0x00000024040f7980 */ /* 0x000ea8000c101900 */
[----:B------:R-:W3:Y:S04]  /*8210*/  LD.E R21, desc[UR36][R4.64+0x4] ;  /* 0x0000042404157980 */ /* 0x000ee8000c101900 */
[----:B------:R-:W4:Y:S04]  /*8220*/  LD.E R25, desc[UR36][R4.64+0x8] ;  /* 0x0000082404197980 */ /* 0x000f28000c101900 */
[----:B------:R-:W5:Y:S04]  /*8230*/  LD.E R29, desc[UR36][R4.64+0xc] ;  /* 0x00000c24041d7980 */ /* 0x000f68000c101900 */
[----:B------:R-:W5:Y:S04]  /*8240*/  LD.E R31, desc[UR36][R4.64+0x10] ;  /* 0x00001024041f7980 */ /* 0x000f68000c101900 */
[----:B------:R-:W5:Y:S04]  /*8250*/  LD.E R33, desc[UR36][R4.64+0x14] ;  /* 0x0000142404217980 */ /* 0x000f68000c101900 */
[----:B------:R-:W5:Y:S04]  /*8260*/  LD.E R35, desc[UR36][R4.64+0x18] ;  /* 0x0000182404237980 */ /* 0x000f68000c101900 */
[----:B------:R0:W5:Y:S01]  /*8270*/  LD.E R37, desc[UR36][R4.64+0x1c] ;  /* 0x00001c2404257980 */ /* 0x000162000c101900 */
[----:B------:R-:W1:Y:S01]  /*8280*/  S2UR UR5, SR_CgaCtaId ;  /* 0x00000000000579c3 */ /* 0x000e620000008800 */
[----:B------:R-:W-:Y:S01]  /*8290*/  UMOV UR4, 0x400 ;  /* 0x0000040000047882 */ /* 0x000fe20000000000 */
[----:B------:R-:W-:Y:S01]  /*82a0*/  IADD3 R10, PT, PT, R0, R13, RZ ;  /* 0x0000000d000a7210 */ /* 0x000fe20007ffe0ff */
[----:B------:R-:W-:Y:S01]  /*82b0*/  UIADD3 UR4, UPT, UPT, UR4, 0x618, URZ ;  /* 0x0000061804047890 */ /* 0x000fe2000fffe0ff */
[----:B------:R-:W-:-:S03]  /*82c0*/  VIADD R13, R13, 0x8 ;  /* 0x000000080d0d7836 */ /* 0x000fc60000000000 */
[----:B-1----:R-:W-:-:S06]  /*82d0*/  ULEA UR4, UR5, UR4, 0x18 ;  /* 0x0000000405047291 */ /* 0x002fcc000f8ec0ff */
[----:B------:R-:W-:-:S05]  /*82e0*/  LEA R10, R10, UR4, 0x2 ;  /* 0x000000040a0a7c11 */ /* 0x000fca000f8e10ff */
[----:B------:R-:W2:Y:S04]  /*82f0*/  LDS R12, [R10] ;  /* 0x000000000a0c7984 */ /* 0x000ea80000000800 */
[----:B------:R-:W3:Y:S04]  /*8300*/  LDS R14, [R10+0x4] ;  /* 0x000004000a0e7984 */ /* 0x000ee80000000800 */
[----:B------:R-:W4:Y:S04]  /*8310*/  LDS R20, [R10+0x8] ;  /* 0x000008000a147984 */ /* 0x000f280000000800 */
[----:B------:R-:W5:Y:S04]  /*8320*/  LDS R24, [R10+0xc] ;  /* 0x00000c000a187984 */ /* 0x000f680000000800 */
[----:B0-----:R-:W0:Y:S04]  /*8330*/  LDS R4, [R10+0x10] ;  /* 0x000010000a047984 */ /* 0x001e280000000800 */
[----:B------:R-:W1:Y:S04]  /*8340*/  LDS R5, [R10+0x14] ;  /* 0x000014000a057984 */ /* 0x000e680000000800 */
[----:B------:R-:W1:Y:S04]  /*8350*/  LDS R28, [R10+0x18] ;  /* 0x000018000a1c7984 */ /* 0x000e680000000800 */
[----:B------:R-:W1:Y:S01]  /*8360*/  LDS R30, [R10+0x1c] ;  /* 0x00001c000a1e7984 */ /* 0x000e620000000800 */
[----:B--2---:R-:W-:-:S04]  /*8370*/  FFMA R12, R15, R12, R36 ;  /* 0x0000000c0f0c7223 */ /* 0x004fc80000000024 */
[----:B---3--:R-:W-:-:S04]  /*8380*/  FFMA R12, R21, R14, R12 ;  /* 0x0000000e150c7223 */ /* 0x008fc8000000000c */
[----:B----4-:R-:W-:-:S04]  /*8390*/  FFMA R12, R25, R20, R12 ;  /* 0x00000014190c7223 */ /* 0x010fc8000000000c */
[----:B-----5:R-:W-:-:S04]  /*83a0*/  FFMA R12, R29, R24, R12 ;  /* 0x000000181d0c7223 */ /* 0x020fc8000000000c */
[----:B0-----:R-:W-:-:S04]  /*83b0*/  FFMA R4, R31, R4, R12 ;  /* 0x000000041f047223 */ /* 0x001fc8000000000c */
[----:B-1----:R-:W-:-:S04]  /*83c0*/  FFMA R4, R33, R5, R4 ;  /* 0x0000000521047223 */ /* 0x002fc80000000004 */
[----:B------:R-:W-:-:S04]  /*83d0*/  FFMA R4, R35, R28, R4 ;  /* 0x0000001c23047223 */ /* 0x000fc80000000004 */
[----:B------:R-:W-:-:S07]  /*83e0*/  FFMA R36, R37, R30, R4 ;  /* 0x0000001e25247223 */ /* 0x000fce0000000004 */
.L_x_234:
[----:B------:R-:W-:Y:S05]  /*83f0*/  @!P1 BRA `(.L_x_224) ;  /* 0x0000000000ac9947 */ /* 0x000fea0003800000 */
[----:B------:R-:W-:Y:S02]  /*8400*/  ISETP.GE.U32.AND P0, PT, R41, 0x3, PT ;  /* 0x000000032900780c */ /* 0x000fe40003f06070 */
[----:B------:R-:W-:-:S11]  /*8410*/  ISETP.NE.AND P1, PT, R3, RZ, PT ;  /* 0x000000ff0300720c */ /* 0x000fd60003f25270 */
[----:B------:R-:W-:Y:S05]  /*8420*/  @!P0 BRA `(.L_x_235) ;  /* 0x0000000000508947 */ /* 0x000fea0003800000 */
[----:B012---:R-:W-:-:S05]  /*8430*/  IMAD.WIDE.U32 R4, R13, 0x4, R18 ;  /* 0x000000040d047825 */ /* 0x007fca00078e0012 */
[----:B------:R-:W2:Y:S04]  /*8440*/  LD.E R15, desc[UR36][R4.64] ;  /* 0x00000024040f7980 */ /* 0x000ea8000c101900 */
[----:B------:R-:W3:Y:S04]  /*8450*/  LD.E R21, desc[UR36][R4.64+0x4] ;  /* 0x0000042404157980 */ /* 0x000ee8000c101900 */
[----:B------:R-:W4:Y:S04]  /*8460*/  LD.E R25, desc[UR36][R4.64+0x8] ;  /* 0x0000082404197980 */ /* 0x000f28000c101900 */
[----:B------:R-:W5:Y:S01]  /*8470*/  LD.E R29, desc[UR36][R4.64+0xc] ;  /* 0x00000c24041d7980 */ /* 0x000f62000c101900 */
[----:B------:R-:W0:Y:S01]  /*8480*/  S2UR UR5, SR_CgaCtaId ;  /* 0x00000000000579c3 */ /* 0x000e220000008800 */
[----:B------:R-:W-:Y:S01]  /*8490*/  UMOV UR4, 0x400 ;  /* 0x0000040000047882 */ /* 0x000fe20000000000 */
[----:B------:R-:W-:Y:S01]  /*84a0*/  IMAD.IADD R10, R0, 0x1, R13 ;  /* 0x00000001000a7824 */ /* 0x000fe200078e020d */
[----:B------:R-:W-:Y:S01]  /*84b0*/  UIADD3 UR4, UPT, UPT, UR4, 0x618, URZ ;  /* 0x0000061804047890 */ /* 0x000fe2000fffe0ff */
[----:B------:R-:W-:-:S03]  /*84c0*/  IADD3 R13, PT, PT, R13, 0x4, RZ ;  /* 0x000000040d0d7810 */ /* 0x000fc60007ffe0ff */
[----:B0-----:R-:W-:-:S06]  /*84d0*/  ULEA UR4, UR5, UR4, 0x18 ;  /* 0x0000000405047291 */ /* 0x001fcc000f8ec0ff */
[----:B------:R-:W-:-:S05]  /*84e0*/  LEA R10, R10, UR4, 0x2 ;  /* 0x000000040a0a7c11 */ /* 0x000fca000f8e10ff */
[----:B------:R-:W2:Y:S04]  /*84f0*/  LDS R12, [R10] ;  /* 0x000000000a0c7984 */ /* 0x000ea80000000800 */
[----:B------:R-:W3:Y:S04]  /*8500*/  LDS R14, [R10+0x4] ;  /* 0x000004000a0e7984 */ /* 0x000ee80000000800 */
[----:B------:R-:W4:Y:S04]  /*8510*/  LDS R20, [R10+0x8] ;  /* 0x000008000a147984 */ /* 0x000f280000000800 */
[----:B------:R-:W5:Y:S01]  /*8520*/  LDS R24, [R10+0xc] ;  /* 0x00000c000a187984 */ /* 0x000f620000000800 */
[----:B--2---:R-:W-:-:S04]  /*8530*/  FFMA R12, R15, R12, R36 ;  /* 0x0000000c0f0c7223 */ /* 0x004fc80000000024 */
[----:B---3--:R-:W-:-:S04]  /*8540*/  FFMA R12, R21, R14, R12 ;  /* 0x0000000e150c7223 */ /* 0x008fc8000000000c */
[----:B----4-:R-:W-:-:S04]  /*8550*/  FFMA R12, R25, R20, R12 ;  /* 0x00000014190c7223 */ /* 0x010fc8000000000c */
[----:B-----5:R-:W-:-:S07]  /*8560*/  FFMA R36, R29, R24, R12 ;  /* 0x000000181d247223 */ /* 0x020fce000000000c */
.L_x_235:
[----:B------:R-:W-:Y:S05]  /*8570*/  @!P1 BRA `(.L_x_224) ;  /* 0x00000000004c9947 */ /* 0x000fea0003800000 */
[----:B012---:R-:W-:-:S05]  /*8580*/  IMAD.WIDE.U32 R4, R13, 0x4, R18 ;  /* 0x000000040d047825 */ /* 0x007fca00078e0012 */
[----:B------:R-:W2:Y:S01]  /*8590*/  LD.E R15, desc[UR36][R4.64] ;  /* 0x00000024040f7980 */ /* 0x000ea2000c101900 */
[----:B------:R-:W0:Y:S01]  /*85a0*/  S2UR UR5, SR_CgaCtaId ;  /* 0x00000000000579c3 */ /* 0x000e220000008800 */
[----:B------:R-:W-:Y:S01]  /*85b0*/  UMOV UR4, 0x400 ;  /* 0x0000040000047882 */ /* 0x000fe20000000000 */
[----:B------:R-:W-:Y:S01]  /*85c0*/  IMAD.IADD R10, R0, 0x1, R13 ;  /* 0x00000001000a7824 */ /* 0x000fe200078e020d */
[----:B------:R-:W-:Y:S01]  /*85d0*/  UIADD3 UR4, UPT, UPT, UR4, 0x618, URZ ;  /* 0x0000061804047890 */ /* 0x000fe2000fffe0ff */
[----:B------:R-:W-:-:S03]  /*85e0*/  ISETP.NE.AND P0, PT, R3, 0x1, PT ;  /* 0x000000010300780c */ /* 0x000fc60003f05270 */
[----:B0-----:R-:W-:-:S06]  /*85f0*/  ULEA UR4, UR5, UR4, 0x18 ;  /* 0x0000000405047291 */ /* 0x001fcc000f8ec0ff */
[----:B------:R-:W-:-:S05]  /*8600*/  LEA R14, R10, UR4, 0x2 ;  /* 0x000000040a0e7c11 */ /* 0x000fca000f8e10ff */
[----:B------:R-:W2:Y:S02]  /*8610*/  LDS R10, [R14] ;  /* 0x000000000e0a7984 */ /* 0x000ea40000000800 */
[----:B--2---:R-:W-:Y:S01]  /*8620*/  FFMA R36, R15, R10, R36 ;  /* 0x0000000a0f247223 */ /* 0x004fe20000000024 */
[----:B------:R-:W-:Y:S06]  /*8630*/  @!P0 BRA `(.L_x_224) ;  /* 0x00000000001c8947 */ /* 0x000fec0003800000 */
[----:B------:R-:W-:Y:S01]  /*8640*/  ISETP.NE.AND P0, PT, R3, 0x2, PT ;  /* 0x000000020300780c */ /* 0x000fe20003f05270 */
[----:B------:R-:W2:Y:S04]  /*8650*/  LD.E R13, desc[UR36][R4.64+0x4] ;  /* 0x00000424040d7980 */ /* 0x000ea8000c101900 */
[----:B------:R-:W2:Y:S08]  /*8660*/  LDS R10, [R14+0x4] ;  /* 0x000004000e0a7984 */ /* 0x000eb00000000800 */
[----:B------:R-:W3:Y:S04]  /*8670*/  @P0 LD.E R15, desc[UR36][R4.64+0x8] ;  /* 0x00000824040f0980 */ /* 0x000ee8000c101900 */
[----:B------:R-:W3:Y:S01]  /*8680*/  @P0 LDS R12, [R14+0x8] ;  /* 0x000008000e0c0984 */ /* 0x000ee20000000800 */
[----:B--2---:R-:W-:-:S04]  /*8690*/  FFMA R36, R13, R10, R36 ;  /* 0x0000000a0d247223 */ /* 0x004fc80000000024 */
[----:B---3--:R-:W-:-:S07]  /*86a0*/  @P0 FFMA R36, R15, R12, R36 ;  /* 0x0000000c0f240223 */ /* 0x008fce0000000024 */
.L_x_224:
[----:B------:R-:W-:Y:S05]  /*86b0*/  BSYNC.RECONVERGENT B2 ;  /* 0x0000000000027941 */ /* 0x000fea0003800200 */
.L_x_223:
[----:B------:R-:W-:Y:S01]  /*86c0*/  FSETP.GT.AND P0, PT, R36, R9, PT ;  /* 0x000000092400720b */ /* 0x000fe20003f04000 */
[----:B------:R-:W-:-:S12]  /*86d0*/  BSSY.RECONVERGENT B2, `(.L_x_236) ;  /* 0x000000e000027945 */ /* 0x000fd80003800200 */
[----:B------:R-:W-:Y:S05]  /*86e0*/  @!P0 BRA `(.L_x_237) ;  /* 0x0000000000308947 */ /* 0x000fea0003800000 */
[----:B------:R-:W5:Y:S01]  /*86f0*/  S2R R10, SR_TID.X ;  /* 0x00000000000a7919 */ /* 0x000f620000002100 */
[----:B------:R-:W5:Y:S01]  /*8700*/  S2UR UR4, SR_CTAID.X ;  /* 0x00000000000479c3 */ /* 0x000f620000002500 */
[----:B------:R-:W-:Y:S07]  /*8710*/  STG.E desc[UR36][R22.64], R11 ;  /* 0x0000000b16007986 */ /* 0x000fee000c101924 */
[----:B------:R-:W5:Y:S08]  /*8720*/  LDC R9, c[0x0][0x360] ;  /* 0x0000d800ff097b82 */ /* 0x000f700000000800 */
[----:B01234-:R-:W0:Y:S01]  /*8730*/  LDC.64 R4, c[0x0][0x388] ;  /* 0x0000e200ff047b82 */ /* 0x01fe220000000a00 */
[----:B-----5:R-:W-:-:S04]  /*8740*/  IMAD R9, R9, UR4, R10 ;  /* 0x0000000409097c24 */ /* 0x020fc8000f8e020a */
[----:B0-----:R-:W-:-:S05]  /*8750*/  IMAD.WIDE R4, R9, 0x8, R4 ;  /* 0x0000000809047825 */ /* 0x001fca00078e0204 */
[----:B------:R-:W2:Y:S01]  /*8760*/  LDG.E.64 R12, desc[UR36][R4.64] ;  /* 0x00000024040c7981 */ /* 0x000ea2000c1e1b00 */
[----:B------:R-:W-:-:S03]  /*8770*/  IMAD.MOV.U32 R9, RZ, RZ, R36 ;  /* 0x000000ffff097224 */ /* 0x000fc600078e0024 */
[----:B------:R2:W-:Y:S02]  /*8780*/  STG.E.64 desc[UR36][R4.64], R18 ;  /* 0x0000001204007986 */ /* 0x0005e4000c101b24 */
[----:B--2---:R-:W-:Y:S01]  /*8790*/  MOV R18, R12 ;  /* 0x0000000c00127202 */ /* 0x004fe20000000f00 */
[----:B------:R-:W-:-:S07]  /*87a0*/  IMAD.MOV.U32 R19, RZ, RZ, R13 ;  /* 0x000000ffff137224 */ /* 0x000fce00078e000d */
.L_x_237:
[----:B------:R-:W-:Y:S05]  /*87b0*/  BSYNC.RECONVERGENT B2 ;  /* 0x0000000000027941 */ /* 0x000fea0003800200 */
.L_x_236:
[----:B------:R-:W5:Y:S01]  /*87c0*/  LDCU UR4, c[0x0][0x3c0] ;  /* 0x00007800ff0477ac */ /* 0x000f620008000800 */
[----:B------:R-:W-:-:S05]  /*87d0*/  VIADD R11, R11, 0x1 ;  /* 0x000000010b0b7836 */ /* 0x000fca0000000000 */
[----:B-----5:R-:W-:-:S13]  /*87e0*/  ISETP.NE.AND P0, PT, R11, UR4, PT ;  /* 0x000000040b007c0c */ /* 0x020fda000bf05270 */
[----:B------:R-:W-:Y:S05]  /*87f0*/  @P0 BRA `(.L_x_238) ;  /* 0xffffffa800e80947 */ /* 0x000fea000383ffff */
[----:B------:R-:W-:Y:S05]  /*8800*/  BSYNC.RECONVERGENT B1 ;  /* 0x0000000000017941 */ /* 0x000fea0003800200 */
.L_x_176:
[----:B------:R-:W-:Y:S05]  /*8810*/  BRA `(.L_x_239) ;  /* 0x00000038002c7947 */ /* 0x000fea0003800000 */
.L_x_175:
[----:B------:R-:W0:Y:S01]  /*8820*/  S2UR UR5, SR_CgaCtaId ;  /* 0x00000000000579c3 */ /* 0x000e220000008800 */
[----:B------:R-:W-:Y:S01]  /*8830*/  UMOV UR4, 0x400 ;  /* 0x0000040000047882 */ /* 0x000fe20000000000 */
[----:B------:R-:W-:Y:S01]  /*8840*/  HFMA2 R11, -RZ, RZ, 0, 0 ;  /* 0x00000000ff0b7431 */ /* 0x000fe200000001ff */
[----:B------:R-:W-:Y:S01]  /*8850*/  UIADD3 UR4, UPT, UPT, UR4, 0x618, URZ ;  /* 0x0000061804047890 */ /* 0x000fe2000fffe0ff */
[----:B------:R-:W-:Y:S01]  /*8860*/  BSSY.RECONVERGENT B1, `(.L_x_240) ;  /* 0x0000170000017945 */ /* 0x000fe20003800200 */
[----:B------:R-:W-:Y:S01]  /*8870*/  LOP3.LUT R10, R9, 0x7ffffffc, RZ, 0xc0, !PT ;  /* 0x7ffffffc090a7812 */ /* 0x000fe200078ec0ff */
[----:B------:R-:W-:Y:S02]  /*8880*/  IMAD.MOV.U32 R13, RZ, RZ, RZ ;  /* 0x000000ffff0d7224 */ /* 0x000fe400078e00ff */
[----:B------:R-:W1:Y:S01]  /*8890*/  LDC.64 R6, c[0x0][0x3a8] ;  /* 0x0000ea00ff067b82 */ /* 0x000e620000000a00 */
[----:B0-----:R-:W-:Y:S01]  /*88a0*/  ULEA UR4, UR5, UR4, 0x18 ;  /* 0x0000000405047291 */ /* 0x001fe2000f8ec0ff */
[----:B-1----:R-:W-:-:S05]  /*88b0*/  IMAD.WIDE R6, R0, 0x4, R6 ;  /* 0x0000000400067825 */ /* 0x002fca00078e0206 */
[----:B------:R-:W-:-:S07]  /*88c0*/  LEA R0, R0, UR4, 0x2 ;  /* 0x0000000400007c11 */ /* 0x000fce000f8e10ff */
.L_x_262:
[----:B0-----:R-:W0:Y:S01]  /*88d0*/  LDCU UR4, c[0x0][0x3b8] ;  /* 0x00007700ff0477ac */ /* 0x001e220008000800 */
[----:B-1----:R-:W1:Y:S01]  /*88e0*/  LDC R2, c[0x0][0x3b8] ;  /* 0x0000ee00ff027b82 */ /* 0x002e620000000800 */
[----:B0-----:R-:W-:-:S05]  /*88f0*/  IMAD.U32 R20, RZ, RZ, UR4 ;  /* 0x00000004ff147e24 */ /* 0x001fca000f8e00ff */
[----:B------:R-:W-:Y:S01]  /*8900*/  ISETP.NE.AND P0, PT, R20, RZ, PT ;  /* 0x000000ff1400720c */ /* 0x000fe20003f05270 */
[----:B-1----:R-:W-:-:S12]  /*8910*/  IMAD.WIDE R2, R2, 0x4, RZ ;  /* 0x0000000402027825 */ /* 0x002fd800078e02ff */
[----:B------:R-:W-:Y:S05]  /*8920*/  @!P0 BRA `(.L_x_241) ;  /* 0x0000000000c88947 */ /* 0x000fea0003800000 */
[----:B------:R-:W-:Y:S01]  /*8930*/  ISETP.GT.U32.AND P0, PT, R2, RZ, PT ;  /* 0x000000ff0200720c */ /* 0x000fe20003f04070 */
[----:B------:R-:W-:Y:S01]  /*8940*/  IMAD.MOV.U32 R21, RZ, RZ, RZ ;  /* 0x000000ffff157224 */ /* 0x000fe200078e00ff */
[----:B------:R-:W-:Y:S02]  /*8950*/  MOV R15, RZ ;  /* 0x000000ff000f7202 */ /* 0x000fe40000000f00 */
        /* <DEDUP_REMOVED lines=17> */
.L_x_243:
        /* <DEDUP_REMOVED lines=12> */
.L_x_242:
        /* <DEDUP_REMOVED lines=17> */
[----:B------:R0:W-:Y:S03]  /*8c40*/  @P0 ST.E.U8 desc[UR36][R8.64], RZ ;  /* 0x000000ff08000985 */ /* 0x0001e6000c101124 */
.L_x_241:
[----:B------:R-:W-:Y:S01]  /*8c50*/  ISETP.GE.AND P0, PT, R20, 0x1, PT ;  /* 0x000000011400780c */ /* 0x000fe20003f06270 */
[----:B------:R-:W-:-:S12]  /*8c60*/  BSSY.RECONVERGENT B2, `(.L_x_244) ;  /* 0x0000110000027945 */ /* 0x000fd80003800200 */
[----:B------:R-:W-:Y:S05]  /*8c70*/  @P0 BRA `(.L_x_245) ;  /* 0x0000000400dc0947 */ /* 0x000fea0003800000 */
[----:B------:R-:W1:Y:S02]  /*8c80*/  LDCU UR4, c[0x0][0x3bc] ;  /* 0x00007780ff0477ac */ /* 0x000e640008000800 */
[----:B-1----:R-:W-:-:S09]  /*8c90*/  UISETP.GE.U32.AND UP0, UPT, UR4, 0x4, UPT ;  /* 0x000000040400788c */ /* 0x002fd2000bf06070 */
[----:B------:R-:W-:Y:S05]  /*8ca0*/  BRA.U !UP0, `(.L_x_246) ;  /* 0x0000000108f07547 */ /* 0x000fea000b800000 */
[----:B------:R-:W-:Y:S01]  /*8cb0*/  HFMA2 R15, -RZ, RZ, 0, 0 ;  /* 0x00000000ff0f7431 */ /* 0x000fe200000001ff */
[----:B------:R-:W-:Y:S06]  /*8cc0*/  BSSY.RECONVERGENT B3, `(.L_x_246) ;  /* 0x000003a000037945 */ /* 0x000fec0003800200 */
.L_x_250:
[----:B-1----:R-:W1:Y:S01]  /*8cd0*/  LDCU UR4, c[0x0][0x3b8] ;  /* 0x00007700ff0477ac */ /* 0x002e620008000800 */
[----:B------:R-:W-:-:S05]  /*8ce0*/  VIADD R15, R15, 0x4 ;  /* 0x000000040f0f7836 */ /* 0x000fca0000000000 */
[----:B------:R-:W-:Y:S01]  /*8cf0*/  ISETP.NE.AND P2, PT, R15, R10, PT ;  /* 0x0000000a0f00720c */ /* 0x000fe20003f45270 */
[----:B-1----:R-:W-:-:S05]  /*8d00*/  IMAD.U32 R20, RZ, RZ, UR4 ;  /* 0x00000004ff147e24 */ /* 0x002fca000f8e00ff */
[----:B------:R-:W-:-:S13]  /*8d10*/  ISETP.NE.AND P0, PT, R20, RZ, PT ;  /* 0x000000ff1400720c */ /* 0x000fda0003f05270 */
[----:B------:R-:W-:Y:S05]  /*8d20*/  @!P0 BRA `(.L_x_247) ;  /* 0x0000000000c88947 */ /* 0x000fea0003800000 */
[----:B------:R-:W-:Y:S01]  /*8d30*/  ISETP.GT.U32.AND P0, PT, R2, RZ, PT ;  /* 0x000000ff0200720c */ /* 0x000fe20003f04070 */
[----:B0-----:R-:W-:Y:S01]  /*8d40*/  IMAD.MOV.U32 R25, RZ, RZ, RZ ;  /* 0x000000ffff197224 */ /* 0x001fe200078e00ff */
        /* <DEDUP_REMOVED lines=18> */
.L_x_249:
        /* <DEDUP_REMOVED lines=12> */
.L_x_248:
        /* <DEDUP_REMOVED lines=18> */
.L_x_247:
[----:B------:R-:W-:Y:S05]  /*9050*/  @P2 BRA `(.L_x_250) ;  /* 0xfffffffc001c2947 */ /* 0x000fea000383ffff */
[----:B------:R-:W-:Y:S05]  /*9060*/  BSYNC.RECONVERGENT B3 ;  /* 0x0000000000037941 */ /* 0x000fea0003800200 */
.L_x_246:
[----:B01----:R-:W0:Y:S02]  /*9070*/  LDC R8, c[0x0][0x3bc] ;  /* 0x0000ef00ff087b82 */ /* 0x003e240000000800 */
[----:B0-----:R-:W-:-:S04]  /*9080*/  LOP3.LUT P0, RZ, R8, 0x3, RZ, 0xc0, !PT ;  /* 0x0000000308ff7812 */ /* 0x001fc8000780c0ff */
[----:B------:R-:W-:-:S13]  /*9090*/  ISETP.EQ.OR P0, PT, R20, RZ, !P0 ;  /* 0x000000ff1400720c */ /* 0x000fda0004702670 */
[----:B------:R-:W-:Y:S05]  /*90a0*/  @P0 BRA `(.L_x_251) ;  /* 0x0000000c002c0947 */ /* 0x000fea0003800000 */
[----:B------:R-:W-:Y:S01]  /*90b0*/  ISETP.GT.U32.AND P0, PT, R2, RZ, PT ;  /* 0x000000ff0200720c */ /* 0x000fe20003f04070 */
[----:B------:R-:W-:Y:S02]  /*90c0*/  HFMA2 R15, -RZ, RZ, 0, 0 ;  /* 0x00000000ff0f7431 */ /* 0x000fe400000001ff */
[----:B------:R-:W-:Y:S01]  /*90d0*/  IMAD.MOV.U32 R21, RZ, RZ, RZ ;  /* 0x000000ffff157224 */ /* 0x000fe200078e00ff */
        /* <DEDUP_REMOVED lines=17> */
.L_x_253:
        /* <DEDUP_REMOVED lines=12> */
.L_x_252:
[CC--:B0-----:R-:W-:Y:S02]  /*92b0*/  IADD3 R8, P3, PT, R2.reuse, -R15.reuse, RZ ;  /* 0x8000000f02087210 */ /* 0x0c1fe40007f7e0ff */
[----:B------:R-:W-:Y:S02]  /*92c0*/  ISETP.GT.U32.AND P2, PT, R2, R15, PT ;  /* 0x0000000f0200720c */ /* 0x000fe40003f44070 */
[----:B------:R-:W-:Y:S01]  /*92d0*/  ISETP.LE.U32.AND P1, PT, R8, 0x1, PT ;  /* 0x000000010800780c */ /* 0x000fe20003f23070 */
[C---:B------:R-:W-:Y:S01]  /*92e0*/  IMAD.X R8, R3.reuse, 0x1, ~R21, P3 ;  /* 0x0000000103087824 */ /* 0x040fe200018e0e15 */
[----:B------:R-:W-:-:S04]  /*92f0*/  ISETP.GT.U32.AND.EX P2, PT, R3, R21, PT, P2 ;  /* 0x000000150300720c */ /* 0x000fc80003f44120 */
[----:B------:R-:W-:-:S13]  /*9300*/  ISETP.LE.U32.OR.EX P1, PT, R8, RZ, !P2, P1 ;  /* 0x000000ff0800720c */ /* 0x000fda0005723510 */
[----:B------:R-:W-:Y:S02]  /*9310*/  @!P1 IADD3 R8, P2, PT, R15, R26, RZ ;  /* 0x0000001a0f089210 */ /* 0x000fe40007f5e0ff */
[----:B------:R-:W-:Y:S02]  /*9320*/  @!P1 PLOP3.LUT P0, PT, PT, PT, PT, 0x8, 0x80 ;  /* 0x000000000080981c */ /* 0x000fe40003f0e170 */
[----:B------:R-:W-:Y:S02]  /*9330*/  @!P1 IADD3.X R9, PT, PT, R21, R27, RZ, P2, !PT ;  /* 0x0000001b15099210 */ /* 0x000fe400017fe4ff */
[----:B------:R-:W-:-:S03]  /*9340*/  @!P1 IADD3 R15, P2, PT, R15, 0x2, RZ ;  /* 0x000000020f0f9810 */ /* 0x000fc60007f5e0ff */
[----:B------:R0:W-:Y:S02]  /*9350*/  @!P1 ST.E.U8 desc[UR36][R8.64], RZ ;  /* 0x000000ff08009985 */ /* 0x0001e4000c101124 */
[----:B------:R-:W-:Y:S02]  /*9360*/  @!P1 IMAD.X R21, RZ, RZ, R21, P2 ;  /* 0x000000ffff159224 */ /* 0x000fe400010e0615 */
[----:B------:R0:W-:Y:S01]  /*9370*/  @!P1 ST.E.U8 desc[UR36][R8.64+0x1], RZ ;  /* 0x000001ff08009985 */ /* 0x0001e2000c101124 */
[----:B------:R-:W-:-:S04]  /*9380*/  ISETP.LT.U32.AND P1, PT, R15, R2, PT ;  /* 0x000000020f00720c */ /* 0x000fc80003f21070 */
[----:B------:R-:W-:-:S13]  /*9390*/  ISETP.LT.U32.OR.EX P0, PT, R21, R3, P0, P1 ;  /* 0x000000031500720c */ /* 0x000fda0000701510 */
[----:B0-----:R-:W-:Y:S05]  /*93a0*/  @!P0 BRA `(.L_x_251) ;  /* 0x00000008006c8947 */ /* 0x001fea0003800000 */
[----:B------:R-:W-:-:S05]  /*93b0*/  IADD3 R2, P0, PT, R15, R26, RZ ;  /* 0x0000001a0f027210 */ /* 0x000fca0007f1e0ff */
[----:B------:R-:W-:-:S05]  /*93c0*/  IMAD.X R3, R21, 0x1, R27, P0 ;  /* 0x0000000115037824 */ /* 0x000fca00000e061b */
[----:B------:R0:W-:Y:S01]  /*93d0*/  ST.E.U8 desc[UR36][R2.64], RZ ;  /* 0x000000ff02007985 */ /* 0x0001e2000c101124 */
[----:B------:R-:W-:Y:S05]  /*93e0*/  BRA `(.L_x_251) ;  /* 0x00000008005c7947 */ /* 0x000fea0003800000 */
.L_x_245:
[----:B------:R-:W1:Y:S01]  /*93f0*/  S2UR UR5, SR_CgaCtaId ;  /* 0x00000000000579c3 */ /* 0x000e620000008800 */
[----:B------:R-:W-:Y:S01]  /*9400*/  UMOV UR4, 0x400 ;  /* 0x0000040000047882 */ /* 0x000fe20000000000 */
[C---:B------:R-:W-:Y:S01]  /*9410*/  IMAD R14, R13.reuse, UR40, RZ ;  /* 0x000000280d0e7c24 */ /* 0x040fe2000f8e02ff */
[----:B------:R-:W-:Y:S01]  /*9420*/  MOV R15, RZ ;  /* 0x000000ff000f7202 */ /* 0x000fe20000000f00 */
[----:B------:R-:W-:Y:S01]  /*9430*/  IMAD R12, R13, UR41, RZ ;  /* 0x000000290d0c7c24 */ /* 0x000fe2000f8e02ff */
[----:B-1----:R-:W-:-:S06]  /*9440*/  ULEA UR4, UR5, UR4, 0x18 ;  /* 0x0000000405047291 */ /* 0x002fcc000f8ec0ff */
[----:B------:R-:W-:-:S07]  /*9450*/  LEA R14, R14, UR4, 0x2 ;  /* 0x000000040e0e7c11 */ /* 0x000fce000f8e10ff */
.L_x_258:
[----:B------:R-:W-:Y:S01]  /*9460*/  ISETP.GT.U32.AND P0, PT, R2, RZ, PT ;  /* 0x000000ff0200720c */ /* 0x000fe20003f04070 */
[----:B------:R-:W-:Y:S02]  /*9470*/  IMAD.MOV.U32 R21, RZ, RZ, RZ ;  /* 0x000000ffff157224 */ /* 0x000fe400078e00ff */
[----:B0-----:R-:W-:Y:S01]  /*9480*/  IMAD.MOV.U32 R25, RZ, RZ, RZ ;  /* 0x000000ffff197224 */ /* 0x001fe200078e00ff */
[----:B------:R-:W-:-:S13]  /*9490*/  ISETP.GT.U32.AND.EX P0, PT, R3, RZ, PT, P0 ;  /* 0x000000ff0300720c */ /* 0x000fda0003f04100 */
[----:B------:R-:W-:Y:S02]  /*94a0*/  @!P0 IADD3 R8, P1, PT, R21, R26, RZ ;  /* 0x0000001a15088210 */ /* 0x000fe40007f3e0ff */
[----:B------:R-:W-:-:S03]  /*94b0*/  @!P0 MOV R21, 0x1 ;  /* 0x0000000100158802 */ /* 0x000fc60000000f00 */
[----:B-1----:R-:W-:Y:S01]  /*94c0*/  @!P0 IMAD.X R9, R25, 0x1, R27, P1 ;  /* 0x0000000119098824 */ /* 0x002fe200008e061b */
        /* <DEDUP_REMOVED lines=13> */
.L_x_255:
        /* <DEDUP_REMOVED lines=12> */
.L_x_254:
[CC--:B0-----:R-:W-:Y:S01]  /*9660*/  IADD3 R8, P3, PT, R2.reuse, -R21.reuse, RZ ;  /* 0x8000001502087210 */ /* 0x0c1fe20007f7e0ff */
[----:B------:R-:W0:Y:S01]  /*9670*/  S2UR UR5, SR_CgaCtaId ;  /* 0x00000000000579c3 */ /* 0x000e220000008800 */
[----:B------:R-:W-:Y:S01]  /*9680*/  ISETP.GT.U32.AND P2, PT, R2, R21, PT ;  /* 0x000000150200720c */ /* 0x000fe20003f44070 */
[----:B------:R-:W-:Y:S01]  /*9690*/  UMOV UR4, 0x400 ;  /* 0x0000040000047882 */ /* 0x000fe20000000000 */
[----:B------:R-:W-:Y:S01]  /*96a0*/  ISETP.LE.U32.AND P1, PT, R8, 0x1, PT ;  /* 0x000000010800780c */ /* 0x000fe20003f23070 */
[----:B------:R-:W-:Y:S01]  /*96b0*/  UIADD3 UR4, UPT, UPT, UR4, 0x4b0, URZ ;  /* 0x000004b004047890 */ /* 0x000fe2000fffe0ff */
[CC--:B------:R-:W-:Y:S01]  /*96c0*/  ISETP.GT.U32.AND.EX P2, PT, R3.reuse, R25.reuse, PT, P2 ;  /* 0x000000190300720c */ /* 0x0c0fe20003f44120 */
[----:B------:R-:W-:Y:S01]  /*96d0*/  IMAD.IADD R24, R12, 0x1, R15 ;  /* 0x000000010c187824 */ /* 0x000fe200078e020f */
[----:B------:R-:W-:Y:S01]  /*96e0*/  IADD3.X R8, PT, PT, R3, ~R25, RZ, P3, !PT ;  /* 0x8000001903087210 */ /* 0x000fe20001ffe4ff */
[----:B------:R-:W-:Y:S03]  /*96f0*/  BSSY.RECONVERGENT B3, `(.L_x_256) ;  /* 0x000005e000037945 */ /* 0x000fe60003800200 */
[----:B------:R-:W-:-:S13]  /*9700*/  ISETP.LE.U32.OR.EX P1, PT, R8, RZ, !P2, P1 ;  /* 0x000000ff0800720c */ /* 0x000fda0005723510 */
[C---:B------:R-:W-:Y:S01]  /*9710*/  @!P1 IADD3 R28, P3, PT, R21.reuse, R26, RZ ;  /* 0x0000001a151c9210 */ /* 0x040fe20007f7e0ff */
[----:B0-----:R-:W-:Y:S01]  /*9720*/  ULEA UR4, UR5, UR4, 0x18 ;  /* 0x0000000405047291 */ /* 0x001fe2000f8ec0ff */
[----:B------:R-:W-:Y:S02]  /*9730*/  @!P1 IADD3 R21, P2, PT, R21, 0x2, RZ ;  /* 0x0000000215159810 */ /* 0x000fe40007f5e0ff */
[----:B------:R-:W-:Y:S01]  /*9740*/  @!P1 PLOP3.LUT P0, PT, PT, PT, PT, 0x8, 0x80 ;  /* 0x000000000080981c */ /* 0x000fe20003f0e170 */
[----:B------:R-:W-:Y:S02]  /*9750*/  @!P1 IMAD.X R29, R25, 0x1, R27, P3 ;  /* 0x00000001191d9824 */ /* 0x000fe400018e061b */
[----:B------:R-:W-:Y:S01]  /*9760*/  @!P1 IMAD.X R25, RZ, RZ, R25, P2 ;  /* 0x000000ffff199224 */ /* 0x000fe200010e0619 */
[----:B------:R-:W-:Y:S02]  /*9770*/  ISETP.LT.U32.AND P2, PT, R21, R2, PT ;  /* 0x000000021500720c */ /* 0x000fe40003f41070 */
[----:B------:R0:W-:Y:S01]  /*9780*/  @!P1 ST.E.U8 desc[UR36][R28.64], RZ ;  /* 0x000000ff1c009985 */ /* 0x0001e2000c101124 */
[----:B------:R-:W-:-:S02]  /*9790*/  LEA R24, R24, UR4, 0x2 ;  /* 0x0000000418187c11 */ /* 0x000fc4000f8e10ff */
[----:B------:R-:W-:Y:S01]  /*97a0*/  ISETP.LT.U32.OR.EX P0, PT, R25, R3, P0, P2 ;  /* 0x000000031900720c */ /* 0x000fe20000701520 */
[----:B------:R0:W-:-:S12]  /*97b0*/  @!P1 ST.E.U8 desc[UR36][R28.64+0x1], RZ ;  /* 0x000001ff1c009985 */ /* 0x0001d8000c101124 */
[----:B------:R-:W-:Y:S02]  /*97c0*/  @P0 IADD3 R8, P2, PT, R21, R26, RZ ;  /* 0x0000001a15080210 */ /* 0x000fe40007f5e0ff */
[----:B------:R-:W-:Y:S02]  /*97d0*/  CS2R R20, SRZ ;  /* 0x0000000000147805 */ /* 0x000fe4000001ff00 */
[----:B------:R-:W-:-:S05]  /*97e0*/  @P0 IADD3.X R9, PT, PT, R25, R27, RZ, P2, !PT ;  /* 0x0000001b19090210 */ /* 0x000fca00017fe4ff */
[----:B------:R0:W-:Y:S04]  /*97f0*/  @P0 ST.E.U8 desc[UR36][R8.64], RZ ;  /* 0x000000ff08000985 */ /* 0x0001e8000c101124 */
.L_x_257:
[----:B0-----:R-:W0:Y:S01]  /*9800*/  LDC.64 R8, c[0x0][0x380] ;  /* 0x0000e000ff087b82 */ /* 0x001e220000000a00 */
[----:B------:R-:W-:Y:S04]  /*9810*/  LDS R25, [R24] ;  /* 0x0000000018197984 */ /* 0x000fe80000000800 */
[----:B------:R-:W1:Y:S01]  /*9820*/  LDS R30, [R14] ;  /* 0x000000000e1e7984 */ /* 0x000e620000000800 */
[----:B0-----:R-:W-:-:S05]  /*9830*/  IMAD.WIDE.U32 R8, R20, 0x8, R8 ;  /* 0x0000000814087825 */ /* 0x001fca00078e0008 */
[----:B------:R-:W2:Y:S04]  /*9840*/  LDG.E.64 R28, desc[UR36][R8.64] ;  /* 0x00000024081c7981 */ /* 0x000ea8000c1e1b00 */
[----:B--2---:R-:W2:Y:S01]  /*9850*/  LD.E R28, desc[UR36][R28.64] ;  /* 0x000000241c1c7980 */ /* 0x004ea2000c101900 */
[----:B-1----:R-:W-:-:S04]  /*9860*/  FMUL R25, R25, R30 ;  /* 0x0000001e19197220 */ /* 0x002fc80000400000 */
[----:B--2---:R-:W-:-:S05]  /*9870*/  FMUL R25, R25, R28 ;  /* 0x0000001c19197220 */ /* 0x004fca0000400000 */
[----:B------:R-:W-:Y:S04]  /*9880*/  ST.E desc[UR36][R16.64], R25 ;  /* 0x0000001910007985 */ /* 0x000fe8000c101924 */
[----:B------:R-:W2:Y:S04]  /*9890*/  LDG.E.64 R30, desc[UR36][R8.64+0x8] ;  /* 0x00000824081e7981 */ /* 0x000ea8000c1e1b00 */
[----:B------:R-:W3:Y:S04]  /*98a0*/  LDG.E R32, desc[UR36][R6.64] ;  /* 0x0000002406207981 */ /* 0x000ee8000c1e1900 */
[----:B------:R-:W-:Y:S04]  /*98b0*/  LDS R33, [R24] ;  /* 0x0000000018217984 */ /* 0x000fe80000000800 */
[----:B------:R-:W0:Y:S04]  /*98c0*/  LDS R34, [R14] ;  /* 0x000000000e227984 */ /* 0x000e280000000800 */
[----:B--2---:R-:W2:Y:S01]  /*98d0*/  LD.E R30, desc[UR36][R30.64] ;  /* 0x000000241e1e7980 */ /* 0x004ea2000c101900 */
[----:B------:R-:W-:Y:S01]  /*98e0*/  MOV R29, R27 ;  /* 0x0000001b001d7202 */ /* 0x000fe20000000f00 */
[----:B------:R-:W-:-:S02]  /*98f0*/  IMAD.MOV.U32 R28, RZ, RZ, R26 ;  /* 0x000000ffff1c7224 */ /* 0x000fc400078e001a */
[----:B0-----:R-:W-:Y:S01]  /*9900*/  FMUL R33, R33, R34 ;  /* 0x0000002221217220 */ /* 0x001fe20000400000 */
[----:B---3--:R-:W-:Y:S01]  /*9910*/  FMUL R36, R25, R32 ;  /* 0x0000002019247220 */ /* 0x008fe20000400000 */
[----:B------:R-:W-:Y:S02]  /*9920*/  IMAD.MOV.U32 R26, RZ, RZ, R28 ;  /* 0x000000ffff1a7224 */ /* 0x000fe400078e001c */
[----:B------:R-:W-:Y:S02]  /*9930*/  IMAD.MOV.U32 R27, RZ, RZ, R29 ;  /* 0x000000ffff1b7224 */ /* 0x000fe400078e001d */
[----:B------:R-:W-:-:S13]  /*9940*/  FSETP.GT.AND P0, PT, R36, R21, PT ;  /* 0x000000152400720b */ /* 0x000fda0003f04000 */
[----:B------:R-:W-:Y:S01]  /*9950*/  @P0 MOV R26, R16 ;  /* 0x00000010001a0202 */ /* 0x000fe20000000f00 */
[----:B------:R-:W-:Y:S01]  /*9960*/  @P0 IMAD.MOV.U32 R27, RZ, RZ, R17 ;  /* 0x000000ffff1b0224 */ /* 0x000fe200078e0011 */
[----:B------:R-:W-:Y:S01]  /*9970*/  @P0 MOV R17, R29 ;  /* 0x0000001d00110202 */ /* 0x000fe20000000f00 */
[----:B------:R-:W-:Y:S02]  /*9980*/  @P0 IMAD.MOV.U32 R16, RZ, RZ, R28 ;  /* 0x000000ffff100224 */ /* 0x000fe400078e001c */
[----:B--2---:R-:W-:-:S05]  /*9990*/  FMUL R33, R33, R30 ;  /* 0x0000001e21217220 */ /* 0x004fca0000400000 */
[----:B------:R-:W-:Y:S04]  /*99a0*/  ST.E desc[UR36][R16.64], R33 ;  /* 0x0000002110007985 */ /* 0x000fe8000c101924 */
[----:B------:R-:W2:Y:S04]  /*99b0*/  LDG.E.64 R28, desc[UR36][R8.64+0x10] ;  /* 0x00001024081c7981 */ /* 0x000ea8000c1e1b00 */
[----:B------:R-:W3:Y:S04]  /*99c0*/  LDG.E R30, desc[UR36][R6.64] ;  /* 0x00000024061e7981 */ /* 0x000ee8000c1e1900 */
[----:B------:R-:W-:Y:S04]  /*99d0*/  LDS R25, [R24] ;  /* 0x0000000018197984 */ /* 0x000fe80000000800 */
[----:B------:R-:W0:Y:S01]  /*99e0*/  LDS R32, [R14] ;  /* 0x000000000e207984 */ /* 0x000e220000000800 */
[----:B------:R-:W-:-:S03]  /*99f0*/  @P0 FADD R21, RZ, R36 ;  /* 0x00000024ff150221 */ /* 0x000fc60000000000 */
[----:B--2---:R1:W2:Y:S01]  /*9a00*/  LD.E R34, desc[UR36][R28.64] ;  /* 0x000000241c227980 */ /* 0x0042a2000c101900 */
[----:B0-----:R-:W-:Y:S01]  /*9a10*/  FMUL R25, R25, R32 ;  /* 0x0000002019197220 */ /* 0x001fe20000400000 */
[----:B---3--:R-:W-:-:S05]  /*9a20*/  FMUL R36, R33, R30 ;  /* 0x0000001e21247220 */ /* 0x008fca0000400000 */
[----:B------:R-:W-:Y:S01]  /*9a30*/  FSETP.GT.AND P0, PT, R36, R21, PT ;  /* 0x000000152400720b */ /* 0x000fe20003f04000 */
[----:B-1----:R-:W-:Y:S02]  /*9a40*/  IMAD.MOV.U32 R28, RZ, RZ, R26 ;  /* 0x000000ffff1c7224 */ /* 0x002fe400078e001a */
[----:B------:R-:W-:-:S03]  /*9a50*/  IMAD.MOV.U32 R29, RZ, RZ, R27 ;  /* 0x000000ffff1d7224 */ /* 0x000fc600078e001b */
[----:B------:R-:W-:Y:S01]  /*9a60*/  MOV R26, R28 ;  /* 0x0000001c001a7202 */ /* 0x000fe20000000f00 */
[----:B------:R-:W-:-:S06]  /*9a70*/  IMAD.MOV.U32 R27, RZ, RZ, R29 ;  /* 0x000000ffff1b7224 */ /* 0x000fcc00078e001d */
[----:B------:R-:W-:Y:S01]  /*9a80*/  @P0 IMAD.MOV.U32 R26, RZ, RZ, R16 ;  /* 0x000000ffff1a0224 */ /* 0x000fe200078e0010 */
[----:B------:R-:W-:Y:S01]  /*9a90*/  @P0 MOV R27, R17 ;  /* 0x00000011001b0202 */ /* 0x000fe20000000f00 */
[----:B------:R-:W-:Y:S02]  /*9aa0*/  @P0 IMAD.MOV.U32 R16, RZ, RZ, R28 ;  /* 0x000000ffff100224 */ /* 0x000fe400078e001c */
        /* <DEDUP_REMOVED lines=8> */
[----:B--2---:R-:W2:Y:S01]  /*9b30*/  LD.E R31, desc[UR36][R8.64] ;  /* 0x00000024081f7980 */ /* 0x004ea2000c101900 */
[----:B0-----:R-:W-:Y:S01]  /*9b40*/  FMUL R30, R29, R30 ;  /* 0x0000001e1d1e7220 */ /* 0x001fe20000400000 */
[----:B------:R-:W-:Y:S02]  /*9b50*/  IMAD.MOV.U32 R29, RZ, RZ, R27 ;  /* 0x000000ffff1d7224 */ /* 0x000fe400078e001b */
[----:B---3--:R-:W-:Y:S01]  /*9b60*/  FMUL R32, R25, R28 ;  /* 0x0000001c19207220 */ /* 0x008fe20000400000 */
[----:B------:R-:W-:-:S04]  /*9b70*/  MOV R28, R26 ;  /* 0x0000001a001c7202 */ /* 0x000fc80000000f00 */
[----:B------:R-:W-:-:S13]  /*9b80*/  FSETP.GT.AND P0, PT, R32, R21, PT ;  /* 0x000000152000720b */ /* 0x000fda0003f04000 */
[----:B------:R-:W-:Y:S01]  /*9b90*/  @P0 IMAD.MOV.U32 R28, RZ, RZ, R16 ;  /* 0x000000ffff1c0224 */ /* 0x000fe200078e0010 */
[----:B------:R-:W-:Y:S01]  /*9ba0*/  @P0 MOV R29, R17 ;  /* 0x00000011001d0202 */ /* 0x000fe20000000f00 */
[----:B------:R-:W-:Y:S02]  /*9bb0*/  @P0 IMAD.MOV.U32 R16, RZ, RZ, R26 ;  /* 0x000000ffff100224 */ /* 0x000fe400078e001a */
[----:B------:R-:W-:Y:S02]  /*9bc0*/  @P0 IMAD.MOV.U32 R17, RZ, RZ, R27 ;  /* 0x000000ffff110224 */ /* 0x000fe400078e001b */
[----:B--2---:R-:W-:-:S05]  /*9bd0*/  FMUL R31, R30, R31 ;  /* 0x0000001f1e1f7220 */ /* 0x004fca0000400000 */
[----:B------:R0:W-:Y:S04]  /*9be0*/  ST.E desc[UR36][R16.64], R31 ;  /* 0x0000001f10007985 */ /* 0x0001e8000c101924 */
[----:B------:R-:W2:Y:S01]  /*9bf0*/  LDG.E R8, desc[UR36][R6.64] ;  /* 0x0000002406087981 */ /* 0x000ea2000c1e1900 */
[----:B------:R-:W-:Y:S01]  /*9c00*/  @P0 FADD R21, RZ, R32 ;  /* 0x00000020ff150221 */ /* 0x000fe20000000000 */
[----:B------:R-:W-:Y:S01]  /*9c10*/  IADD3 R20, PT, PT, R20, 0x4, RZ ;  /* 0x0000000414147810 */ /* 0x000fe20007ffe0ff */
[----:B------:R-:W-:Y:S02]  /*9c20*/  IMAD.MOV.U32 R26, RZ, RZ, R28 ;  /* 0x000000ffff1a7224 */ /* 0x000fe400078e001c */
[----:B------:R-:W-:Y:S01]  /*9c30*/  IMAD.MOV.U32 R27, RZ, RZ, R29 ;  /* 0x000000ffff1b7224 */ /* 0x000fe200078e001d */
[----:B------:R-:W-:Y:S01]  /*9c40*/  ISETP.NE.AND P1, PT, R20, 0x1000, PT ;  /* 0x000010001400780c */ /* 0x000fe20003f25270 */
[----:B--2---:R-:W-:-:S05]  /*9c50*/  FMUL R8, R31, R8 ;  /* 0x000000081f087220 */ /* 0x004fca0000400000 */
[----:B------:R-:W-:-:S13]  /*9c60*/  FSETP.GT.AND P0, PT, R8, R21, PT ;  /* 0x000000150800720b */ /* 0x000fda0003f04000 */
[----:B------:R-:W-:Y:S01]  /*9c70*/  @P0 MOV R26, R16 ;  /* 0x00000010001a0202 */ /* 0x000fe20000000f00 */
[----:B------:R-:W-:Y:S02]  /*9c80*/  @P0 IMAD.MOV.U32 R27, RZ, RZ, R17 ;  /* 0x000000ffff1b0224 */ /* 0x000fe400078e0011 */
[----:B------:R-:W-:Y:S01]  /*9c90*/  @P0 FADD R21, RZ, R8 ;  /* 0x00000008ff150221 */ /* 0x000fe20000000000 */
[----:B0-----:R-:W-:Y:S01]  /*9ca0*/  @P0 IMAD.MOV.U32 R16, RZ, RZ, R28 ;  /* 0x000000ffff100224 */ /* 0x001fe200078e001c */
[----:B------:R-:W-:Y:S01]  /*9cb0*/  @P0 MOV R17, R29 ;  /* 0x0000001d00110202 */ /* 0x000fe20000000f00 */
[----:B------:R-:W-:Y:S06]  /*9cc0*/  @P1 BRA `(.L_x_257) ;  /* 0xfffffff800cc1947 */ /* 0x000fec000383ffff */
[----:B------:R-:W-:Y:S05]  /*9cd0*/  BSYNC.RECONVERGENT B3 ;  /* 0x0000000000037941 */ /* 0x000fea0003800200 */
.L_x_256:
[----:B------:R-:W2:Y:S01]  /*9ce0*/  LD.E R9, desc[UR36][R18.64] ;  /* 0x0000002412097980 */ /* 0x000ea2000c101900 */
[----:B------:R-:W0:Y:S03]  /*9cf0*/  LDCU UR4, c[0x0][0x3bc] ;  /* 0x00007780ff0477ac */ /* 0x000e260008000800 */
[----:B------:R-:W2:Y:S01]  /*9d00*/  LD.E R8, desc[UR36][R26.64] ;  /* 0x000000241a087980 */ /* 0x000ea2000c101900 */
[----:B------:R-:W-:-:S05]  /*9d10*/  VIADD R15, R15, 0x1 ;  /* 0x000000010f0f7836 */ /* 0x000fca0000000000 */
[----:B0-----:R-:W-:Y:S01]  /*9d20*/  ISETP.NE.AND P0, PT, R15, UR4, PT ;  /* 0x000000040f007c0c */ /* 0x001fe2000bf05270 */
[----:B--2---:R-:W-:-:S05]  /*9d30*/  FADD R9, R8, R9 ;  /* 0x0000000908097221 */ /* 0x004fca0000000000 */
[----:B------:R1:W-:Y:S07]  /*9d40*/  ST.E desc[UR36][R18.64], R9 ;  /* 0x0000000912007985 */ /* 0x0003ee000c101924 */
[----:B------:R-:W-:Y:S05]  /*9d50*/  @P0 BRA `(.L_x_258) ;  /* 0xfffffff400c00947 */ /* 0x000fea000383ffff */
.L_x_251:
[----:B------:R-:W-:Y:S05]  /*9d60*/  BSYNC.RECONVERGENT B2 ;  /* 0x0000000000027941 */ /* 0x000fea0003800200 */
.L_x_244:
[----:B------:R-:W2:Y:S01]  /*9d70*/  LDCU UR6, c[0x0][0x3b8] ;  /* 0x00007700ff0677ac */ /* 0x000ea20008000800 */
[----:B------:R-:W-:Y:S01]  /*9d80*/  IMAD.MOV.U32 R8, RZ, RZ, RZ ;  /* 0x000000ffff087224 */ /* 0x000fe200078e00ff */
[----:B--2---:R-:W-:-:S09]  /*9d90*/  UISETP.GT.AND UP0, UPT, UR6, URZ, UPT ;  /* 0x000000ff0600728c */ /* 0x004fd2000bf04270 */
[----:B------:R-:W-:Y:S05]  /*9da0*/  BRA.U !UP0, `(.L_x_259) ;  /* 0x0000000108347547 */ /* 0x000fea000b800000 */
[----:B0-----:R-:W2:Y:S01]  /*9db0*/  LD.E R3, desc[UR36][R18.64] ;  /* 0x0000002412037980 */ /* 0x001ea2000c101900 */
[----:B------:R-:W0:Y:S01]  /*9dc0*/  S2UR UR5, SR_CgaCtaId ;  /* 0x00000000000579c3 */ /* 0x000e220000008800 */
[----:B------:R-:W-:Y:S01]  /*9dd0*/  UMOV UR4, 0x400 ;  /* 0x0000040000047882 */ /* 0x000fe20000000000 */
[----:B------:R-:W-:Y:S01]  /*9de0*/  IMAD R2, R13, UR6, RZ ;  /* 0x000000060d027c24 */ /* 0x000fe2000f8e02ff */
[----:B------:R-:W-:-:S04]  /*9df0*/  UIADD3 UR4, UPT, UPT, UR4, 0x5a0, URZ ;  /* 0x000005a004047890 */ /* 0x000fc8000fffe0ff */
[----:B0-----:R-:W-:-:S06]  /*9e00*/  ULEA UR4, UR5, UR4, 0x18 ;  /* 0x0000000405047291 */ /* 0x001fcc000f8ec0ff */
[----:B------:R-:W-:-:S05]  /*9e10*/  LEA R2, R2, UR4, 0x2 ;  /* 0x0000000402027c11 */ /* 0x000fca000f8e10ff */
[----:B------:R-:W2:Y:S01]  /*9e20*/  LDCU UR4, c[0x0][0x3c4] ;  /* 0x00007880ff0477ac */ /* 0x000ea20008000800 */
[----:B------:R-:W2:Y:S02]  /*9e30*/  LDS R2, [R2] ;  /* 0x0000000002027984 */ /* 0x000ea40000000800 */
[----:B--2---:R-:W-:-:S05]  /*9e40*/  FFMA R3, R3, UR4, R2 ;  /* 0x0000000403037c23 */ /* 0x004fca0008000002 */
[----:B------:R-:W-:Y:S04]  /*9e50*/  ST.E desc[UR36][R18.64], R3 ;  /* 0x0000000312007985 */ /* 0x000fe8000c101924 */
[----:B------:R-:W0:Y:S02]  /*9e60*/  LDS R8, [R0] ;  /* 0x0000000000087984 */ /* 0x000e240000000800 */
[----:B0-----:R-:W-:-:S07]  /*9e70*/  FFMA R8, R3, R8, RZ ;  /* 0x0000000803087223 */ /* 0x001fce00000000ff */
.L_x_259:
[----:B------:R-:W-:Y:S01]  /*9e80*/  FSETP.GT.AND P0, PT, R8, R11, PT ;  /* 0x0000000b0800720b */ /* 0x000fe20003f04000 */
[----:B------:R-:W-:-:S12]  /*9e90*/  BSSY.RECONVERGENT B2, `(.L_x_260) ;  /* 0x0000008000027945 */ /* 0x000fd80003800200 */
[----:B------:R-:W-:Y:S05]  /*9ea0*/  @!P0 BRA `(.L_x_261) ;  /* 0x0000000000188947 */ /* 0x000fea0003800000 */
[----:B------:R-:W-:Y:S04]  /*9eb0*/  STG.E desc[UR36][R22.64], R13 ;  /* 0x0000000d16007986 */ /* 0x000fe8000c101924 */
[----:B0-----:R-:W1:Y:S01]  /*9ec0*/  LDG.E.64 R2, desc[UR36][R4.64] ;  /* 0x0000002404027981 */ /* 0x001e62000c1e1b00 */
[----:B------:R-:W-:-:S03]  /*9ed0*/  MOV R11, R8 ;  /* 0x00000008000b7202 */ /* 0x000fc60000000f00 */
[----:B------:R1:W-:Y:S02]  /*9ee0*/  STG.E.64 desc[UR36][R4.64], R18 ;  /* 0x0000001204007986 */ /* 0x0003e4000c101b24 */
[----:B-1----:R-:W-:Y:S02]  /*9ef0*/  IMAD.MOV.U32 R18, RZ, RZ, R2 ;  /* 0x000000ffff127224 */ /* 0x002fe400078e0002 */
[----:B------:R-:W-:-:S07]  /*9f00*/  IMAD.MOV.U32 R19, RZ, RZ, R3 ;  /* 0x000000ffff137224 */ /* 0x000fce00078e0003 */
.L_x_261:
[----:B------:R-:W-:Y:S05]  /*9f10*/  BSYNC.RECONVERGENT B2 ;  /* 0x0000000000027941 */ /* 0x000fea0003800200 */
.L_x_260:
[----:B------:R-:W2:Y:S01]  /*9f20*/  LDCU UR4, c[0x0][0x3c0] ;  /* 0x00007800ff0477ac */ /* 0x000ea20008000800 */
[----:B------:R-:W-:-:S04]  /*9f30*/  IADD3 R13, PT, PT, R13, 0x1, RZ ;  /* 0x000000010d0d7810 */ /* 0x000fc80007ffe0ff */
[----:B--2---:R-:W-:-:S13]  /*9f40*/  ISETP.NE.AND P0, PT, R13, UR4, PT ;  /* 0x000000040d007c0c */ /* 0x004fda000bf05270 */
[----:B------:R-:W-:Y:S05]  /*9f50*/  @P0 BRA `(.L_x_262) ;  /* 0xffffffe8005c0947 */ /* 0x000fea000383ffff */
[----:B------:R-:W-:Y:S05]  /*9f60*/  BSYNC.RECONVERGENT B1 ;  /* 0x0000000000017941 */ /* 0x000fea0003800200 */
.L_x_240:
[----:B------:R-:W-:Y:S05]  /*9f70*/  BRA `(.L_x_239) ;  /* 0x0000002000547947 */ /* 0x000fea0003800000 */
.L_x_174:
[----:B------:R-:W0:Y:S01]  /*9f80*/  LDC R2, c[0x0][0x3b8] ;  /* 0x0000ee00ff027b82 */ /* 0x000e220000000800 */
[----:B------:R-:W-:Y:S01]  /*9f90*/  ISETP.GE.AND P0, PT, R8, 0x1, PT ;  /* 0x000000010800780c */ /* 0x000fe20003f06270 */
[----:B0-----:R-:W-:-:S12]  /*9fa0*/  IMAD.WIDE R2, R2, 0x4, RZ ;  /* 0x0000000402027825 */ /* 0x001fd800078e02ff */
[----:B------:R-:W-:Y:S05]  /*9fb0*/  @!P0 BRA `(.L_x_263) ;  /* 0x00000018005c8947 */ /* 0x000fea0003800000 */
[C---:B------:R-:W-:Y:S01]  /*9fc0*/  LOP3.LUT R36, R8.reuse, 0xf, RZ, 0xc0, !PT ;  /* 0x0000000f08247812 */ /* 0x040fe200078ec0ff */
[----:B------:R-:W-:Y:S01]  /*9fd0*/  BSSY.RECONVERGENT B1, `(.L_x_264) ;  /* 0x0000194000017945 */ /* 0x000fe20003800200 */
[C---:B------:R-:W-:Y:S01]  /*9fe0*/  LOP3.LUT R35, R8.reuse, 0x7, RZ, 0xc0, !PT ;  /* 0x0000000708237812 */ /* 0x040fe200078ec0ff */
[C---:B------:R-:W-:Y:S01]  /*9ff0*/  VIADD R37, R8.reuse, 0xffffffff ;  /* 0xffffffff08257836 */ /* 0x040fe20000000000 */
[----:B------:R-:W-:Y:S01]  /*a000*/  LOP3.LUT R11, R8, 0x7ffffff0, RZ, 0xc0, !PT ;  /* 0x7ffffff0080b7812 */ /* 0x000fe200078ec0ff */
[----:B------:R-:W-:Y:S01]  /*a010*/  VIADD R34, R36, 0xffffffff ;  /* 0xffffffff24227836 */ /* 0x000fe20000000000 */
[----:B------:R-:W-:Y:S02]  /*a020*/  LOP3.LUT R10, R8, 0x3, RZ, 0xc0, !PT ;  /* 0x00000003080a7812 */ /* 0x000fe400078ec0ff */
[----:B------:R-:W-:Y:S02]  /*a030*/  CS2R R8, SRZ ;  /* 0x0000000000087805 */ /* 0x000fe4000001ff00 */
[----:B------:R-:W-:-:S07]  /*a040*/  IADD3 R33, PT, PT, R35, -0x1, RZ ;  /* 0xffffffff23217810 */ /* 0x000fce0007ffe0ff */
.L_x_281:
[----:B------:R-:W-:Y:S01]  /*a050*/  ISETP.GT.U32.AND P0, PT, R2, RZ, PT ;  /* 0x000000ff0200720c */ /* 0x000fe20003f04070 */
[----:B------:R-:W-:Y:S02]  /*a060*/  IMAD.MOV.U32 R13, RZ, RZ, RZ ;  /* 0x000000ffff0d7224 */ /* 0x000fe400078e00ff */
[----:B------:R-:W-:Y:S01]  /*a070*/  IMAD.MOV.U32 R21, RZ, RZ, RZ ;  /* 0x000000ffff157224 */ /* 0x000fe200078e00ff */
[----:B------:R-:W-:-:S13]  /*a080*/  ISETP.GT.U32.AND.EX P0, PT, R3, RZ, PT, P0 ;  /* 0x000000ff0300720c */ /* 0x000fda0003f04100 */
[----:B-12---:R-:W-:Y:S02]  /*a090*/  @!P0 IADD3 R6, P1, PT, R18, R13, RZ ;  /* 0x0000000d12068210 */ /* 0x006fe40007f3e0ff */
        /* <DEDUP_REMOVED lines=15> */
.L_x_266:
[----:B0-----:R-:W-:Y:S02]  /*a190*/  IADD3 R6, P1, PT, R18, R13, RZ ;  /* 0x0000000d12067210 */ /* 0x001fe40007f3e0ff */
[----:B------:R-:W-:-:S03]  /*a1a0*/  IADD3 R13, P2, PT, R13, 0x4, RZ ;  /* 0x000000040d0d7810 */ /* 0x000fc60007f5e0ff */
[--C-:B------:R-:W-:Y:S01]  /*a1b0*/  IMAD.X R7, R19, 0x1, R21.reuse, P1 ;  /* 0x0000000113077824 */ /* 0x100fe200008e0615 */
        /* <DEDUP_REMOVED lines=9> */
.L_x_265:
[CC--:B0-----:R-:W-:Y:S01]  /*a250*/  IADD3 R6, P3, PT, R2.reuse, -R13.reuse, RZ ;  /* 0x8000000d02067210 */ /* 0x0c1fe20007f7e0ff */
[----:B------:R-:W-:Y:S01]  /*a260*/  IMAD.MOV.U32 R12, RZ, RZ, RZ ;  /* 0x000000ffff0c7224 */ /* 0x000fe200078e00ff */
        /* <DEDUP_REMOVED lines=8> */
[--C-:B------:R-:W-:Y:S02]  /*a2f0*/  @!P1 IMAD.X R15, R19, 0x1, R21.reuse, P3 ;  /* 0x00000001130f9824 */ /* 0x100fe400018e0615 */
[----:B------:R-:W-:Y:S01]  /*a300*/  @!P1 IMAD.X R21, RZ, RZ, R21, P2 ;  /* 0x000000ffff159224 */ /* 0x000fe200010e0615 */
[----:B------:R-:W-:Y:S02]  /*a310*/  ISETP.LT.U32.AND P2, PT, R13, R2, PT ;  /* 0x000000020d00720c */ /* 0x000fe40003f41070 */
[----:B------:R0:W-:Y:S02]  /*a320*/  @!P1 ST.E.U8 desc[UR36][R14.64], RZ ;  /* 0x000000ff0e009985 */ /* 0x0001e4000c101124 */
[----:B------:R-:W-:-:S02]  /*a330*/  ISETP.LT.U32.OR.EX P0, PT, R21, R3, P0, P2 ;  /* 0x000000031500720c */ /* 0x000fc40000701520 */
[----:B------:R0:W-:Y:S11]  /*a340*/  @!P1 ST.E.U8 desc[UR36][R14.64+0x1], RZ ;  /* 0x000001ff0e009985 */ /* 0x0001f6000c101124 */
[----:B------:R-:W-:-:S04]  /*a350*/  @P0 IADD3 R6, P2, PT, R18, R13, RZ ;  /* 0x0000000d12060210 */ /* 0x000fc80007f5e0ff */
[----:B------:R-:W-:-:S05]  /*a360*/  @P0 IADD3.X R7, PT, PT, R19, R21, RZ, P2, !PT ;  /* 0x0000001513070210 */ /* 0x000fca00017fe4ff */
[----:B------:R0:W-:Y:S01]  /*a370*/  @P0 ST.E.U8 desc[UR36][R6.64], RZ ;  /* 0x000000ff06000985 */ /* 0x0001e2000c101124 */
[----:B------:R-:W-:-:S13]  /*a380*/  ISETP.GE.U32.AND P0, PT, R37, 0xf, PT ;  /* 0x0000000f2500780c */ /* 0x000fda0003f06070 */
[----:B0-----:R-:W-:Y:S05]  /*a390*/  @!P0 BRA `(.L_x_267) ;  /* 0x0000000400408947 */ /* 0x001fea0003800000 */
[----:B------:R-:W0:Y:S01]  /*a3a0*/  S2R R7, SR_CgaCtaId ;  /* 0x0000000000077919 */ /* 0x000e220000008800 */
[----:B------:R-:W-:Y:S01]  /*a3b0*/  MOV R6, 0x400 ;  /* 0x0000040000067802 */ /* 0x000fe20000000f00 */
[----:B------:R-:W-:Y:S01]  /*a3c0*/  HFMA2 R14, -RZ, RZ, 0, 0 ;  /* 0x00000000ff0e7431 */ /* 0x000fe200000001ff */
[----:B------:R-:W-:Y:S03]  /*a3d0*/  BSSY.RECONVERGENT B2, `(.L_x_268) ;  /* 0x000004b000027945 */ /* 0x000fe60003800200 */
[----:B------:R-:W-:-:S05]  /*a3e0*/  VIADD R6, R6, 0x5a0 ;  /* 0x000005a006067836 */ /* 0x000fca0000000000 */
[----:B0-----:R-:W-:-:S07]  /*a3f0*/  LEA R12, R7, R6, 0x18 ;  /* 0x00000006070c7211 */ /* 0x001fce00078ec0ff */
.L_x_269:
[----:B0-----:R-:W-:Y:S01]  /*a400*/  IMAD.WIDE.U32 R6, R14, 0x4, R18 ;  /* 0x000000040e067825 */ /* 0x001fe200078e0012 */
[----:B------:R-:W0:Y:S04]  /*a410*/  LDCU UR4, c[0x0][0x3b8] ;  /* 0x00007700ff0477ac */ /* 0x000e280008000800 */
[----:B------:R-:W2:Y:S04]  /*a420*/  LD.E R25, desc[UR36][R6.64] ;  /* 0x0000002406197980 */ /* 0x000ea8000c101900 */
[----:B------:R-:W3:Y:S04]  /*a430*/  LD.E R28, desc[UR36][R6.64+0x4] ;  /* 0x00000424061c7980 */ /* 0x000ee8000c101900 */
[----:B------:R-:W4:Y:S04]  /*a440*/  LD.E R39, desc[UR36][R6.64+0x8] ;  /* 0x0000082406277980 */ /* 0x000f28000c101900 */
[----:B------:R-:W5:Y:S04]  /*a450*/  LD.E R41, desc[UR36][R6.64+0xc] ;  /* 0x00000c2406297980 */ /* 0x000f68000c101900 */
[----:B------:R-:W5:Y:S04]  /*a460*/  LD.E R21, desc[UR36][R6.64+0x10] ;  /* 0x0000102406157980 */ /* 0x000f68000c101900 */
[----:B------:R-:W5:Y:S01]  /*a470*/  LD.E R20, desc[UR36][R6.64+0x14] ;  /* 0x0000142406147980 */ /* 0x000f62000c101900 */
[----:B0-----:R-:W-:Y:S01]  /*a480*/  IMAD R13, R9, UR4, R14 ;  /* 0x00000004090d7c24 */ /* 0x001fe2000f8e020e */
[----:B------:R-:W2:Y:S02]  /*a490*/  LDCU UR4, c[0x0][0x3c4] ;  /* 0x00007880ff0477ac */ /* 0x000ea40008000800 */
[----:B------:R-:W5:Y:S01]  /*a4a0*/  LD.E R15, desc[UR36][R6.64+0x18] ;  /* 0x00001824060f7980 */ /* 0x000f62000c101900 */
[----:B------:R-:W-:-:S05]  /*a4b0*/  IMAD R13, R13, 0x4, R12 ;  /* 0x000000040d0d7824 */ /* 0x000fca00078e020c */
[----:B------:R-:W2:Y:S02]  /*a4c0*/  LDS R24, [R13] ;  /* 0x000000000d187984 */ /* 0x000ea40000000800 */
[----:B--2---:R-:W-:Y:S02]  /*a4d0*/  FFMA R29, R25, UR4, R24 ;  /* 0x00000004191d7c23 */ /* 0x004fe40008000018 */
[----:B------:R-:W2:Y:S04]  /*a4e0*/  LD.E R24, desc[UR36][R6.64+0x1c] ;  /* 0x00001c2406187980 */ /* 0x000ea8000c101900 */
[----:B------:R0:W-:Y:S04]  /*a4f0*/  ST.E desc[UR36][R6.64], R29 ;  /* 0x0000001d06007985 */ /* 0x0001e8000c101924 */
[----:B------:R-:W3:Y:S04]  /*a500*/  LDS R25, [R13+0x4] ;  /* 0x000004000d197984 */ /* 0x000ee80000000800 */
[----:B0-----:R-:W2:Y:S01]  /*a510*/  LD.E R29, desc[UR36][R6.64+0x28] ;  /* 0x00002824061d7980 */ /* 0x001ea2000c101900 */
[----:B---3--:R-:W-:-:S03]  /*a520*/  FFMA R31, R28, UR4, R25 ;  /* 0x000000041c1f7c23 */ /* 0x008fc60008000019 */
[----:B------:R-:W3:Y:S04]  /*a530*/  LD.E R25, desc[UR36][R6.64+0x20] ;  /* 0x0000202406197980 */ /* 0x000ee8000c101900 */
[----:B------:R-:W-:Y:S04]  /*a540*/  ST.E desc[UR36][R6.64+0x4], R31 ;  /* 0x0000041f06007985 */ /* 0x000fe8000c101924 */
[----:B------:R-:W4:Y:S02]  /*a550*/  LDS R28, [R13+0x8] ;  /* 0x000008000d1c7984 */ /* 0x000f240000000800 */
[----:B----4-:R-:W-:-:S02]  /*a560*/  FFMA R39, R39, UR4, R28 ;  /* 0x0000000427277c23 */ /* 0x010fc4000800001c */
[----:B------:R-:W4:Y:S04]  /*a570*/  LD.E R28, desc[UR36][R6.64+0x24] ;  /* 0x00002424061c7980 */ /* 0x000f28000c101900 */
[----:B------:R-:W-:Y:S04]  /*a580*/  ST.E desc[UR36][R6.64+0x8], R39 ;  /* 0x0000082706007985 */ /* 0x000fe8000c101924 */
[----:B------:R-:W5:Y:S02]  /*a590*/  LDS R30, [R13+0xc] ;  /* 0x00000c000d1e7984 */ /* 0x000f640000000800 */
[----:B-----5:R-:W-:-:S05]  /*a5a0*/  FFMA R41, R41, UR4, R30 ;  /* 0x0000000429297c23 */ /* 0x020fca000800001e */
[----:B------:R-:W-:Y:S04]  /*a5b0*/  ST.E desc[UR36][R6.64+0xc], R41 ;  /* 0x00000c2906007985 */ /* 0x000fe8000c101924 */
[----:B------:R-:W0:Y:S02]  /*a5c0*/  LDS R30, [R13+0x10] ;  /* 0x000010000d1e7984 */ /* 0x000e240000000800 */
[----:B0-----:R-:W-:Y:S02]  /*a5d0*/  FFMA R31, R21, UR4, R30 ;  /* 0x00000004151f7c23 */ /* 0x001fe4000800001e */
[----:B------:R-:W5:Y:S04]  /*a5e0*/  LD.E R21, desc[UR36][R6.64+0x2c] ;  /* 0x00002c2406157980 */ /* 0x000f68000c101900 */
[----:B------:R-:W-:Y:S04]  /*a5f0*/  ST.E desc[UR36][R6.64+0x10], R31 ;  /* 0x0000101f06007985 */ /* 0x000fe8000c101924 */
[----:B------:R-:W0:Y:S02]  /*a600*/  LDS R43, [R13+0x14] ;  /* 0x000014000d2b7984 */ /* 0x000e240000000800 */
[----:B0-----:R-:W-:-:S02]  /*a610*/  FFMA R43, R20, UR4, R43 ;  /* 0x00000004142b7c23 */ /* 0x001fc4000800002b */
[----:B------:R-:W5:Y:S04]  /*a620*/  LD.E R20, desc[UR36][R6.64+0x30] ;  /* 0x0000302406147980 */ /* 0x000f68000c101900 */
[----:B------:R-:W-:Y:S04]  /*a630*/  ST.E desc[UR36][R6.64+0x14], R43 ;  /* 0x0000142b06007985 */ /* 0x000fe8000c101924 */
[----:B------:R-:W0:Y:S02]  /*a640*/  LDS R30, [R13+0x18] ;  /* 0x000018000d1e7984 */ /* 0x000e240000000800 */
[----:B0-----:R-:W-:-:S02]  /*a650*/  FFMA R39, R15, UR4, R30 ;  /* 0x000000040f277c23 */ /* 0x001fc4000800001e */
[----:B------:R-:W5:Y:S04]  /*a660*/  LD.E R15, desc[UR36][R6.64+0x34] ;  /* 0x00003424060f7980 */ /* 0x000f68000c101900 */
[----:B------:R-:W-:Y:S04]  /*a670*/  ST.E desc[UR36][R6.64+0x18], R39 ;  /* 0x0000182706007985 */ /* 0x000fe8000c101924 */
[----:B------:R-:W2:Y:S02]  /*a680*/  LDS R41, [R13+0x1c] ;  /* 0x00001c000d297984 */ /* 0x000ea40000000800 */
[----:B--2---:R-:W-:-:S02]  /*a690*/  FFMA R41, R24, UR4, R41 ;  /* 0x0000000418297c23 */ /* 0x004fc40008000029 */
        /* <DEDUP_REMOVED lines=8> */
[----:B------:R-:W-:Y:S04]  /*a720*/  ST.E desc[UR36][R6.64+0x24], R43 ;  /* 0x0000242b06007985 */ /* 0x000fe8000c101924 */
[----:B------:R-:W0:Y:S02]  /*a730*/  LDS R28, [R13+0x28] ;  /* 0x000028000d1c7984 */ /* 0x000e240000000800 */
[----:B0-----:R-:W-:-:S05]  /*a740*/  FFMA R29, R29, UR4, R28 ;  /* 0x000000041d1d7c23 */ /* 0x001fca000800001c */
        /* <DEDUP_REMOVED lines=10> */
[----:B------:R-:W2:Y:S02]  /*a7f0*/  LDS R39, [R13+0x38] ;  /* 0x000038000d277984 */ /* 0x000ea40000000800 */
[----:B--2---:R-:W-:-:S05]  /*a800*/  FFMA R39, R24, UR4, R39 ;  /* 0x0000000418277c23 */ /* 0x004fca0008000027 */
[----:B------:R-:W-:Y:S04]  /*a810*/  ST.E desc[UR36][R6.64+0x38], R39 ;  /* 0x0000382706007985 */ /* 0x000fe8000c101924 */
[----:B------:R-:W3:Y:S01]  /*a820*/  LDS R20, [R13+0x3c] ;  /* 0x00003c000d147984 */ /* 0x000ee20000000800 */
[----:B------:R-:W-:-:S05]  /*a830*/  VIADD R14, R14, 0x10 ;  /* 0x000000100e0e7836 */ /* 0x000fca0000000000 */
[----:B------:R-:W-:Y:S01]  /*a840*/  ISETP.NE.AND P1, PT, R14, R11, PT ;  /* 0x0000000b0e00720c */ /* 0x000fe20003f25270 */
[----:B---3--:R-:W-:-:S05]  /*a850*/  FFMA R25, R25, UR4, R20 ;  /* 0x0000000419197c23 */ /* 0x008fca0008000014 */
[----:B------:R0:W-:Y:S07]  /*a860*/  ST.E desc[UR36][R6.64+0x3c], R25 ;  /* 0x00003c1906007985 */ /* 0x0001ee000c101924 */
[----:B------:R-:W-:Y:S05]  /*a870*/  @P1 BRA `(.L_x_269) ;  /* 0xfffffff800e01947 */ /* 0x000fea000383ffff */
[----:B------:R-:W-:Y:S05]  /*a880*/  BSYNC.RECONVERGENT B2 ;  /* 0x0000000000027941 */ /* 0x000fea0003800200 */
.L_x_268:
[----:B------:R-:W-:-:S07]  /*a890*/  MOV R12, R11 ;  /* 0x0000000b000c7202 */ /* 0x000fce0000000f00 */
.L_x_267:
[----:B------:R-:W-:-:S13]  /*a8a0*/  ISETP.NE.AND P1, PT, R36, RZ, PT ;  /* 0x000000ff2400720c */ /* 0x000fda0003f25270 */
[----:B------:R-:W-:Y:S05]  /*a8b0*/  @!P1 BRA `(.L_x_270) ;  /* 0x0000000400949947 */ /* 0x000fea0003800000 */
[----:B------:R-:W-:Y:S02]  /*a8c0*/  ISETP.GE.U32.AND P2, PT, R34, 0x7, PT ;  /* 0x000000072200780c */ /* 0x000fe40003f46070 */
[----:B------:R-:W-:-:S11]  /*a8d0*/  ISETP.NE.AND P3, PT, R35, RZ, PT ;  /* 0x000000ff2300720c */ /* 0x000fd60003f65270 */
[----:B------:R-:W-:Y:S05]  /*a8e0*/  @!P2 BRA `(.L_x_271) ;  /* 0x0000000000a8a947 */ /* 0x000fea0003800000 */
[----:B0-----:R-:W-:Y:S01]  /*a8f0*/  IMAD.WIDE.U32 R6, R12, 0x4, R18 ;  /* 0x000000040c067825 */ /* 0x001fe200078e0012 */
[----:B------:R-:W0:Y:S01]  /*a900*/  S2UR UR5, SR_CgaCtaId ;  /* 0x00000000000579c3 */ /* 0x000e220000008800 */
[----:B------:R-:W1:Y:S03]  /*a910*/  LDCU UR6, c[0x0][0x3b8] ;  /* 0x00007700ff0677ac */ /* 0x000e660008000800 */
[----:B------:R-:W2:Y:S04]  /*a920*/  LD.E R21, desc[UR36][R6.64] ;  /* 0x0000002406157980 */ /* 0x000ea8000c101900 */
[----:B------:R-:W3:Y:S04]  /*a930*/  LD.E R25, desc[UR36][R6.64+0x4] ;  /* 0x0000042406197980 */ /* 0x000ee8000c101900 */
[----:B------:R-:W4:Y:S04]  /*a940*/  LD.E R29, desc[UR36][R6.64+0x8] ;  /* 0x00000824061d7980 */ /* 0x000f28000c101900 */
[----:B------:R-:W5:Y:S04]  /*a950*/  LD.E R31, desc[UR36][R6.64+0xc] ;  /* 0x00000c24061f7980 */ /* 0x000f68000c101900 */
[----:B------:R-:W5:Y:S04]  /*a960*/  LD.E R28, desc[UR36][R6.64+0x10] ;  /* 0x00001024061c7980 */ /* 0x000f68000c101900 */
[----:B------:R-:W5:Y:S01]  /*a970*/  LD.E R13, desc[UR36][R6.64+0x14] ;  /* 0x00001424060d7980 */ /* 0x000f62000c101900 */
[----:B------:R-:W-:Y:S01]  /*a980*/  UMOV UR4, 0x400 ;  /* 0x0000040000047882 */ /* 0x000fe20000000000 */
[----:B-1----:R-:W-:Y:S01]  /*a990*/  IMAD R14, R9, UR6, R12 ;  /* 0x00000006090e7c24 */ /* 0x002fe2000f8e020c */
[----:B------:R-:W-:Y:S01]  /*a9a0*/  UIADD3 UR4, UPT, UPT, UR4, 0x5a0, URZ ;  /* 0x000005a004047890 */ /* 0x000fe2000fffe0ff */
[----:B------:R-:W5:Y:S03]  /*a9b0*/  LD.E R15, desc[UR36][R6.64+0x18] ;  /* 0x00001824060f7980 */ /* 0x000f66000c101900 */
[----:B0-----:R-:W-:-:S06]  /*a9c0*/  ULEA UR4, UR5, UR4, 0x18 ;  /* 0x0000000405047291 */ /* 0x001fcc000f8ec0ff */
[----:B------:R-:W-:-:S05]  /*a9d0*/  LEA R14, R14, UR4, 0x2 ;  /* 0x000000040e0e7c11 */ /* 0x000fca000f8e10ff */
[----:B------:R-:W2:Y:S01]  /*a9e0*/  LDS R20, [R14] ;  /* 0x000000000e147984 */ /* 0x000ea20000000800 */
[----:B------:R-:W2:Y:S02]  /*a9f0*/  LDCU UR4, c[0x0][0x3c4] ;  /* 0x00007880ff0477ac */ /* 0x000ea40008000800 */
[----:B--2---:R-:W-:Y:S02]  /*aa00*/  FFMA R21, R21, UR4, R20 ;  /* 0x0000000415157c23 */ /* 0x004fe40008000014 */
[----:B------:R-:W2:Y:S04]  /*aa10*/  LD.E R20, desc[UR36][R6.64+0x1c] ;  /* 0x00001c2406147980 */ /* 0x000ea8000c101900 */
        /* <DEDUP_REMOVED lines=19> */
[----:B------:R-:W2:Y:S01]  /*ab50*/  LDS R25, [R14+0x1c] ;  /* 0x00001c000e197984 */ /* 0x000ea20000000800 */
[----:B------:R-:W-:Y:S02]  /*ab60*/  VIADD R12, R12, 0x8 ;  /* 0x000000080c0c7836 */ /* 0x000fe40000000000 */
[----:B--2---:R-:W-:-:S05]  /*ab70*/  FFMA R25, R20, UR4, R25 ;  /* 0x0000000414197c23 */ /* 0x004fca0008000019 */
[----:B------:R1:W-:Y:S02]  /*ab80*/  ST.E desc[UR36][R6.64+0x1c], R25 ;  /* 0x00001c1906007985 */ /* 0x0003e4000c101924 */
.L_x_271:
[----:B------:R-:W-:Y:S05]  /*ab90*/  @!P3 BRA `(.L_x_270) ;  /* 0x0000000000dcb947 */ /* 0x000fea0003800000 */
[----:B------:R-:W-:Y:S02]  /*aba0*/  ISETP.GE.U32.AND P2, PT, R33, 0x3, PT ;  /* 0x000000032100780c */ /* 0x000fe40003f46070 */
[----:B------:R-:W-:-:S11]  /*abb0*/  ISETP.NE.AND P3, PT, R10, RZ, PT ;  /* 0x000000ff0a00720c */ /* 0x000fd60003f65270 */
[----:B------:R-:W-:Y:S05]  /*abc0*/  @!P2 BRA `(.L_x_272) ;  /* 0x000000000068a947 */ /* 0x000fea0003800000 */
[----:B01----:R-:W-:Y:S01]  /*abd0*/  IMAD.WIDE.U32 R6, R12, 0x4, R18 ;  /* 0x000000040c067825 */ /* 0x003fe200078e0012 */
[----:B------:R-:W0:Y:S01]  /*abe0*/  S2UR UR5, SR_CgaCtaId ;  /* 0x00000000000579c3 */ /* 0x000e220000008800 */
[----:B------:R-:W1:Y:S03]  /*abf0*/  LDCU UR6, c[0x0][0x3b8] ;  /* 0x00007700ff0677ac */ /* 0x000e660008000800 */
[----:B------:R-:W2:Y:S04]  /*ac00*/  LD.E R14, desc[UR36][R6.64] ;  /* 0x00000024060e7980 */ /* 0x000ea8000c101900 */
[----:B------:R-:W3:Y:S04]  /*ac10*/  LD.E R15, desc[UR36][R6.64+0x4] ;  /* 0x00000424060f7980 */ /* 0x000ee8000c101900 */
[----:B------:R-:W4:Y:S04]  /*ac20*/  LD.E R21, desc[UR36][R6.64+0x8] ;  /* 0x0000082406157980 */ /* 0x000f28000c101900 */
[----:B------:R-:W5:Y:S01]  /*ac30*/  LD.E R25, desc[UR36][R6.64+0xc] ;  /* 0x00000c2406197980 */ /* 0x000f62000c101900 */
[----:B------:R-:W-:-:S02]  /*ac40*/  UMOV UR4, 0x400 ;  /* 0x0000040000047882 */ /* 0x000fc40000000000 */
[----:B------:R-:W-:Y:S01]  /*ac50*/  UIADD3 UR4, UPT, UPT, UR4, 0x5a0, URZ ;  /* 0x000005a004047890 */ /* 0x000fe2000fffe0ff */
[----:B-1----:R-:W-:Y:S02]  /*ac60*/  IMAD R13, R9, UR6, R12 ;  /* 0x00000006090d7c24 */ /* 0x002fe4000f8e020c */
[----:B------:R-:W-:Y:S01]  /*ac70*/  VIADD R12, R12, 0x4 ;  /* 0x000000040c0c7836 */ /* 0x000fe20000000000 */
        /* <DEDUP_REMOVED lines=15> */
.L_x_272:
[----:B------:R-:W-:Y:S05]  /*ad70*/  @!P3 BRA `(.L_x_270) ;  /* 0x000000000064b947 */ /* 0x000fea0003800000 */
[----:B012---:R-:W-:Y:S01]  /*ad80*/  IMAD.WIDE.U32 R6, R12, 0x4, R18 ;  /* 0x000000040c067825 */ /* 0x007fe200078e0012 */
[----:B------:R-:W0:Y:S01]  /*ad90*/  S2UR UR5, SR_CgaCtaId ;  /* 0x00000000000579c3 */ /* 0x000e220000008800 */
[----:B------:R-:W1:Y:S03]  /*ada0*/  LDCU UR6, c[0x0][0x3b8] ;  /* 0x00007700ff0677ac */ /* 0x000e660008000800 */
[----:B------:R-:W2:Y:S01]  /*adb0*/  LD.E R13, desc[UR36][R6.64] ;  /* 0x00000024060d7980 */ /* 0x000ea2000c101900 */
[----:B------:R-:W-:Y:S01]  /*adc0*/  UMOV UR4, 0x400 ;  /* 0x0000040000047882 */ /* 0x000fe20000000000 */
[----:B------:R-:W-:Y:S01]  /*add0*/  ISETP.NE.AND P2, PT, R10, 0x1, PT ;  /* 0x000000010a00780c */ /* 0x000fe20003f45270 */
[----:B------:R-:W-:Y:S01]  /*ade0*/  UIADD3 UR4, UPT, UPT, UR4, 0x5a0, URZ ;  /* 0x000005a004047890 */ /* 0x000fe2000fffe0ff */
[----:B-1----:R-:W-:-:S03]  /*adf0*/  IMAD R12, R9, UR6, R12 ;  /* 0x00000006090c7c24 */ /* 0x002fc6000f8e020c */
[----:B0-----:R-:W-:-:S06]  /*ae00*/  ULEA UR4, UR5, UR4, 0x18 ;  /* 0x0000000405047291 */ /* 0x001fcc000f8ec0ff */
[----:B------:R-:W-:-:S05]  /*ae10*/  LEA R14, R12, UR4, 0x2 ;  /* 0x000000040c0e7c11 */ /* 0x000fca000f8e10ff */
[----:B------:R-:W2:Y:S01]  /*ae20*/  LDS R12, [R14] ;  /* 0x000000000e0c7984 */ /* 0x000ea20000000800 */
[----:B------:R-:W2:Y:S02]  /*ae30*/  LDCU UR4, c[0x0][0x3c4] ;  /* 0x00007880ff0477ac */ /* 0x000ea40008000800 */
[----:B--2---:R-:W-:-:S05]  /*ae40*/  FFMA R13, R13, UR4, R12 ;  /* 0x000000040d0d7c23 */ /* 0x004fca000800000c */
[----:B------:R3:W-:Y:S01]  /*ae50*/  ST.E desc[UR36][R6.64], R13 ;  /* 0x0000000d06007985 */ /* 0x0007e2000c101924 */
[----:B------:R-:W-:Y:S05]  /*ae60*/  @!P2 BRA `(.L_x_270) ;  /* 0x000000000028a947 */ /* 0x000fea0003800000 */
[----:B---3--:R-:W2:Y:S01]  /*ae70*/  LD.E R13, desc[UR36][R6.64+0x4] ;  /* 0x00000424060d7980 */ /* 0x008ea2000c101900 */
[----:B------:R-:W-:-:S03]  /*ae80*/  ISETP.NE.AND P2, PT, R10, 0x2, PT ;  /* 0x000000020a00780c */ /* 0x000fc60003f45270 */
[----:B------:R-:W2:Y:S02]  /*ae90*/  LDS R12, [R14+0x4] ;  /* 0x000004000e0c7984 */ /* 0x000ea40000000800 */
[----:B--2---:R-:W-:-:S05]  /*aea0*/  FFMA R13, R13, UR4, R12 ;  /* 0x000000040d0d7c23 */ /* 0x004fca000800000c */
[----:B------:R4:W-:Y:S03]  /*aeb0*/  ST.E desc[UR36][R6.64+0x4], R13 ;  /* 0x0000040d06007985 */ /* 0x0009e6000c101924 */
[----:B------:R-:W-:Y:S05]  /*aec0*/  @!P2 BRA `(.L_x_270) ;  /* 0x000000000010a947 */ /* 0x000fea0003800000 */
[----:B----4-:R-:W2:Y:S04]  /*aed0*/  LD.E R13, desc[UR36][R6.64+0x8] ;  /* 0x00000824060d7980 */ /* 0x010ea8000c101900 */
[----:B------:R-:W2:Y:S02]  /*aee0*/  LDS R12, [R14+0x8] ;  /* 0x000008000e0c7984 */ /* 0x000ea40000000800 */
[----:B--2---:R-:W-:-:S05]  /*aef0*/  FFMA R13, R13, UR4, R12 ;  /* 0x000000040d0d7c23 */ /* 0x004fca000800000c */
[----:B------:R0:W-:Y:S02]  /*af00*/  ST.E desc[UR36][R6.64+0x8], R13 ;  /* 0x0000080d06007985 */ /* 0x0001e4000c101924 */
.L_x_270:
[----:B------:R-:W-:Y:S02]  /*af10*/  HFMA2 R29, -RZ, RZ, 0, 0 ;  /* 0x00000000ff1d7431 */ /* 0x000fe400000001ff */
[----:B0--34-:R-:W-:Y:S01]  /*af20*/  IMAD.MOV.U32 R13, RZ, RZ, RZ ;  /* 0x000000ffff0d7224 */ /* 0x019fe200078e00ff */
[----:B------:R-:W-:Y:S06]  /*af30*/  @!P0 BRA `(.L_x_273) ;  /* 0x0000000000fc8947 */ /* 0x000fec0003800000 */
[----:B-12---:R-:W0:Y:S01]  /*af40*/  S2R R7, SR_CgaCtaId ;  /* 0x0000000000077919 */ /* 0x006e220000008800 */
[----:B------:R-:W-:Y:S01]  /*af50*/  MOV R6, 0x400 ;  /* 0x0000040000067802 */ /* 0x000fe20000000f00 */
[----:B------:R-:W-:Y:S01]  /*af60*/  BSSY.RECONVERGENT B2, `(.L_x_274) ;  /* 0x000003b000027945 */ /* 0x000fe20003800200 */
[----:B------:R-:W-:Y:S01]  /*af70*/  MOV R29, RZ ;  /* 0x000000ff001d7202 */ /* 0x000fe20000000f00 */
[----:B------:R-:W-:Y:S02]  /*af80*/  IMAD.MOV.U32 R13, RZ, RZ, RZ ;  /* 0x000000ffff0d7224 */ /* 0x000fe400078e00ff */
[----:B------:R-:W-:-:S05]  /*af90*/  VIADD R6, R6, 0x618 ;  /* 0x0000061806067836 */ /* 0x000fca0000000000 */
[----:B0-----:R-:W-:-:S07]  /*afa0*/  LEA R12, R7, R6, 0x18 ;  /* 0x00000006070c7211 */ /* 0x001fce00078ec0ff */
.L_x_275:
[----:B------:R-:W-:-:S05]  /*afb0*/  IMAD.WIDE.U32 R6, R13, 0x4, R18 ;  /* 0x000000040d067825 */ /* 0x000fca00078e0012 */
[----:B------:R-:W2:Y:S04]  /*afc0*/  LD.E R28, desc[UR36][R6.64] ;  /* 0x00000024061c7980 */ /* 0x000ea8000c101900 */
[----:B------:R-:W3:Y:S04]  /*afd0*/  LD.E R43, desc[UR36][R6.64+0x4] ;  /* 0x00000424062b7980 */ /* 0x000ee8000c101900 */
[----:B------:R-:W4:Y:S04]  /*afe0*/  LD.E R40, desc[UR36][R6.64+0x8] ;  /* 0x0000082406287980 */ /* 0x000f28000c101900 */
[----:B------:R-:W5:Y:S04]  /*aff0*/  LD.E R41, desc[UR36][R6.64+0xc] ;  /* 0x00000c2406297980 */ /* 0x000f68000c101900 */
[----:B------:R-:W5:Y:S01]  /*b000*/  LD.E R39, desc[UR36][R6.64+0x10] ;  /* 0x0000102406277980 */ /* 0x000f62000c101900 */
[----:B------:R-:W-:-:S03]  /*b010*/  IMAD.IADD R15, R0, 0x1, R13 ;  /* 0x00000001000f7824 */ /* 0x000fc600078e020d */
[----:B------:R-:W5:Y:S02]  /*b020*/  LD.E R38, desc[UR36][R6.64+0x14] ;  /* 0x0000142406267980 */ /* 0x000f64000c101900 */
[----:B------:R-:W-:Y:S02]  /*b030*/  LEA R15, R15, R12, 0x2 ;  /* 0x0000000c0f0f7211 */ /* 0x000fe400078e10ff */
[----:B------:R-:W5:Y:S04]  /*b040*/  LD.E R14, desc[UR36][R6.64+0x18] ;  /* 0x00001824060e7980 */ /* 0x000f68000c101900 */
[----:B------:R-:W2:Y:S04]  /*b050*/  LDS R30, [R15] ;  /* 0x000000000f1e7984 */ /* 0x000ea80000000800 */
[----:B------:R-:W5:Y:S04]  /*b060*/  LD.E R21, desc[UR36][R6.64+0x1c] ;  /* 0x00001c2406157980 */ /* 0x000f68000c101900 */
[----:B------:R-:W3:Y:S04]  /*b070*/  LDS R32, [R15+0x4] ;  /* 0x000004000f207984 */ /* 0x000ee80000000800 */
[----:B------:R-:W5:Y:S04]  /*b080*/  LD.E R20, desc[UR36][R6.64+0x20] ;  /* 0x0000202406147980 */ /* 0x000f68000c101900 */
[----:B------:R-:W5:Y:S04]  /*b090*/  LD.E R25, desc[UR36][R6.64+0x24] ;  /* 0x0000242406197980 */ /* 0x000f68000c101900 */
[----:B------:R-:W5:Y:S04]  /*b0a0*/  LD.E R24, desc[UR36][R6.64+0x28] ;  /* 0x0000282406187980 */ /* 0x000f68000c101900 */
[----:B------:R-:W5:Y:S04]  /*b0b0*/  LD.E R31, desc[UR36][R6.64+0x2c] ;  /* 0x00002c24061f7980 */ /* 0x000f68000c101900 */
[----:B------:R-:W4:Y:S01]  /*b0c0*/  LDS R42, [R15+0x8] ;  /* 0x000008000f2a7984 */ /* 0x000f220000000800 */
[----:B--2---:R-:W-:-:S03]  /*b0d0*/  FFMA R28, R28, R30, R29 ;  /* 0x0000001e1c1c7223 */ /* 0x004fc6000000001d */
[----:B------:R-:W2:Y:S04]  /*b0e0*/  LD.E R30, desc[UR36][R6.64+0x30] ;  /* 0x00003024061e7980 */ /* 0x000ea8000c101900 */
[----:B------:R-:W2:Y:S01]  /*b0f0*/  LD.E R29, desc[UR36][R6.64+0x34] ;  /* 0x00003424061d7980 */ /* 0x000ea2000c101900 */
[----:B---3--:R-:W-:-:S03]  /*b100*/  FFMA R43, R43, R32, R28 ;  /* 0x000000202b2b7223 */ /* 0x008fc6000000001c */
[----:B------:R-:W3:Y:S04]  /*b110*/  LD.E R28, desc[UR36][R6.64+0x38] ;  /* 0x00003824061c7980 */ /* 0x000ee8000c101900 */
[----:B------:R0:W3:Y:S01]  /*b120*/  LD.E R32, desc[UR36][R6.64+0x3c] ;  /* 0x00003c2406207980 */ /* 0x0000e2000c101900 */
[----:B----4-:R-:W-:-:S03]  /*b130*/  FFMA R40, R40, R42, R43 ;  /* 0x0000002a28287223 */ /* 0x010fc6000000002b */
[----:B------:R-:W5:Y:S04]  /*b140*/  LDS R42, [R15+0xc] ;  /* 0x00000c000f2a7984 */ /* 0x000f680000000800 */
[----:B------:R-:W1:Y:S04]  /*b150*/  LDS R43, [R15+0x10] ;  /* 0x000010000f2b7984 */ /* 0x000e680000000800 */
[----:B0-----:R-:W-:Y:S04]  /*b160*/  LDS R7, [R15+0x20] ;  /* 0x000020000f077984 */ /* 0x001fe80000000800 */
[----:B------:R-:W-:Y:S01]  /*b170*/  LDS R6, [R15+0x24] ;  /* 0x000024000f067984 */ /* 0x000fe20000000800 */
[----:B-----5:R-:W-:-:S03]  /*b180*/  FFMA R40, R41, R42, R40 ;  /* 0x0000002a29287223 */ /* 0x020fc60000000028 */
[----:B------:R-:W0:Y:S04]  /*b190*/  LDS R42, [R15+0x14] ;  /* 0x000014000f2a7984 */ /* 0x000e280000000800 */
[----:B------:R-:W4:Y:S01]  /*b1a0*/  LDS R41, [R15+0x18] ;  /* 0x000018000f297984 */ /* 0x000f220000000800 */
[----:B-1----:R-:W-:-:S03]  /*b1b0*/  FFMA R39, R39, R43, R40 ;  /* 0x0000002b27277223 */ /* 0x002fc60000000028 */
[----:B------:R-:W1:Y:S04]  /*b1c0*/  LDS R40, [R15+0x1c] ;  /* 0x00001c000f287984 */ /* 0x000e680000000800 */
[----:B------:R-:W-:Y:S01]  /*b1d0*/  LDS R43, [R15+0x3c] ;  /* 0x00003c000f2b7984 */ /* 0x000fe20000000800 */
[----:B0-----:R-:W-:-:S04]  /*b1e0*/  FFMA R39, R38, R42, R39 ;  /* 0x0000002a26277223 */ /* 0x001fc80000000027 */
[----:B----4-:R-:W-:Y:S02]  /*b1f0*/  FFMA R38, R14, R41, R39 ;  /* 0x000000290e267223 */ /* 0x010fe40000000027 */
[----:B------:R-:W0:Y:S04]  /*b200*/  LDS R39, [R15+0x28] ;  /* 0x000028000f277984 */ /* 0x000e280000000800 */
[----:B------:R-:W4:Y:S01]  /*b210*/  LDS R14, [R15+0x2c] ;  /* 0x00002c000f0e7984 */ /* 0x000f220000000800 */
[----:B-1----:R-:W-:-:S03]  /*b220*/  FFMA R45, R21, R40, R38 ;  /* 0x00000028152d7223 */ /* 0x002fc60000000026 */
[----:B------:R-:W2:Y:S04]  /*b230*/  LDS R41, [R15+0x30] ;  /* 0x000030000f297984 */ /* 0x000ea80000000800 */
[----:B------:R-:W1:Y:S04]  /*b240*/  LDS R38, [R15+0x34] ;  /* 0x000034000f267984 */ /* 0x000e680000000800 */
[----:B------:R-:W3:Y:S01]  /*b250*/  LDS R21, [R15+0x38] ;  /* 0x000038000f157984 */ /* 0x000ee20000000800 */
[----:B------:R-:W-:-:S04]  /*b260*/  FFMA R20, R20, R7, R45 ;  /* 0x0000000714147223 */ /* 0x000fc8000000002d */
[----:B------:R-:W-:Y:S01]  /*b270*/  FFMA R25, R25, R6, R20 ;  /* 0x0000000619197223 */ /* 0x000fe20000000014 */
[----:B------:R-:W-:-:S05]  /*b280*/  VIADD R13, R13, 0x10 ;  /* 0x000000100d0d7836 */ /* 0x000fca0000000000 */
[----:B------:R-:W-:Y:S01]  /*b290*/  ISETP.NE.AND P0, PT, R13, R11, PT ;  /* 0x0000000b0d00720c */ /* 0x000fe20003f05270 */
[----:B0-----:R-:W-:-:S04]  /*b2a0*/  FFMA R24, R24, R39, R25 ;  /* 0x0000002718187223 */ /* 0x001fc80000000019 */
[----:B----4-:R-:W-:-:S04]  /*b2b0*/  FFMA R31, R31, R14, R24 ;  /* 0x0000000e1f1f7223 */ /* 0x010fc80000000018 */
[----:B--2---:R-:W-:-:S04]  /*b2c0*/  FFMA R30, R30, R41, R31 ;  /* 0x000000291e1e7223 */ /* 0x004fc8000000001f */
[----:B-1----:R-:W-:-:S04]  /*b2d0*/  FFMA R29, R29, R38, R30 ;  /* 0x000000261d1d7223 */ /* 0x002fc8000000001e */
[----:B---3--:R-:W-:-:S04]  /*b2e0*/  FFMA R29, R28, R21, R29 ;  /* 0x000000151c1d7223 */ /* 0x008fc8000000001d */
[----:B------:R-:W-:Y:S01]  /*b2f0*/  FFMA R29, R32, R43, R29 ;  /* 0x0000002b201d7223 */ /* 0x000fe2000000001d */
[----:B------:R-:W-:Y:S06]  /*b300*/  @P0 BRA `(.L_x_275) ;  /* 0xfffffffc00280947 */ /* 0x000fec000383ffff */
[----:B------:R-:W-:Y:S05]  /*b310*/  BSYNC.RECONVERGENT B2 ;  /* 0x0000000000027941 */ /* 0x000fea0003800200 */
.L_x_274:
[----:B------:R-:W-:-:S07]  /*b320*/  IMAD.MOV.U32 R13, RZ, RZ, R11 ;  /* 0x000000ffff0d7224 */ /* 0x000fce00078e000b */
.L_x_273:
[----:B------:R-:W-:Y:S05]  /*b330*/  @!P1 BRA `(.L_x_276) ;  /* 0x00000004003c9947 */ /* 0x000fea0003800000 */
[----:B------:R-:W-:Y:S02]  /*b340*/  ISETP.GE.U32.AND P0, PT, R34, 0x7, PT ;  /* 0x000000072200780c */ /* 0x000fe40003f06070 */
[----:B------:R-:W-:-:S11]  /*b350*/  ISETP.NE.AND P1, PT, R35, RZ, PT ;  /* 0x000000ff2300720c */ /* 0x000fd60003f25270 */
[----:B------:R-:W-:Y:S05]  /*b360*/  @!P0 BRA `(.L_x_277) ;  /* 0x0000000000808947 */ /* 0x000fea0003800000 */
[----:B-12---:R-:W-:-:S05]  /*b370*/  IMAD.WIDE.U32 R6, R13, 0x4, R18 ;  /* 0x000000040d067825 */ /* 0x006fca00078e0012 */
        /* <DEDUP_REMOVED lines=19> */
[----:B------:R-:W1:Y:S04]  /*b4b0*/  LDS R41, [R30+0x10] ;  /* 0x000010001e297984 */ /* 0x000e680000000800 */
[----:B------:R-:W1:Y:S04]  /*b4c0*/  LDS R25, [R30+0x14] ;  /* 0x000014001e197984 */ /* 0x000e680000000800 */
[----:B0-----:R-:W0:Y:S04]  /*b4d0*/  LDS R7, [R30+0x18] ;  /* 0x000018001e077984 */ /* 0x001e280000000800 */
[----:B------:R-:W0:Y:S01]  /*b4e0*/  LDS R6, [R30+0x1c] ;  /* 0x00001c001e067984 */ /* 0x000e220000000800 */
[----:B--2---:R-:W-:-:S04]  /*b4f0*/  FFMA R28, R28, R31, R29 ;  /* 0x0000001f1c1c7223 */ /* 0x004fc8000000001d */
[----:B---3--:R-:W-:-:S04]  /*b500*/  FFMA R39, R39, R32, R28 ;  /* 0x0000002027277223 */ /* 0x008fc8000000001c */
[----:B----4-:R-:W-:-:S04]  /*b510*/  FFMA R39, R24, R38, R39 ;  /* 0x0000002618277223 */ /* 0x010fc80000000027 */
[----:B-----5:R-:W-:-:S04]  /*b520*/  FFMA R20, R20, R40, R39 ;  /* 0x0000002814147223 */ /* 0x020fc80000000027 */
[----:B-1----:R-:W-:-:S04]  /*b530*/  FFMA R15, R15, R41, R20 ;  /* 0x000000290f0f7223 */ /* 0x002fc80000000014 */
[----:B------:R-:W-:-:S04]  /*b540*/  FFMA R15, R14, R25, R15 ;  /* 0x000000190e0f7223 */ /* 0x000fc8000000000f */
[----:B0-----:R-:W-:-:S04]  /*b550*/  FFMA R12, R12, R7, R15 ;  /* 0x000000070c0c7223 */ /* 0x001fc8000000000f */
[----:B------:R-:W-:-:S07]  /*b560*/  FFMA R29, R21, R6, R12 ;  /* 0x00000006151d7223 */ /* 0x000fce000000000c */
.L_x_277:
        /* <DEDUP_REMOVED lines=24> */
.L_x_278:
[----:B------:R-:W-:Y:S05]  /*b6f0*/  @!P1 BRA `(.L_x_276) ;  /* 0x00000000004c9947 */ /* 0x000fea0003800000 */
[----:B-12---:R-:W-:-:S05]  /*b700*/  IMAD.WIDE.U32 R6, R13, 0x4, R18 ;  /* 0x000000040d067825 */ /* 0x006fca00078e0012 */
        /* <DEDUP_REMOVED lines=18> */
.L_x_276:
[----:B------:R-:W-:Y:S01]  /*b830*/  FSETP.GT.AND P0, PT, R29, R8, PT ;  /* 0x000000081d00720b */ /* 0x000fe20003f04000 */
[----:B------:R-:W-:-:S12]  /*b840*/  BSSY.RECONVERGENT B2, `(.L_x_279) ;  /* 0x0000008000027945 */ /* 0x000fd80003800200 */
[----:B------:R-:W-:Y:S05]  /*b850*/  @!P0 BRA `(.L_x_280) ;  /* 0x0000000000188947 */ /* 0x000fea0003800000 */
[----:B------:R-:W-:Y:S04]  /*b860*/  STG.E desc[UR36][R22.64], R9 ;  /* 0x0000000916007986 */ /* 0x000fe8000c101924 */
[----:B-12---:R-:W2:Y:S01]  /*b870*/  LDG.E.64 R6, desc[UR36][R4.64] ;  /* 0x0000002404067981 */ /* 0x006ea2000c1e1b00 */
[----:B------:R-:W-:-:S03]  /*b880*/  IMAD.MOV.U32 R8, RZ, RZ, R29 ;  /* 0x000000ffff087224 */ /* 0x000fc600078e001d */
[----:B------:R2:W-:Y:S02]  /*b890*/  STG.E.64 desc[UR36][R4.64], R18 ;  /* 0x0000001204007986 */ /* 0x0005e4000c101b24 */
[----:B--2---:R-:W-:Y:S01]  /*b8a0*/  MOV R18, R6 ;  /* 0x0000000600127202 */ /* 0x004fe20000000f00 */
[----:B------:R-:W-:-:S07]  /*b8b0*/  IMAD.MOV.U32 R19, RZ, RZ, R7 ;  /* 0x000000ffff137224 */ /* 0x000fce00078e0007 */
.L_x_280:
[----:B------:R-:W-:Y:S05]  /*b8c0*/  BSYNC.RECONVERGENT B2 ;  /* 0x0000000000027941 */ /* 0x000fea0003800200 */
.L_x_279:
[----:B------:R-:W0:Y:S01]  /*b8d0*/  LDCU UR4, c[0x0][0x3c0] ;  /* 0x00007800ff0477ac */ /* 0x000e220008000800 */
[----:B------:R-:W-:-:S05]  /*b8e0*/  VIADD R9, R9, 0x1 ;  /* 0x0000000109097836 */ /* 0x000fca0000000000 */
[----:B0-----:R-:W-:-:S13]  /*b8f0*/  ISETP.NE.AND P0, PT, R9, UR4, PT ;  /* 0x0000000409007c0c */ /* 0x001fda000bf05270 */
[----:B------:R-:W-:Y:S05]  /*b900*/  @P0 BRA `(.L_x_281) ;  /* 0xffffffe400d00947 */ /* 0x000fea000383ffff */
[----:B------:R-:W-:Y:S05]  /*b910*/  BSYNC.RECONVERGENT B1 ;  /* 0x0000000000017941 */ /* 0x000fea0003800200 */
.L_x_264:
[----:B------:R-:W-:Y:S05]  /*b920*/  BRA `(.L_x_239) ;  /* 0x0000000400e87947 */ /* 0x000fea0003800000 */
.L_x_263:
[C---:B------:R-:W-:Y:S02]  /*b930*/  ISETP.GE.U32.AND P0, PT, R6.reuse, 0x4, PT ;  /* 0x000000040600780c */ /* 0x040fe40003f06070 */
[----:B------:R-:W-:-:S11]  /*b940*/  LOP3.LUT R0, R6, 0x3, RZ, 0xc0, !PT ;  /* 0x0000000306007812 */ /* 0x000fd600078ec0ff */
[----:B------:R-:W-:Y:S05]  /*b950*/  @!P0 BRA `(.L_x_282) ;  /* 0x0000000000f08947 */ /* 0x000fea0003800000 */
[----:B------:R-:W-:Y:S01]  /*b960*/  HFMA2 R7, -RZ, RZ, 0, 0 ;  /* 0x00000000ff077431 */ /* 0x000fe200000001ff */
[----:B------:R-:W-:Y:S01]  /*b970*/  BSSY.RECONVERGENT B1, `(.L_x_282) ;  /* 0x000003a000017945 */ /* 0x000fe20003800200 */
[----:B------:R-:W-:-:S07]  /*b980*/  LOP3.LUT R6, R6, 0x7ffffffc, RZ, 0xc0, !PT ;  /* 0x7ffffffc06067812 */ /* 0x000fce00078ec0ff */
.L_x_286:
[----:B0-----:R-:W0:Y:S01]  /*b990*/  LDCU UR4, c[0x0][0x3b8] ;  /* 0x00007700ff0477ac */ /* 0x001e220008000800 */
[----:B------:R-:W-:-:S05]  /*b9a0*/  VIADD R7, R7, 0x4 ;  /* 0x0000000407077836 */ /* 0x000fca0000000000 */
[----:B------:R-:W-:Y:S01]  /*b9b0*/  ISETP.NE.AND P2, PT, R7, R6, PT ;  /* 0x000000060700720c */ /* 0x000fe20003f45270 */
[----:B0-----:R-:W-:-:S09]  /*b9c0*/  UISETP.NE.AND UP0, UPT, UR4, URZ, UPT ;  /* 0x000000ff0400728c */ /* 0x001fd2000bf05270 */
[----:B------:R-:W-:Y:S05]  /*b9d0*/  BRA.U !UP0, `(.L_x_283) ;  /* 0x0000000108c87547 */ /* 0x000fea000b800000 */
[----:B------:R-:W-:Y:S01]  /*b9e0*/  ISETP.GT.U32.AND P0, PT, R2, RZ, PT ;  /* 0x000000ff0200720c */ /* 0x000fe20003f04070 */
[----:B------:R-:W-:Y:S01]  /*b9f0*/  IMAD.MOV.U32 R9, RZ, RZ, RZ ;  /* 0x000000ffff097224 */ /* 0x000fe200078e00ff */
[----:B------:R-:W-:Y:S02]  /*ba00*/  MOV R11, RZ ;  /* 0x000000ff000b7202 */ /* 0x000fe40000000f00 */
[----:B------:R-:W-:-:S13]  /*ba10*/  ISETP.GT.U32.AND.EX P0, PT, R3, RZ, PT, P0 ;  /* 0x000000ff0300720c */ /* 0x000fda0003f04100 */
[----:B------:R-:W-:Y:S01]  /*ba20*/  @!P0 IADD3 R4, P1, PT, R18, R9, RZ ;  /* 0x0000000912048210 */ /* 0x000fe20007f3e0ff */
[----:B------:R-:W-:-:S04]  /*ba30*/  @!P0 IMAD.MOV.U32 R9, RZ, RZ, 0x1 ;  /* 0x00000001ff098424 */ /* 0x000fc800078e00ff */
        /* <DEDUP_REMOVED lines=14> */
.L_x_285:
        /* <DEDUP_REMOVED lines=12> */
.L_x_284:
        /* <DEDUP_REMOVED lines=18> */
.L_x_283:
[----:B------:R-:W-:Y:S05]  /*bd00*/  @P2 BRA `(.L_x_286) ;  /* 0xfffffffc00202947 */ /* 0x000fea000383ffff */
[----:B------:R-:W-:Y:S05]  /*bd10*/  BSYNC.RECONVERGENT B1 ;  /* 0x0000000000017941 */ /* 0x000fea0003800200 */
.L_x_282:
[----:B------:R-:W-:-:S13]  /*bd20*/  ISETP.NE.AND P0, PT, R0, RZ, PT ;  /* 0x000000ff0000720c */ /* 0x000fda0003f05270 */
[----:B------:R-:W-:Y:S05]  /*bd30*/  @!P0 BRA `(.L_x_239) ;  /* 0x0000000000e48947 */ /* 0x000fea0003800000 */
[----:B------:R-:W-:-:S07]  /*bd40*/  IMAD.MOV.U32 R7, RZ, RZ, RZ ;  /* 0x000000ffff077224 */ /* 0x000fce00078e00ff */
.L_x_290:
[----:B-1----:R-:W1:Y:S01]  /*bd50*/  LDCU UR4, c[0x0][0x3b8] ;  /* 0x00007700ff0477ac */ /* 0x002e620008000800 */
[----:B------:R-:W-:-:S04]  /*bd60*/  IADD3 R7, PT, PT, R7, 0x1, RZ ;  /* 0x0000000107077810 */ /* 0x000fc80007ffe0ff */
[----:B------:R-:W-:Y:S01]  /*bd70*/  ISETP.NE.AND P2, PT, R7, R0, PT ;  /* 0x000000000700720c */ /* 0x000fe20003f45270 */
[----:B-1----:R-:W-:-:S09]  /*bd80*/  UISETP.NE.AND UP0, UPT, UR4, URZ, UPT ;  /* 0x000000ff0400728c */ /* 0x002fd2000bf05270 */
[----:B------:R-:W-:Y:S05]  /*bd90*/  BRA.U !UP0, `(.L_x_287) ;  /* 0x0000000108c87547 */ /* 0x000fea000b800000 */
[----:B------:R-:W-:Y:S01]  /*bda0*/  ISETP.GT.U32.AND P0, PT, R2, RZ, PT ;  /* 0x000000ff0200720c */ /* 0x000fe20003f04070 */
[----:B------:R-:W-:Y:S02]  /*bdb0*/  IMAD.MOV.U32 R9, RZ, RZ, RZ ;  /* 0x000000ffff097224 */ /* 0x000fe400078e00ff */
[----:B------:R-:W-:Y:S01]  /*bdc0*/  IMAD.MOV.U32 R11, RZ, RZ, RZ ;  /* 0x000000ffff0b7224 */ /* 0x000fe200078e00ff */
[----:B------:R-:W-:-:S13]  /*bdd0*/  ISETP.GT.U32.AND.EX P0, PT, R3, RZ, PT, P0 ;  /* 0x000000ff0300720c */ /* 0x000fda0003f04100 */
[----:B0-----:R-:W-:Y:S02]  /*bde0*/  @!P0 IADD3 R4, P1, PT, R18, R9, RZ ;  /* 0x0000000912048210 */ /* 0x001fe40007f3e0ff */
        /* <DEDUP_REMOVED lines=15> */
.L_x_289:
        /* <DEDUP_REMOVED lines=12> */
.L_x_288:
        /* <DEDUP_REMOVED lines=17> */
[----:B------:R1:W-:Y:S04]  /*c0b0*/  @P0 ST.E.U8 desc[UR36][R4.64], RZ ;  /* 0x000000ff04000985 */ /* 0x0003e8000c101124 */
.L_x_287:
[----:B------:R-:W-:Y:S05]  /*c0c0*/  @P2 BRA `(.L_x_290) ;  /* 0xfffffffc00202947 */ /* 0x000fea000383ffff */
.L_x_239:
[----:B------:R-:W-:Y:S05]  /*c0d0*/  BSYNC.RECONVERGENT B0 ;  /* 0x0000000000007941 */ /* 0x000fea0003800200 */
.L_x_173:
[----:B0-----:R-:W-:Y:S01]  /*c0e0*/  MOV R2, 0x8 ;  /* 0x0000000800027802 */ /* 0x001fe20000000f00 */
[----:B-1234-:R-:W-:Y:S01]  /*c0f0*/  IMAD.MOV.U32 R5, RZ, RZ, R19 ;  /* 0x000000ffff057224 */ /* 0x01efe200078e0013 */
[----:B------:R-:W-:Y:S02]  /*c100*/  MOV R4, R18 ;  /* 0x0000001200047202 */ /* 0x000fe40000000f00 */
[----:B------:R0:W1:Y:S05]  /*c110*/  LDC.64 R6, c[0x4][R2] ;  /* 0x0100000002067b82 */ /* 0x00006a0000000a00 */
[----:B------:R-:W-:-:S07]  /*c120*/  LEPC R20, `(.L_x_291) ;  /* 0x000000001014794e */ /* 0x000fce0000000000 */
[----:B01----:R-:W-:Y:S05]  /*c130*/  CALL.ABS.NOINC R6 ;  /* 0x0000000006007343 */ /* 0x003fea0003c00000 */
.L_x_291:
[----:B------:R0:W1:Y:S01]  /*c140*/  LDC.64 R6, c[0x4][R2] ;  /* 0x0100000002067b82 */ /* 0x0000620000000a00 */
[----:B------:R-:W-:Y:S01]  /*c150*/  IMAD.MOV.U32 R4, RZ, RZ, R16 ;  /* 0x000000ffff047224 */ /* 0x000fe200078e0010 */
[----:B------:R-:W-:-:S07]  /*c160*/  MOV R5, R17 ;  /* 0x0000001100057202 */ /* 0x000fce0000000f00 */
[----:B------:R-:W-:-:S07]  /*c170*/  LEPC R20, `(.L_x_292) ;  /* 0x000000001014794e */ /* 0x000fce0000000000 */
[----:B01----:R-:W-:Y:S05]  /*c180*/  CALL.ABS.NOINC R6 ;  /* 0x0000000006007343 */ /* 0x003fea0003c00000 */
.L_x_292:
[----:B------:R-:W0:Y:S01]  /*c190*/  LDC.64 R2, c[0x4][R2] ;  /* 0x0100000002027b82 */ /* 0x000e220000000a00 */
[----:B------:R-:W-:Y:S01]  /*c1a0*/  IMAD.MOV.U32 R4, RZ, RZ, R26 ;  /* 0x000000ffff047224 */ /* 0x000fe200078e001a */
[----:B------:R-:W-:-:S07]  /*c1b0*/  MOV R5, R27 ;  /* 0x0000001b00057202 */ /* 0x000fce0000000f00 */
[----:B------:R-:W-:-:S07]  /*c1c0*/  LEPC R20, `(.L_x_293) ;  /* 0x000000001014794e */ /* 0x000fce0000000000 */
[----:B0-----:R-:W-:Y:S05]  /*c1d0*/  CALL.ABS.NOINC R2 ;  /* 0x0000000002007343 */ /* 0x001fea0003c00000 */
.L_x_293:
[----:B------:R-:W-:Y:S05]  /*c1e0*/  EXIT ;  /* 0x000000000000794d */ /* 0x000fea0003800000 */
.L_x_294:
        /* <DEDUP_REMOVED lines=9> */
.L_x_305:


//--------------------- .text._Z9init_pbviPPfS0_fi --------------------------
	.section	.text._Z9init_pbviPPfS0_fi,"ax",@progbits
	.align	128
        .global         _Z9init_pbviPPfS0_fi
        .type           _Z9init_pbviPPfS0_fi,@function
        .size           _Z9init_pbviPPfS0_fi,(.L_x_306 - _Z9init_pbviPPfS0_fi)
        .other          _Z9init_pbviPPfS0_fi,@"STO_CUDA_ENTRY STV_DEFAULT"
_Z9init_pbviPPfS0_fi:
.text._Z9init_pbviPPfS0_fi:
[----:B------:R-:W0:Y:S01]  /*0000*/  LDC R1, c[0x0][0x37c] ;  /* 0x0000df00ff017b82 */ /* 0x000e220000000800 */
[----:B------:R-:W1:Y:S01]  /*0010*/  S2R R18, SR_TID.X ;  /* 0x0000000000127919 */ /* 0x000e620000002100 */
[----:B------:R-:W2:Y:S06]  /*0020*/  LDCU UR38, c[0x0][0x394] ;  /* 0x00007280ff2677ac */ /* 0x000eac0008000800 */
[----:B------:R-:W1:Y:S01]  /*0030*/  S2UR UR4, SR_CTAID.X ;  /* 0x00000000000479c3 */ /* 0x000e620000002500 */
[----:B------:R-:W-:Y:S01]  /*0040*/  MOV R2, 0x0 ;  /* 0x0000000000027802 */ /* 0x000fe20000000f00 */
[----:B------:R-:W3:Y:S06]  /*0050*/  LDCU.64 UR36, c[0x0][0x358] ;  /* 0x00006b00ff2477ac */ /* 0x000eec0008000a00 */
[----:B------:R-:W1:Y:S08]  /*0060*/  LDC R3, c[0x0][0x360] ;  /* 0x0000d800ff037b82 */ /* 0x000e700000000800 */
[----:B------:R4:W0:Y:S01]  /*0070*/  LDC.64 R6, c[0x4][R2] ;  /* 0x0100000002067b82 */ /* 0x0008220000000a00 */
[----:B--2---:R-:W-:-:S06]  /*0080*/  UIMAD.WIDE UR38, UR38, 0x4, URZ ;  /* 0x00000004262678a5 */ /* 0x004fcc000f8e02ff */
[----:B------:R-:W-:Y:S01]  /*0090*/  MOV R9, UR39 ;  /* 0x0000002700097c02 */ /* 0x000fe20008000f00 */
[----:B------:R-:W-:Y:S02]  /*00a0*/  IMAD.U32 R5, RZ, RZ, UR39 ;  /* 0x00000027ff057e24 */ /* 0x000fe4000f8e00ff */
[----:B------:R-:W-:Y:S02]  /*00b0*/  IMAD.U32 R4, RZ, RZ, UR38 ;  /* 0x00000026ff047e24 */ /* 0x000fe4000f8e00ff */
[----:B------:R-:W-:Y:S02]  /*00c0*/  IMAD.U32 R8, RZ, RZ, UR38 ;  /* 0x00000026ff087e24 */ /* 0x000fe4000f8e00ff */
[----:B------:R-:W-:Y:S02]  /*00d0*/  IMAD.MOV.U32 R5, RZ, RZ, R9 ;  /* 0x000000ffff057224 */ /* 0x000fe400078e0009 */
[----:B-1-34-:R-:W-:-:S07]  /*00e0*/  IMAD R18, R3, UR4, R18 ;  /* 0x0000000403127c24 */ /* 0x01afce000f8e0212 */
[----:B------:R-:W-:-:S07]  /*00f0*/  LEPC R20, `(.L_x_295) ;  /* 0x000000001014794e */ /* 0x000fce0000000000 */
[----:B0-----:R-:W-:Y:S05]  /*0100*/  CALL.ABS.NOINC R6 ;  /* 0x0000000006007343 */ /* 0x001fea0003c00000 */
.L_x_295:
[----:B------:R-:W0:Y:S01]  /*0110*/  LDC.64 R16, c[0x0][0x380] ;  /* 0x0000e000ff107b82 */ /* 0x000e220000000a00 */
[----:B------:R-:W-:Y:S01]  /*0120*/  IMAD.MOV.U32 R6, RZ, RZ, R4 ;  /* 0x000000ffff067224 */ /* 0x000fe200078e0004 */
[----:B------:R-:W-:Y:S01]  /*0130*/  MOV R4, UR38 ;  /* 0x0000002600047c02 */ /* 0x000fe20008000f00 */
[----:B------:R-:W-:Y:S02]  /*0140*/  IMAD.MOV.U32 R7, RZ, RZ, R5 ;  /* 0x000000ffff077224 */ /* 0x000fe400078e0005 */
[----:B------:R-:W-:Y:S02]  /*0150*/  IMAD.U32 R9, RZ, RZ, UR39 ;  /* 0x00000027ff097e24 */ /* 0x000fe4000f8e00ff */
[----:B------:R-:W-:Y:S01]  /*0160*/  IMAD.U32 R5, RZ, RZ, UR39 ;  /* 0x00000027ff057e24 */ /* 0x000fe2000f8e00ff */
[----:B------:R-:W1:Y:S01]  /*0170*/  LDC.64 R2, c[0x4][R2] ;  /* 0x0100000002027b82 */ /* 0x000e620000000a00 */
[----:B------:R-:W-:Y:S01]  /*0180*/  IMAD.U32 R8, RZ, RZ, UR38 ;  /* 0x00000026ff087e24 */ /* 0x000fe2000f8e00ff */
[----:B------:R-:W-:Y:S01]  /*0190*/  MOV R5, R9 ;  /* 0x0000000900057202 */ /* 0x000fe20000000f00 */
[----:B0-----:R-:W-:-:S05]  /*01a0*/  IMAD.WIDE R16, R18, 0x8, R16 ;  /* 0x0000000812107825 */ /* 0x001fca00078e0210 */
[----:B------:R0:W-:Y:S02]  /*01b0*/  STG.E.64 desc[UR36][R16.64], R6 ;  /* 0x0000000610007986 */ /* 0x0001e4000c101b24 */
[----:B------:R-:W-:-:S07]  /*01c0*/  LEPC R20, `(.L_x_296) ;  /* 0x000000001014794e */ /* 0x000fce0000000000 */
[----:B01----:R-:W-:Y:S05]  /*01d0*/  CALL.ABS.NOINC R2 ;  /* 0x0000000002007343 */ /* 0x003fea0003c00000 */
.L_x_296:
[----:B------:R-:W0:Y:S08]  /*01e0*/  LDC R0, c[0x0][0x394] ;  /* 0x0000e500ff007b82 */ /* 0x000e300000000800 */
[----:B------:R-:W1:Y:S01]  /*01f0*/  LDC.64 R2, c[0x0][0x388] ;  /* 0x0000e200ff027b82 */ /* 0x000e620000000a00 */
[----:B0-----:R-:W-:Y:S01]  /*0200*/  ISETP.GE.AND P0, PT, R0, 0x1, PT ;  /* 0x000000010000780c */ /* 0x001fe20003f06270 */
[----:B-1----:R-:W-:-:S05]  /*0210*/  IMAD.WIDE R18, R18, 0x8, R2 ;  /* 0x0000000812127825 */ /* 0x002fca00078e0202 */
[----:B------:R0:W-:Y:S07]  /*0220*/  STG.E.64 desc[UR36][R18.64], R4 ;  /* 0x0000000412007986 */ /* 0x0001ee000c101b24 */
[----:B------:R-:W-:Y:S05]  /*0230*/  @!P0 EXIT ;  /* 0x000000000000894d */ /* 0x000fea0003800000 */
[C---:B------:R-:W-:Y:S01]  /*0240*/  ISETP.GE.U32.AND P1, PT, R0.reuse, 0x10, PT ;  /* 0x000000100000780c */ /* 0x040fe20003f26070 */
[----:B------:R-:W-:Y:S01]  /*0250*/  IMAD.MOV.U32 R2, RZ, RZ, RZ ;  /* 0x000000ffff027224 */ /* 0x000fe200078e00ff */
[----:B------:R-:W-:-:S04]  /*0260*/  LOP3.LUT R7, R0, 0xf, RZ, 0xc0, !PT ;  /* 0x0000000f00077812 */ /* 0x000fc800078ec0ff */
[----:B------:R-:W-:-:S07]  /*0270*/  ISETP.NE.AND P0, PT, R7, RZ, PT ;  /* 0x000000ff0700720c */ /* 0x000fce0003f05270 */
[----:B------:R-:W-:Y:S06]  /*0280*/  @!P1 BRA `(.L_x_297) ;  /* 0x00000008002c9947 */ /* 0x000fec0003800000 */
[----:B------:R-:W1:Y:S01]  /*0290*/  LDC R3, c[0x0][0x390] ;  /* 0x0000e400ff037b82 */ /* 0x000e620000000800 */
[----:B------:R-:W-:Y:S01]  /*02a0*/  LOP3.LUT R2, R0, 0x7ffffff0, RZ, 0xc0, !PT ;  /* 0x7ffffff000027812 */ /* 0x000fe200078ec0ff */
[----:B------:R-:W-:Y:S01]  /*02b0*/  BSSY.RECONVERGENT B0, `(.L_x_297) ;  /* 0x0000088000007945 */ /* 0x000fe20003800200 */
[----:B0-----:R-:W-:-:S03]  /*02c0*/  CS2R R4, SRZ ;  /* 0x0000000000047805 */ /* 0x001fc6000001ff00 */
[----:B------:R-:W-:-:S07]  /*02d0*/  IMAD.MOV R6, RZ, RZ, -R2 ;  /* 0x000000ffff067224 */ /* 0x000fce00078e0a02 */
.L_x_298:
[----:B---3--:R-:W2:Y:S02]  /*02e0*/  LDG.E.64 R8, desc[UR36][R16.64] ;  /* 0x0000002410087981 */ /* 0x008ea4000c1e1b00 */
[----:B--2---:R-:W-:-:S05]  /*02f0*/  IADD3 R10, P1, PT, R8, R5, RZ ;  /* 0x00000005080a7210 */ /* 0x004fca0007f3e0ff */
[----:B------:R-:W-:-:S05]  /*0300*/  IMAD.X R11, R9, 0x1, R4, P1 ;  /* 0x00000001090b7824 */ /* 0x000fca00008e0604 */
[----:B-1----:R0:W-:Y:S04]  /*0310*/  ST.E desc[UR36][R10.64], R3 ;  /* 0x000000030a007985 */ /* 0x0021e8000c101924 */
[----:B------:R-:W2:Y:S02]  /*0320*/  LDG.E.64 R8, desc[UR36][R18.64] ;  /* 0x0000002412087981 */ /* 0x000ea4000c1e1b00 */
[----:B--2---:R-:W-:-:S04]  /*0330*/  IADD3 R12, P1, PT, R8, R5, RZ ;  /* 0x00000005080c7210 */ /* 0x004fc80007f3e0ff */
[----:B------:R-:W-:-:S05]  /*0340*/  IADD3.X R13, PT, PT, R9, R4, RZ, P1, !PT ;  /* 0x00000004090d7210 */ /* 0x000fca0000ffe4ff */
[----:B------:R1:W-:Y:S04]  /*0350*/  ST.E desc[UR36][R12.64], R3 ;  /* 0x000000030c007985 */ /* 0x0003e8000c101924 */
[----:B------:R-:W2:Y:S02]  /*0360*/  LDG.E.64 R8, desc[UR36][R16.64] ;  /* 0x0000002410087981 */ /* 0x000ea4000c1e1b00 */
[----:B--2---:R-:W-:-:S05]  /*0370*/  IADD3 R14, P1, PT, R8, R5, RZ ;  /* 0x00000005080e7210 */ /* 0x004fca0007f3e0ff */
[----:B------:R-:W-:-:S05]  /*0380*/  IMAD.X R15, R9, 0x1, R4, P1 ;  /* 0x00000001090f7824 */ /* 0x000fca00008e0604 */
[----:B------:R2:W-:Y:S04]  /*0390*/  ST.E desc[UR36][R14.64+0x4], R3 ;  /* 0x000004030e007985 */ /* 0x0005e8000c101924 */
[----:B------:R-:W3:Y:S02]  /*03a0*/  LDG.E.64 R8, desc[UR36][R18.64] ;  /* 0x0000002412087981 */ /* 0x000ee4000c1e1b00 */
[----:B---3--:R-:W-:-:S05]  /*03b0*/  IADD3 R20, P1, PT, R8, R5, RZ ;  /* 0x0000000508147210 */ /* 0x008fca0007f3e0ff */
[----:B------:R-:W-:-:S05]  /*03c0*/  IMAD.X R21, R9, 0x1, R4, P1 ;  /* 0x0000000109157824 */ /* 0x000fca00008e0604 */
[----:B------:R3:W-:Y:S04]  /*03d0*/  ST.E desc[UR36][R20.64+0x4], R3 ;  /* 0x0000040314007985 */ /* 0x0007e8000c101924 */
[----:B------:R-:W0:Y:S02]  /*03e0*/  LDG.E.64 R8, desc[UR36][R16.64] ;  /* 0x0000002410087981 */ /* 0x000e24000c1e1b00 */
[----:B0-----:R-:W-:-:S05]  /*03f0*/  IADD3 R10, P1, PT, R8, R5, RZ ;  /* 0x00000005080a7210 */ /* 0x001fca0007f3e0ff */
[----:B------:R-:W-:-:S05]  /*0400*/  IMAD.X R11, R9, 0x1, R4, P1 ;  /* 0x00000001090b7824 */ /* 0x000fca00008e0604 */
[----:B------:R0:W-:Y:S04]  /*0410*/  ST.E desc[UR36][R10.64+0x8], R3 ;  /* 0x000008030a007985 */ /* 0x0001e8000c101924 */
[----:B------:R-:W1:Y:S02]  /*0420*/  LDG.E.64 R8, desc[UR36][R18.64] ;  /* 0x0000002412087981 */ /* 0x000e64000c1e1b00 */
[----:B-1----:R-:W-:-:S04]  /*0430*/  IADD3 R12, P1, PT, R8, R5, RZ ;  /* 0x00000005080c7210 */ /* 0x002fc80007f3e0ff */
        /* <DEDUP_REMOVED lines=11> */
[----:B0-----:R-:W-:-:S04]  /*04f0*/  IADD3 R10, P1, PT, R8, R5, RZ ;  /* 0x00000005080a7210 */ /* 0x001fc80007f3e0ff */
[----:B------:R-:W-:-:S05]  /*0500*/  IADD3.X R11, PT, PT, R9, R4, RZ, P1, !PT ;  /* 0x00000004090b7210 */ /* 0x000fca0000ffe4ff */
[----:B------:R0:W-:Y:S04]  /*0510*/  ST.E desc[UR36][R10.64+0x10], R3 ;  /* 0x000010030a007985 */ /* 0x0001e8000c101924 */
[----:B------:R-:W1:Y:S02]  /*0520*/  LDG.E.64 R8, desc[UR36][R18.64] ;  /* 0x0000002412087981 */ /* 0x000e64000c1e1b00 */
[----:B-1----:R-:W-:-:S05]  /*0530*/  IADD3 R12, P1, PT, R8, R5, RZ ;  /* 0x00000005080c7210 */ /* 0x002fca0007f3e0ff */
[----:B------:R-:W-:-:S05]  /*0540*/  IMAD.X R13, R9, 0x1, R4, P1 ;  /* 0x00000001090d7824 */ /* 0x000fca00008e0604 */
[----:B------:R1:W-:Y:S04]  /*0550*/  ST.E desc[UR36][R12.64+0x10], R3 ;  /* 0x000010030c007985 */ /* 0x0003e8000c101924 */
[----:B------:R-:W2:Y:S02]  /*0560*/  LDG.E.64 R8, desc[UR36][R16.64] ;  /* 0x0000002410087981 */ /* 0x000ea4000c1e1b00 */
[----:B--2---:R-:W-:-:S05]  /*0570*/  IADD3 R14, P1, PT, R8, R5, RZ ;  /* 0x00000005080e7210 */ /* 0x004fca0007f3e0ff */
[----:B------:R-:W-:-:S05]  /*0580*/  IMAD.X R15, R9, 0x1, R4, P1 ;  /* 0x00000001090f7824 */ /* 0x000fca00008e0604 */
[----:B------:R2:W-:Y:S04]  /*0590*/  ST.E desc[UR36][R14.64+0x14], R3 ;  /* 0x000014030e007985 */ /* 0x0005e8000c101924 */
[----:B------:R-:W3:Y:S02]  /*05a0*/  LDG.E.64 R8, desc[UR36][R18.64] ;  /* 0x0000002412087981 */ /* 0x000ee4000c1e1b00 */
[----:B---3--:R-:W-:-:S04]  /*05b0*/  IADD3 R20, P1, PT, R8, R5, RZ ;  /* 0x0000000508147210 */ /* 0x008fc80007f3e0ff */
[----:B------:R-:W-:-:S05]  /*05c0*/  IADD3.X R21, PT, PT, R9, R4, RZ, P1, !PT ;  /* 0x0000000409157210 */ /* 0x000fca0000ffe4ff */
[----:B------:R3:W-:Y:S04]  /*05d0*/  ST.E desc[UR36][R20.64+0x14], R3 ;  /* 0x0000140314007985 */ /* 0x0007e8000c101924 */
[----:B------:R-:W0:Y:S02]  /*05e0*/  LDG.E.64 R8, desc[UR36][R16.64] ;  /* 0x0000002410087981 */ /* 0x000e24000c1e1b00 */
[----:B0-----:R-:W-:-:S05]  /*05f0*/  IADD3 R10, P1, PT, R8, R5, RZ ;  /* 0x00000005080a7210 */ /* 0x001fca0007f3e0ff */
[----:B------:R-:W-:-:S05]  /*0600*/  IMAD.X R11, R9, 0x1, R4, P1 ;  /* 0x00000001090b7824 */ /* 0x000fca00008e0604 */
[----:B------:R0:W-:Y:S04]  /*0610*/  ST.E desc[UR36][R10.64+0x18], R3 ;  /* 0x000018030a007985 */ /* 0x0001e8000c101924 */
[----:B------:R-:W1:Y:S02]  /*0620*/  LDG.E.64 R8, desc[UR36][R18.64] ;  /* 0x0000002412087981 */ /* 0x000e64000c1e1b00 */
[----:B-1----:R-:W-:-:S05]  /*0630*/  IADD3 R12, P1, PT, R8, R5, RZ ;  /* 0x00000005080c7210 */ /* 0x002fca0007f3e0ff */
[----:B------:R-:W-:-:S05]  /*0640*/  IMAD.X R13, R9, 0x1, R4, P1 ;  /* 0x00000001090d7824 */ /* 0x000fca00008e0604 */
[----:B------:R1:W-:Y:S04]  /*0650*/  ST.E desc[UR36][R12.64+0x18], R3 ;  /* 0x000018030c007985 */ /* 0x0003e8000c101924 */
[----:B------:R-:W2:Y:S02]  /*0660*/  LDG.E.64 R8, desc[UR36][R16.64] ;  /* 0x0000002410087981 */ /* 0x000ea4000c1e1b00 */
[----:B--2---:R-:W-:-:S04]  /*0670*/  IADD3 R14, P1, PT, R8, R5, RZ ;  /* 0x00000005080e7210 */ /* 0x004fc80007f3e0ff */
[----:B------:R-:W-:-:S05]  /*0680*/  IADD3.X R15, PT, PT, R9, R4, RZ, P1, !PT ;  /* 0x00000004090f7210 */ /* 0x000fca0000ffe4ff */
        /* <DEDUP_REMOVED lines=65> */
[----:B------:R-:W2:Y:S01]  /*0aa0*/  LDG.E.64 R8, desc[UR36][R18.64] ;  /* 0x0000002412087981 */ /* 0x000ea2000c1e1b00 */
[----:B------:R-:W-:Y:S02]  /*0ab0*/  IADD3 R6, PT, PT, R6, 0x10, RZ ;  /* 0x0000001006067810 */ /* 0x000fe40007ffe0ff */
[----:B--2---:R-:W-:Y:S02]  /*0ac0*/  IADD3 R8, P1, PT, R8, R5, RZ ;  /* 0x0000000508087210 */ /* 0x004fe40007f3e0ff */
[----:B------:R-:W-:-:S03]  /*0ad0*/  IADD3 R5, P2, PT, R5, 0x40, RZ ;  /* 0x0000004005057810 */ /* 0x000fc60007f5e0ff */
[--C-:B------:R-:W-:Y:S01]  /*0ae0*/  IMAD.X R9, R9, 0x1, R4.reuse, P1 ;  /* 0x0000000109097824 */ /* 0x100fe200008e0604 */
[----:B------:R-:W-:Y:S01]  /*0af0*/  ISETP.NE.AND P1, PT, R6, RZ, PT ;  /* 0x000000ff0600720c */ /* 0x000fe20003f25270 */
[----:B------:R-:W-:-:S03]  /*0b00*/  IMAD.X R4, RZ, RZ, R4, P2 ;  /* 0x000000ffff047224 */ /* 0x000fc600010e0604 */
[----:B------:R3:W-:Y:S09]  /*0b10*/  ST.E desc[UR36][R8.64+0x3c], R3 ;  /* 0x00003c0308007985 */ /* 0x0007f2000c101924 */
[----:B------:R-:W-:Y:S05]  /*0b20*/  @P1 BRA `(.L_x_298) ;  /* 0xfffffff400ec1947 */ /* 0x000fea000383ffff */
[----:B------:R-:W-:Y:S05]  /*0b30*/  BSYNC.RECONVERGENT B0 ;  /* 0x0000000000007941 */ /* 0x000fea0003800200 */
.L_x_297:
[----:B------:R-:W-:Y:S05]  /*0b40*/  @!P0 EXIT ;  /* 0x000000000000894d */ /* 0x000fea0003800000 */
[----:B------:R-:W-:Y:S02]  /*0b50*/  ISETP.GE.U32.AND P0, PT, R7, 0x8, PT ;  /* 0x000000080700780c */ /* 0x000fe40003f06070 */
[----:B---3--:R-:W-:-:S04]  /*0b60*/  LOP3.LUT R14, R0, 0x7, RZ, 0xc0, !PT ;  /* 0x00000007000e7812 */ /* 0x008fc800078ec0ff */
[----:B------:R-:W-:-:S07]  /*0b70*/  ISETP.NE.AND P1, PT, R14, RZ, PT ;  /* 0x000000ff0e00720c */ /* 0x000fce0003f25270 */
[----:B------:R-:W-:Y:S06]  /*0b80*/  @!P0 BRA `(.L_x_299) ;  /* 0x0000000000c88947 */ /* 0x000fec0003800000 */
[----:B0-----:R-:W2:Y:S01]  /*0b90*/  LDG.E.64 R4, desc[UR36][R16.64] ;  /* 0x0000002410047981 */ /* 0x001ea2000c1e1b00 */
[----:B------:R-:W0:Y:S01]  /*0ba0*/  LDC R3, c[0x0][0x390] ;  /* 0x0000e400ff037b82 */ /* 0x000e220000000800 */
[----:B--2---:R-:W-:-:S05]  /*0bb0*/  IMAD.WIDE.U32 R4, R2, 0x4, R4 ;  /* 0x0000000402047825 */ /* 0x004fca00078e0004 */
[----:B0-----:R0:W-:Y:S04]  /*0bc0*/  ST.E desc[UR36][R4.64], R3 ;  /* 0x0000000304007985 */ /* 0x0011e8000c101924 */
[----:B------:R-:W2:Y:S02]  /*0bd0*/  LDG.E.64 R6, desc[UR36][R18.64] ;  /* 0x0000002412067981 */ /* 0x000ea4000c1e1b00 */
[----:B--2---:R-:W-:-:S05]  /*0be0*/  IMAD.WIDE.U32 R6, R2, 0x4, R6 ;  /* 0x0000000402067825 */ /* 0x004fca00078e0006 */
[----:B------:R1:W-:Y:S04]  /*0bf0*/  ST.E desc[UR36][R6.64], R3 ;  /* 0x0000000306007985 */ /* 0x0003e8000c101924 */
[----:B------:R-:W2:Y:S02]  /*0c00*/  LDG.E.64 R8, desc[UR36][R16.64] ;  /* 0x0000002410087981 */ /* 0x000ea4000c1e1b00 */
[----:B--2---:R-:W-:-:S05]  /*0c10*/  IMAD.WIDE.U32 R8, R2, 0x4, R8 ;  /* 0x0000000402087825 */ /* 0x004fca00078e0008 */
[----:B------:R2:W-:Y:S04]  /*0c20*/  ST.E desc[UR36][R8.64+0x4], R3 ;  /* 0x0000040308007985 */ /* 0x0005e8000c101924 */
[----:B------:R-:W3:Y:S02]  /*0c30*/  LDG.E.64 R10, desc[UR36][R18.64] ;  /* 0x00000024120a7981 */ /* 0x000ee4000c1e1b00 */
[----:B---3--:R-:W-:-:S05]  /*0c40*/  IMAD.WIDE.U32 R10, R2, 0x4, R10 ;  /* 0x00000004020a7825 */ /* 0x008fca00078e000a */
[----:B------:R3:W-:Y:S04]  /*0c50*/  ST.E desc[UR36][R10.64+0x4], R3 ;  /* 0x000004030a007985 */ /* 0x0007e8000c101924 */
[----:B------:R-:W4:Y:S02]  /*0c60*/  LDG.E.64 R12, desc[UR36][R16.64] ;  /* 0x00000024100c7981 */ /* 0x000f24000c1e1b00 */
[----:B----4-:R-:W-:-:S05]  /*0c70*/  IMAD.WIDE.U32 R12, R2, 0x4, R12 ;  /* 0x00000004020c7825 */ /* 0x010fca00078e000c */
[----:B------:R4:W-:Y:S04]  /*0c80*/  ST.E desc[UR36][R12.64+0x8], R3 ;  /* 0x000008030c007985 */ /* 0x0009e8000c101924 */
[----:B0-----:R-:W5:Y:S02]  /*0c90*/  LDG.E.64 R4, desc[UR36][R18.64] ;  /* 0x0000002412047981 */ /* 0x001f64000c1e1b00 */
[----:B-----5:R-:W-:-:S05]  /*0ca0*/  IMAD.WIDE.U32 R4, R2, 0x4, R4 ;  /* 0x0000000402047825 */ /* 0x020fca00078e0004 */
[----:B------:R0:W-:Y:S04]  /*0cb0*/  ST.E desc[UR36][R4.64+0x8], R3 ;  /* 0x0000080304007985 */ /* 0x0001e8000c101924 */
[----:B-1----:R-:W5:Y:S02]  /*0cc0*/  LDG.E.64 R6, desc[UR36][R16.64] ;  /* 0x0000002410067981 */ /* 0x002f64000c1e1b00 */
[----:B-----5:R-:W-:-:S05]  /*0cd0*/  IMAD.WIDE.U32 R6, R2, 0x4, R6 ;  /* 0x0000000402067825 */ /* 0x020fca00078e0006 */
[----:B------:R1:W-:Y:S04]  /*0ce0*/  ST.E desc[UR36][R6.64+0xc], R3 ;  /* 0x00000c0306007985 */ /* 0x0003e8000c101924 */
[----:B--2---:R-:W2:Y:S02]  /*0cf0*/  LDG.E.64 R8, desc[UR36][R18.64] ;  /* 0x0000002412087981 */ /* 0x004ea4000c1e1b00 */
[----:B--2---:R-:W-:-:S05]  /*0d00*/  IMAD.WIDE.U32 R8, R2, 0x4, R8 ;  /* 0x0000000402087825 */ /* 0x004fca00078e0008 */
[----:B------:R2:W-:Y:S04]  /*0d10*/  ST.E desc[UR36][R8.64+0xc], R3 ;  /* 0x00000c0308007985 */ /* 0x0005e8000c101924 */
[----:B---3--:R-:W3:Y:S02]  /*0d20*/  LDG.E.64 R10, desc[UR36][R16.64] ;  /* 0x00000024100a7981 */ /* 0x008ee4000c1e1b00 */
[----:B---3--:R-:W-:-:S05]  /*0d30*/  IMAD.WIDE.U32 R10, R2, 0x4, R10 ;  /* 0x00000004020a7825 */ /* 0x008fca00078e000a */
[----:B------:R3:W-:Y:S04]  /*0d40*/  ST.E desc[UR36][R10.64+0x10], R3 ;  /* 0x000010030a007985 */ /* 0x0007e8000c101924 */
[----:B----4-:R-:W4:Y:S02]  /*0d50*/  LDG.E.64 R12, desc[UR36][R18.64] ;  /* 0x00000024120c7981 */ /* 0x010f24000c1e1b00 */
        /* <DEDUP_REMOVED lines=11> */
[----:B---3--:R-:W2:Y:S02]  /*0e10*/  LDG.E.64 R10, desc[UR36][R18.64] ;  /* 0x00000024120a7981 */ /* 0x008ea4000c1e1b00 */
[----:B--2---:R-:W-:-:S05]  /*0e20*/  IMAD.WIDE.U32 R10, R2, 0x4, R10 ;  /* 0x00000004020a7825 */ /* 0x004fca00078e000a */
[----:B------:R1:W-:Y:S04]  /*0e30*/  ST.E desc[UR36][R10.64+0x18], R3 ;  /* 0x000018030a007985 */ /* 0x0003e8000c101924 */
[----:B----4-:R-:W2:Y:S02]  /*0e40*/  LDG.E.64 R12, desc[UR36][R16.64] ;  /* 0x00000024100c7981 */ /* 0x010ea4000c1e1b00 */
[----:B--2---:R-:W-:-:S05]  /*0e50*/  IMAD.WIDE.U32 R12, R2, 0x4, R12 ;  /* 0x00000004020c7825 */ /* 0x004fca00078e000c */
[----:B------:R1:W-:Y:S04]  /*0e60*/  ST.E desc[UR36][R12.64+0x1c], R3 ;  /* 0x00001c030c007985 */ /* 0x0003e8000c101924 */
[----:B0-----:R-:W2:Y:S02]  /*0e70*/  LDG.E.64 R4, desc[UR36][R18.64] ;  /* 0x0000002412047981 */ /* 0x001ea4000c1e1b00 */
[----:B--2---:R-:W-:-:S04]  /*0e80*/  IMAD.WIDE.U32 R4, R2, 0x4, R4 ;  /* 0x0000000402047825 */ /* 0x004fc800078e0004 */
[----:B------:R-:W-:Y:S01]  /*0e90*/  VIADD R2, R2, 0x8 ;  /* 0x0000000802027836 */ /* 0x000fe20000000000 */
[----:B------:R1:W-:Y:S06]  /*0ea0*/  ST.E desc[UR36][R4.64+0x1c], R3 ;  /* 0x00001c0304007985 */ /* 0x0003ec000c101924 */
.L_x_299:
[----:B------:R-:W-:Y:S05]  /*0eb0*/  @!P1 EXIT ;  /* 0x000000000000994d */ /* 0x000fea0003800000 */
[----:B------:R-:W-:Y:S02]  /*0ec0*/  ISETP.GE.U32.AND P0, PT, R14, 0x4, PT ;  /* 0x000000040e00780c */ /* 0x000fe40003f06070 */
[----:B------:R-:W-:-:S04]  /*0ed0*/  LOP3.LUT R0, R0, 0x3, RZ, 0xc0, !PT ;  /* 0x0000000300007812 */ /* 0x000fc800078ec0ff */
[----:B------:R-:W-:-:S07]  /*0ee0*/  ISETP.NE.AND P1, PT, R0, RZ, PT ;  /* 0x000000ff0000720c */ /* 0x000fce0003f25270 */
[----:B------:R-:W-:Y:S06]  /*0ef0*/  @!P0 BRA `(.L_x_300) ;  /* 0x0000000000688947 */ /* 0x000fec0003800000 */
[----:B01----:R-:W2:Y:S01]  /*0f00*/  LDG.E.64 R4, desc[UR36][R16.64] ;  /* 0x0000002410047981 */ /* 0x003ea2000c1e1b00 */
        /* <DEDUP_REMOVED lines=15> */
[----:B0-----:R-:W4:Y:S02]  /*1000*/  LDG.E.64 R4, desc[UR36][R18.64] ;  /* 0x0000002412047981 */ /* 0x001f24000c1e1b00 */
[----:B----4-:R-:W-:-:S05]  /*1010*/  IMAD.WIDE.U32 R4, R2, 0x4, R4 ;  /* 0x0000000402047825 */ /* 0x010fca00078e0004 */
[----:B------:R3:W-:Y:S04]  /*1020*/  ST.E desc[UR36][R4.64+0x8], R3 ;  /* 0x0000080304007985 */ /* 0x0007e8000c101924 */
[----:B-1----:R-:W4:Y:S02]  /*1030*/  LDG.E.64 R6, desc[UR36][R16.64] ;  /* 0x0000002410067981 */ /* 0x002f24000c1e1b00 */
[----:B----4-:R-:W-:-:S05]  /*1040*/  IMAD.WIDE.U32 R6, R2, 0x4, R6 ;  /* 0x0000000402067825 */ /* 0x010fca00078e0006 */
[----:B------:R3:W-:Y:S04]  /*1050*/  ST.E desc[UR36][R6.64+0xc], R3 ;  /* 0x00000c0306007985 */ /* 0x0007e8000c101924 */
[----:B--2---:R-:W2:Y:S02]  /*1060*/  LDG.E.64 R8, desc[UR36][R18.64] ;  /* 0x0000002412087981 */ /* 0x004ea4000c1e1b00 */
[C---:B--2---:R-:W-:Y:S01]  /*1070*/  IMAD.WIDE.U32 R8, R2.reuse, 0x4, R8 ;  /* 0x0000000402087825 */ /* 0x044fe200078e0008 */
[----:B------:R-:W-:-:S04]  /*1080*/  IADD3 R2, PT, PT, R2, 0x4, RZ ;  /* 0x0000000402027810 */ /* 0x000fc80007ffe0ff */
[----:B------:R3:W-:Y:S03]  /*1090*/  ST.E desc[UR36][R8.64+0xc], R3 ;  /* 0x00000c0308007985 */ /* 0x0007e6000c101924 */
.L_x_300:
[----:B------:R-:W-:Y:S05]  /*10a0*/  @!P1 EXIT ;  /* 0x000000000000994d */ /* 0x000fea0003800000 */
[----:B-1-3--:R-:W1:Y:S01]  /*10b0*/  LDC R11, c[0x0][0x390] ;  /* 0x0000e400ff0b7b82 */ /* 0x00ae620000000800 */
[----:B------:R-:W-:Y:S01]  /*10c0*/  IMAD.WIDE.U32 R2, R2, 0x4, RZ ;  /* 0x0000000402027825 */ /* 0x000fe200078e00ff */
[----:B------:R-:W-:-:S03]  /*10d0*/  IADD3 R0, PT, PT, -R0, RZ, RZ ;  /* 0x000000ff00007210 */ /* 0x000fc60007ffe1ff */
[----:B------:R-:W-:Y:S02]  /*10e0*/  IMAD.MOV.U32 R7, RZ, RZ, R2 ;  /* 0x000000ffff077224 */ /* 0x000fe400078e0002 */
[----:B------:R-:W-:-:S07]  /*10f0*/  IMAD.MOV.U32 R9, RZ, RZ, R3 ;  /* 0x000000ffff097224 */ /* 0x000fce00078e0003 */
.L_x_301:
[----:B--2---:R-:W0:Y:S02]  /*1100*/  LDG.E.64 R2, desc[UR36][R16.64] ;  /* 0x0000002410027981 */ /* 0x004e24000c1e1b00 */
[----:B0-----:R-:W-:-:S05]  /*1110*/  IADD3 R4, P0, PT, R2, R7, RZ ;  /* 0x0000000702047210 */ /* 0x001fca0007f1e0ff */
[----:B------:R-:W-:-:S05]  /*1120*/  IMAD.X R5, R3, 0x1, R9, P0 ;  /* 0x0000000103057824 */ /* 0x000fca00000e0609 */
[----:B-1----:R2:W-:Y:S04]  /*1130*/  ST.E desc[UR36][R4.64], R11 ;  /* 0x0000000b04007985 */ /* 0x0025e8000c101924 */
[----:B------:R-:W3:Y:S01]  /*1140*/  LDG.E.64 R2, desc[UR36][R18.64] ;  /* 0x0000002412027981 */ /* 0x000ee2000c1e1b00 */
[----:B------:R-:W-:Y:S02]  /*1150*/  IADD3 R0, PT, PT, R0, 0x1, RZ ;  /* 0x0000000100007810 */ /* 0x000fe40007ffe0ff */
[----:B---3--:R-:W-:Y:S02]  /*1160*/  IADD3 R2, P0, PT, R2, R7, RZ ;  /* 0x0000000702027210 */ /* 0x008fe40007f1e0ff */
[----:B------:R-:W-:-:S03]  /*1170*/  IADD3 R7, P1, PT, R7, 0x4, RZ ;  /* 0x0000000407077810 */ /* 0x000fc60007f3e0ff */
[--C-:B------:R-:W-:Y:S01]  /*1180*/  IMAD.X R3, R3, 0x1, R9.reuse, P0 ;  /* 0x0000000103037824 */ /* 0x100fe200000e0609 */
[----:B------:R-:W-:Y:S01]  /*1190*/  ISETP.NE.AND P0, PT, R0, RZ, PT ;  /* 0x000000ff0000720c */ /* 0x000fe20003f05270 */
[----:B------:R-:W-:-:S03]  /*11a0*/  IMAD.X R9, RZ, RZ, R9, P1 ;  /* 0x000000ffff097224 */ /* 0x000fc600008e0609 */
[----:B------:R2:W-:Y:S09]  /*11b0*/  ST.E desc[UR36][R2.64], R11 ;  /* 0x0000000b02007985 */ /* 0x0005f2000c101924 */
[----:B------:R-:W-:Y:S05]  /*11c0*/  @P0 BRA `(.L_x_301) ;  /* 0xfffffffc00cc0947 */ /* 0x000fea000383ffff */
[----:B------:R-:W-:Y:S05]  /*11d0*/  EXIT ;  /* 0x000000000000794d */ /* 0x000fea0003800000 */
.L_x_302:
        /* <DEDUP_REMOVED lines=10> */
.L_x_306:


//--------------------- .nv.shared.reserved.0     --------------------------
	.section	.nv.shared.reserved.0,"aw",@nobits
	.weak		__nv_reservedSMEM_offset_0_alias
	.size		__nv_reservedSMEM_offset_0_alias, 0, 64
	.other		__nv_reservedSMEM_offset_0_alias,@"STO_CUDA_RESERVED_SHARED STV_DEFAULT"
__nv_reservedSMEM_offset_0_alias:
	.zero		0
	.zero		64


//--------------------- .nv.shared._Z11pbvi_sharedPPfS0_S_S_S_S_Piiiif --------------------------
	.section	.nv.shared._Z11pbvi_sharedPPfS0_S_S_S_S_Piiiif,"aw",@nobits
	.sectionflags	@""
	.align	4
.nv.shared._Z11pbvi_sharedPPfS0_S_S_S_S_Piiiif:
	.zero		7704


//--------------------- .nv.constant0._Z8pbvi_getPPfS_i --------------------------
	.section	.nv.constant0._Z8pbvi_getPPfS_i,"a",@progbits
	.sectionflags	@""
	.align	4
.nv.constant0._Z8pbvi_getPPfS_i:
	.zero		916


//--------------------- .nv.constant0._Z4pbviPPfS0_S_S_S_S_Piiiif --------------------------
	.section	.nv.constant0._Z4pbviPPfS0_S_S_S_S_Piiiif,"a",@progbits
	.sectionflags	@""
	.align	4
.nv.constant0._Z4pbviPPfS0_S_S_S_S_Piiiif:
	.zero		968


//--------------------- .nv.constant0._Z11pbvi_sharedPPfS0_S_S_S_S_Piiiif --------------------------
	.section	.nv.constant0._Z11pbvi_sharedPPfS0_S_S_S_S_Piiiif,"a",@progbits
	.sectionflags	@""
	.align	4
.nv.constant0._Z11pbvi_sharedPPfS0_S_S_S_S_Piiiif:
	.zero		968


//--------------------- .nv.constant0._Z9init_pbviPPfS0_fi --------------------------
	.section	.nv.constant0._Z9init_pbviPPfS0_fi,"a",@progbits
	.sectionflags	@""
	.align	4
.nv.constant0._Z9init_pbviPPfS0_fi:
	.zero		920


//--------------------- SYMBOLS --------------------------

	.type		.nv.reservedSmem.offset0,@object
	.size		.nv.reservedSmem.offset0,0x4
	.type		.nv.reservedSmem.cap,@object
	.size		.nv.reservedSmem.cap,0x4
	.type		malloc,@function
	.type		free,@function
